//
// Generated by NVIDIA NVVM Compiler
//
// Compiler Build ID: CL-36424714
// Cuda compilation tools, release 13.0, V13.0.88
// Based on NVVM 20.0.0
//

.version 9.0
.target sm_100
.address_size 64

	// .globl	_Z25boundary_condition_sourcePddii
.func  (.param .align 16 .b8 func_retval0[16]) __internal_trig_reduction_slowpathd
(
	.param .b64 __internal_trig_reduction_slowpathd_param_0
)
;
.func  (.param .b64 func_retval0) __internal_accurate_pow
(
	.param .b64 __internal_accurate_pow_param_0,
	.param .b64 __internal_accurate_pow_param_1
)
;
.const .align 8 .f64 rho;
.const .align 8 .f64 c_inf;
.const .align 8 .f64 delta;
.const .align 8 .f64 beta;
.const .align 8 .f64 abs_water;
.const .align 8 .f64 rho_tissue;
.const .align 8 .f64 c_inf_tissue;
.const .align 8 .f64 beta_tissue;
.const .align 8 .f64 abs_tissue;
.const .align 8 .f64 delta_tissue;
.const .align 8 .f64 c1;
.const .align 8 .f64 c2;
.const .align 8 .f64 tau1;
.const .align 8 .f64 tau2;
.const .align 8 .f64 fr;
.const .align 8 .f64 d;
.const .align 8 .f64 alpha;
.const .align 8 .f64 alpha_hole;
.const .align 8 .f64 p0;
.const .align 8 .f64 water_tissue;
.const .align 8 .f64 xy_min;
.const .align 8 .f64 dxy;
.const .align 8 .f64 z_min;
.const .align 8 .f64 dz;
.const .align 8 .f64 dt;
.global .align 8 .b8 __cudart_i2opi_d[144] = {8, 93, 141, 31, 177, 95, 251, 107, 234, 146, 82, 138, 247, 57, 7, 61, 123, 241, 229, 235, 199, 186, 39, 117, 45, 234, 95, 158, 102, 63, 70, 79, 183, 9, 203, 39, 207, 126, 54, 109, 31, 109, 10, 90, 139, 17, 47, 239, 15, 152, 5, 222, 255, 151, 248, 31, 59, 40, 249, 189, 139, 95, 132, 156, 244, 57, 83, 131, 57, 214, 145, 57, 65, 126, 95, 180, 38, 112, 156, 233, 132, 68, 187, 46, 245, 53, 130, 232, 62, 167, 41, 177, 28, 235, 29, 254, 28, 146, 209, 9, 234, 46, 73, 6, 224, 210, 77, 66, 58, 110, 36, 183, 97, 197, 187, 222, 171, 99, 81, 254, 65, 144, 67, 60, 153, 149, 98, 219, 192, 221, 52, 245, 209, 87, 39, 252, 41, 21, 68, 78, 110, 131, 249, 162};
.global .align 16 .b8 __cudart_sin_cos_coeffs[128] = {70, 210, 176, 44, 241, 229, 90, 190, 146, 227, 172, 105, 227, 29, 199, 62, 161, 98, 219, 25, 160, 1, 42, 191, 24, 8, 17, 17, 17, 17, 129, 63, 84, 85, 85, 85, 85, 85, 197, 191, 0, 0, 0, 0, 0, 0, 0, 0, 0, 0, 0, 0, 0, 0, 0, 0, 100, 129, 253, 32, 131, 255, 168, 189, 40, 133, 239, 193, 167, 238, 33, 62, 217, 230, 6, 142, 79, 126, 146, 190, 233, 188, 221, 25, 160, 1, 250, 62, 71, 93, 193, 22, 108, 193, 86, 191, 81, 85, 85, 85, 85, 85, 165, 63, 0, 0, 0, 0, 0, 0, 224, 191, 0, 0, 0, 0, 0, 0, 240, 63};

.visible .entry _Z25boundary_condition_sourcePddii(
	.param .u64 .ptr .align 1 _Z25boundary_condition_sourcePddii_param_0,
	.param .f64 _Z25boundary_condition_sourcePddii_param_1,
	.param .u32 _Z25boundary_condition_sourcePddii_param_2,
	.param .u32 _Z25boundary_condition_sourcePddii_param_3
)
{
	.reg .pred 	%p<37>;
	.reg .b32 	%r<56>;
	.reg .b64 	%rd<10>;
	.reg .b64 	%fd<169>;

	ld.param.u64 	%rd2, [_Z25boundary_condition_sourcePddii_param_0];
	ld.param.f64 	%fd41, [_Z25boundary_condition_sourcePddii_param_1];
	ld.param.u32 	%r14, [_Z25boundary_condition_sourcePddii_param_2];
	mov.u32 	%r15, %tid.x;
	mov.u32 	%r16, %ntid.x;
	mov.u32 	%r17, %ctaid.x;
	mad.lo.s32 	%r18, %r16, %r17, %r15;
	mov.u32 	%r19, %tid.y;
	mov.u32 	%r20, %ntid.y;
	mov.u32 	%r21, %ctaid.y;
	mad.lo.s32 	%r22, %r20, %r21, %r19;
	mov.u32 	%r23, %tid.z;
	mov.u32 	%r24, %ntid.z;
	mov.u32 	%r25, %ctaid.z;
	mad.lo.s32 	%r26, %r24, %r25, %r23;
	mad.lo.s32 	%r27, %r14, %r26, %r22;
	mad.lo.s32 	%r1, %r27, %r14, %r18;
	ld.const.f64 	%fd42, [xy_min];
	cvt.rn.f64.s32 	%fd43, %r18;
	ld.const.f64 	%fd44, [dxy];
	fma.rn.f64 	%fd45, %fd44, %fd43, %fd42;
	cvt.rn.f64.u32 	%fd46, %r22;
	fma.rn.f64 	%fd47, %fd44, %fd46, %fd42;
	mul.f64 	%fd48, %fd47, %fd47;
	fma.rn.f64 	%fd49, %fd45, %fd45, %fd48;
	sqrt.rn.f64 	%fd1, %fd49;
	setp.ne.s32 	%p5, %r26, 2;
	max.s32 	%r28, %r18, %r22;
	setp.ge.s32 	%p6, %r28, %r14;
	or.pred  	%p7, %p6, %p5;
	@%p7 bra 	$L__BB0_29;
	cvta.to.global.u64 	%rd3, %rd2;
	mul.wide.s32 	%rd4, %r1, 8;
	add.s64 	%rd1, %rd3, %rd4;
	mov.b64 	%rd5, 0;
	st.global.u64 	[%rd1], %rd5;
	ld.const.f64 	%fd2, [d];
	ld.const.f64 	%fd3, [alpha];
	abs.f64 	%fd4, %fd3;
	setp.neu.f64 	%p8, %fd4, 0d7FF0000000000000;
	@%p8 bra 	$L__BB0_3;
	mov.f64 	%fd55, 0d0000000000000000;
	mul.rn.f64 	%fd161, %fd3, %fd55;
	mov.pred 	%p35, -1;
	bra.uni 	$L__BB0_6;
$L__BB0_3:
	mul.f64 	%fd50, %fd3, 0d3FE45F306DC9C883;
	cvt.rni.s32.f64 	%r53, %fd50;
	cvt.rn.f64.s32 	%fd51, %r53;
	fma.rn.f64 	%fd52, %fd51, 0dBFF921FB54442D18, %fd3;
	fma.rn.f64 	%fd53, %fd51, 0dBC91A62633145C00, %fd52;
	fma.rn.f64 	%fd161, %fd51, 0dB97B839A252049C0, %fd53;
	setp.ltu.f64 	%p9, %fd4, 0d41E0000000000000;
	@%p9 bra 	$L__BB0_5;
	{ // callseq 0, 0
	.param .b64 param0;
	st.param.f64 	[param0], %fd3;
	.param .align 16 .b8 retval0[16];
	call.uni (retval0), 
	__internal_trig_reduction_slowpathd, 
	(
	param0
	);
	ld.param.f64 	%fd161, [retval0];
	ld.param.b32 	%r53, [retval0+8];
	} // callseq 0
$L__BB0_5:
	and.b32  	%r30, %r53, 1;
	setp.eq.b32 	%p10, %r30, 1;
	not.pred 	%p35, %p10;
$L__BB0_6:
	mul.f64 	%fd56, %fd161, %fd161;
	fma.rn.f64 	%fd57, %fd56, 0d3EE48DAC2799BCB9, 0dBEF9757C5B27EBB1;
	fma.rn.f64 	%fd58, %fd57, %fd56, 0d3F0980E90FD91E04;
	fma.rn.f64 	%fd59, %fd58, %fd56, 0dBEFAE2B0417D7E1D;
	fma.rn.f64 	%fd60, %fd59, %fd56, 0d3F119F5341BFBA57;
	fma.rn.f64 	%fd61, %fd60, %fd56, 0d3F15E791A00F6919;
	fma.rn.f64 	%fd62, %fd61, %fd56, 0d3F2FF2E7FADEC73A;
	fma.rn.f64 	%fd63, %fd62, %fd56, 0d3F434BC1B206DA62;
	fma.rn.f64 	%fd64, %fd63, %fd56, 0d3F57DB18EF2F83F9;
	fma.rn.f64 	%fd65, %fd64, %fd56, 0d3F6D6D2E7AE49FBC;
	fma.rn.f64 	%fd66, %fd65, %fd56, 0d3F8226E3A816A776;
	fma.rn.f64 	%fd67, %fd66, %fd56, 0d3F9664F485D25660;
	fma.rn.f64 	%fd68, %fd67, %fd56, 0d3FABA1BA1BABF31D;
	fma.rn.f64 	%fd69, %fd68, %fd56, 0d3FC11111111105D2;
	fma.rn.f64 	%fd70, %fd69, %fd56, 0d3FD555555555555E;
	mul.f64 	%fd10, %fd56, %fd70;
	fma.rn.f64 	%fd162, %fd10, %fd161, %fd161;
	@%p35 bra 	$L__BB0_8;
	sub.f64 	%fd71, %fd162, %fd161;
	neg.f64 	%fd72, %fd71;
	fma.rn.f64 	%fd73, %fd10, %fd161, %fd72;
	rcp.approx.ftz.f64 	%fd74, %fd162;
	neg.f64 	%fd75, %fd162;
	fma.rn.f64 	%fd76, %fd75, %fd74, 0d3FF0000000000000;
	fma.rn.f64 	%fd77, %fd76, %fd76, %fd76;
	fma.rn.f64 	%fd78, %fd77, %fd74, %fd74;
	neg.f64 	%fd79, %fd78;
	fma.rn.f64 	%fd80, %fd162, %fd79, 0d3FF0000000000000;
	fma.rn.f64 	%fd81, %fd79, %fd73, %fd80;
	fma.rn.f64 	%fd162, %fd81, %fd79, %fd79;
$L__BB0_8:
	mul.f64 	%fd82, %fd2, %fd162;
	setp.gtu.f64 	%p12, %fd1, %fd82;
	@%p12 bra 	$L__BB0_29;
	ld.const.f64 	%fd14, [alpha_hole];
	abs.f64 	%fd15, %fd14;
	setp.neu.f64 	%p13, %fd15, 0d7FF0000000000000;
	@%p13 bra 	$L__BB0_11;
	mov.f64 	%fd88, 0d0000000000000000;
	mul.rn.f64 	%fd164, %fd14, %fd88;
	mov.pred 	%p36, -1;
	bra.uni 	$L__BB0_14;
$L__BB0_11:
	mul.f64 	%fd83, %fd14, 0d3FE45F306DC9C883;
	cvt.rni.s32.f64 	%r54, %fd83;
	cvt.rn.f64.s32 	%fd84, %r54;
	fma.rn.f64 	%fd85, %fd84, 0dBFF921FB54442D18, %fd14;
	fma.rn.f64 	%fd86, %fd84, 0dBC91A62633145C00, %fd85;
	fma.rn.f64 	%fd164, %fd84, 0dB97B839A252049C0, %fd86;
	setp.ltu.f64 	%p14, %fd15, 0d41E0000000000000;
	@%p14 bra 	$L__BB0_13;
	{ // callseq 1, 0
	.param .b64 param0;
	st.param.f64 	[param0], %fd14;
	.param .align 16 .b8 retval0[16];
	call.uni (retval0), 
	__internal_trig_reduction_slowpathd, 
	(
	param0
	);
	ld.param.f64 	%fd164, [retval0];
	ld.param.b32 	%r54, [retval0+8];
	} // callseq 1
$L__BB0_13:
	and.b32  	%r32, %r54, 1;
	setp.eq.b32 	%p15, %r32, 1;
	not.pred 	%p36, %p15;
$L__BB0_14:
	mul.f64 	%fd89, %fd164, %fd164;
	fma.rn.f64 	%fd90, %fd89, 0d3EE48DAC2799BCB9, 0dBEF9757C5B27EBB1;
	fma.rn.f64 	%fd91, %fd90, %fd89, 0d3F0980E90FD91E04;
	fma.rn.f64 	%fd92, %fd91, %fd89, 0dBEFAE2B0417D7E1D;
	fma.rn.f64 	%fd93, %fd92, %fd89, 0d3F119F5341BFBA57;
	fma.rn.f64 	%fd94, %fd93, %fd89, 0d3F15E791A00F6919;
	fma.rn.f64 	%fd95, %fd94, %fd89, 0d3F2FF2E7FADEC73A;
	fma.rn.f64 	%fd96, %fd95, %fd89, 0d3F434BC1B206DA62;
	fma.rn.f64 	%fd97, %fd96, %fd89, 0d3F57DB18EF2F83F9;
	fma.rn.f64 	%fd98, %fd97, %fd89, 0d3F6D6D2E7AE49FBC;
	fma.rn.f64 	%fd99, %fd98, %fd89, 0d3F8226E3A816A776;
	fma.rn.f64 	%fd100, %fd99, %fd89, 0d3F9664F485D25660;
	fma.rn.f64 	%fd101, %fd100, %fd89, 0d3FABA1BA1BABF31D;
	fma.rn.f64 	%fd102, %fd101, %fd89, 0d3FC11111111105D2;
	fma.rn.f64 	%fd103, %fd102, %fd89, 0d3FD555555555555E;
	mul.f64 	%fd21, %fd89, %fd103;
	fma.rn.f64 	%fd165, %fd21, %fd164, %fd164;
	@%p36 bra 	$L__BB0_16;
	sub.f64 	%fd104, %fd165, %fd164;
	neg.f64 	%fd105, %fd104;
	fma.rn.f64 	%fd106, %fd21, %fd164, %fd105;
	rcp.approx.ftz.f64 	%fd107, %fd165;
	neg.f64 	%fd108, %fd165;
	fma.rn.f64 	%fd109, %fd108, %fd107, 0d3FF0000000000000;
	fma.rn.f64 	%fd110, %fd109, %fd109, %fd109;
	fma.rn.f64 	%fd111, %fd110, %fd107, %fd107;
	neg.f64 	%fd112, %fd111;
	fma.rn.f64 	%fd113, %fd165, %fd112, 0d3FF0000000000000;
	fma.rn.f64 	%fd114, %fd112, %fd106, %fd113;
	fma.rn.f64 	%fd165, %fd114, %fd112, %fd112;
$L__BB0_16:
	mul.f64 	%fd115, %fd2, %fd165;
	setp.ltu.f64 	%p17, %fd1, %fd115;
	@%p17 bra 	$L__BB0_29;
	div.rn.f64 	%fd25, %fd1, %fd2;
	{
	.reg .b32 %temp; 
	mov.b64 	{%temp, %r8}, %fd25;
	}
	mov.f64 	%fd116, 0d4000000000000000;
	{
	.reg .b32 %temp; 
	mov.b64 	{%temp, %r33}, %fd116;
	}
	and.b32  	%r10, %r33, 2146435072;
	setp.eq.s32 	%p18, %r10, 1062207488;
	abs.f64 	%fd26, %fd25;
	{ // callseq 2, 0
	.param .b64 param0;
	st.param.f64 	[param0], %fd26;
	.param .b64 param1;
	st.param.f64 	[param1], 0d4000000000000000;
	.param .b64 retval0;
	call.uni (retval0), 
	__internal_accurate_pow, 
	(
	param0, 
	param1
	);
	ld.param.f64 	%fd117, [retval0];
	} // callseq 2
	setp.lt.s32 	%p19, %r8, 0;
	neg.f64 	%fd119, %fd117;
	selp.f64 	%fd120, %fd119, %fd117, %p18;
	selp.f64 	%fd167, %fd120, %fd117, %p19;
	setp.neu.f64 	%p20, %fd25, 0d0000000000000000;
	@%p20 bra 	$L__BB0_19;
	setp.eq.s32 	%p21, %r10, 1062207488;
	selp.b32 	%r34, %r8, 0, %p21;
	setp.lt.s32 	%p22, %r33, 0;
	or.b32  	%r35, %r34, 2146435072;
	selp.b32 	%r36, %r35, %r34, %p22;
	mov.b32 	%r37, 0;
	mov.b64 	%fd167, {%r37, %r36};
$L__BB0_19:
	add.f64 	%fd121, %fd25, 0d4000000000000000;
	{
	.reg .b32 %temp; 
	mov.b64 	{%temp, %r38}, %fd121;
	}
	and.b32  	%r39, %r38, 2146435072;
	setp.ne.s32 	%p23, %r39, 2146435072;
	@%p23 bra 	$L__BB0_24;
	setp.num.f64 	%p24, %fd25, %fd25;
	@%p24 bra 	$L__BB0_22;
	mov.f64 	%fd122, 0d4000000000000000;
	add.rn.f64 	%fd167, %fd25, %fd122;
	bra.uni 	$L__BB0_24;
$L__BB0_22:
	setp.neu.f64 	%p25, %fd26, 0d7FF0000000000000;
	@%p25 bra 	$L__BB0_24;
	setp.lt.s32 	%p26, %r8, 0;
	setp.eq.s32 	%p27, %r10, 1062207488;
	setp.lt.s32 	%p28, %r33, 0;
	selp.b32 	%r41, 0, 2146435072, %p28;
	and.b32  	%r42, %r33, 2147483647;
	setp.ne.s32 	%p29, %r42, 1071644672;
	or.b32  	%r43, %r41, -2147483648;
	selp.b32 	%r44, %r43, %r41, %p29;
	selp.b32 	%r45, %r44, %r41, %p27;
	selp.b32 	%r46, %r45, %r41, %p26;
	mov.b32 	%r47, 0;
	mov.b64 	%fd167, {%r47, %r46};
$L__BB0_24:
	setp.eq.f64 	%p30, %fd25, 0d3FF0000000000000;
	add.f64 	%fd123, %fd167, 0d3FF0000000000000;
	sqrt.rn.f64 	%fd124, %fd123;
	selp.f64 	%fd33, 0d3FF6A09E667F3BCD, %fd124, %p30;
	add.f64 	%fd125, %fd33, 0dBFF0000000000000;
	mul.f64 	%fd126, %fd2, %fd125;
	ld.const.f64 	%fd127, [c_inf];
	div.rn.f64 	%fd128, %fd126, %fd127;
	add.f64 	%fd129, %fd41, %fd128;
	ld.const.f64 	%fd34, [p0];
	ld.const.f64 	%fd130, [fr];
	mul.f64 	%fd131, %fd130, 0d401921FB54442D18;
	mul.f64 	%fd35, %fd131, %fd129;
	abs.f64 	%fd36, %fd35;
	setp.neu.f64 	%p31, %fd36, 0d7FF0000000000000;
	@%p31 bra 	$L__BB0_26;
	mov.f64 	%fd137, 0d0000000000000000;
	mul.rn.f64 	%fd168, %fd35, %fd137;
	mov.b32 	%r55, 0;
	bra.uni 	$L__BB0_28;
$L__BB0_26:
	mul.f64 	%fd132, %fd35, 0d3FE45F306DC9C883;
	cvt.rni.s32.f64 	%r55, %fd132;
	cvt.rn.f64.s32 	%fd133, %r55;
	fma.rn.f64 	%fd134, %fd133, 0dBFF921FB54442D18, %fd35;
	fma.rn.f64 	%fd135, %fd133, 0dBC91A62633145C00, %fd134;
	fma.rn.f64 	%fd168, %fd133, 0dB97B839A252049C0, %fd135;
	setp.ltu.f64 	%p32, %fd36, 0d41E0000000000000;
	@%p32 bra 	$L__BB0_28;
	{ // callseq 3, 0
	.param .b64 param0;
	st.param.f64 	[param0], %fd35;
	.param .align 16 .b8 retval0[16];
	call.uni (retval0), 
	__internal_trig_reduction_slowpathd, 
	(
	param0
	);
	ld.param.f64 	%fd168, [retval0];
	ld.param.b32 	%r55, [retval0+8];
	} // callseq 3
$L__BB0_28:
	shl.b32 	%r50, %r55, 6;
	cvt.u64.u32 	%rd6, %r50;
	and.b64  	%rd7, %rd6, 64;
	mov.u64 	%rd8, __cudart_sin_cos_coeffs;
	add.s64 	%rd9, %rd8, %rd7;
	mul.rn.f64 	%fd138, %fd168, %fd168;
	and.b32  	%r51, %r55, 1;
	setp.eq.b32 	%p33, %r51, 1;
	selp.f64 	%fd139, 0dBDA8FF8320FD8164, 0d3DE5DB65F9785EBA, %p33;
	ld.global.nc.v2.f64 	{%fd140, %fd141}, [%rd9];
	fma.rn.f64 	%fd142, %fd139, %fd138, %fd140;
	fma.rn.f64 	%fd143, %fd142, %fd138, %fd141;
	ld.global.nc.v2.f64 	{%fd144, %fd145}, [%rd9+16];
	fma.rn.f64 	%fd146, %fd143, %fd138, %fd144;
	fma.rn.f64 	%fd147, %fd146, %fd138, %fd145;
	ld.global.nc.v2.f64 	{%fd148, %fd149}, [%rd9+32];
	fma.rn.f64 	%fd150, %fd147, %fd138, %fd148;
	fma.rn.f64 	%fd151, %fd150, %fd138, %fd149;
	fma.rn.f64 	%fd152, %fd151, %fd168, %fd168;
	fma.rn.f64 	%fd153, %fd151, %fd138, 0d3FF0000000000000;
	selp.f64 	%fd154, %fd153, %fd152, %p33;
	and.b32  	%r52, %r55, 2;
	setp.eq.s32 	%p34, %r52, 0;
	mov.f64 	%fd155, 0d0000000000000000;
	sub.f64 	%fd156, %fd155, %fd154;
	selp.f64 	%fd157, %fd154, %fd156, %p34;
	mul.f64 	%fd158, %fd34, %fd157;
	div.rn.f64 	%fd159, %fd158, %fd33;
	st.global.f64 	[%rd1], %fd159;
$L__BB0_29:
	ret;

}
	// .globl	_Z25boundary_condition_space6PdS_dii
.visible .entry _Z25boundary_condition_space6PdS_dii(
	.param .u64 .ptr .align 1 _Z25boundary_condition_space6PdS_dii_param_0,
	.param .u64 .ptr .align 1 _Z25boundary_condition_space6PdS_dii_param_1,
	.param .f64 _Z25boundary_condition_space6PdS_dii_param_2,
	.param .u32 _Z25boundary_condition_space6PdS_dii_param_3,
	.param .u32 _Z25boundary_condition_space6PdS_dii_param_4
)
{
	.reg .pred 	%p<26>;
	.reg .b32 	%r<34>;
	.reg .b64 	%rd<26>;
	.reg .b64 	%fd<54>;

	ld.param.u64 	%rd3, [_Z25boundary_condition_space6PdS_dii_param_0];
	ld.param.u64 	%rd4, [_Z25boundary_condition_space6PdS_dii_param_1];
	ld.param.u32 	%r11, [_Z25boundary_condition_space6PdS_dii_param_3];
	ld.param.u32 	%r10, [_Z25boundary_condition_space6PdS_dii_param_4];
	cvta.to.global.u64 	%rd1, %rd3;
	cvta.to.global.u64 	%rd2, %rd4;
	mov.u32 	%r12, %tid.x;
	mov.u32 	%r13, %ntid.x;
	mov.u32 	%r14, %ctaid.x;
	mad.lo.s32 	%r1, %r13, %r14, %r12;
	mov.u32 	%r15, %tid.y;
	mov.u32 	%r16, %ntid.y;
	mov.u32 	%r17, %ctaid.y;
	mad.lo.s32 	%r18, %r16, %r17, %r15;
	mov.u32 	%r19, %tid.z;
	mov.u32 	%r20, %ntid.z;
	mov.u32 	%r21, %ctaid.z;
	mad.lo.s32 	%r3, %r20, %r21, %r19;
	mul.lo.s32 	%r4, %r11, %r11;
	mul.lo.s32 	%r5, %r4, %r3;
	add.s32 	%r6, %r5, %r1;
	mul.lo.s32 	%r7, %r11, %r18;
	ld.const.f64 	%fd1, [dt];
	ld.const.f64 	%fd2, [dz];
	setp.gt.u32 	%p1, %r3, 1;
	max.s32 	%r22, %r1, %r18;
	setp.ge.s32 	%p2, %r22, %r11;
	or.pred  	%p3, %p2, %p1;
	@%p3 bra 	$L__BB1_2;
	add.s32 	%r23, %r6, %r7;
	ld.const.f64 	%fd5, [c_inf];
	mul.f64 	%fd6, %fd5, %fd1;
	div.rn.f64 	%fd7, %fd6, %fd2;
	add.s32 	%r24, %r23, %r4;
	mul.wide.s32 	%rd5, %r24, 8;
	add.s64 	%rd6, %rd2, %rd5;
	ld.global.f64 	%fd8, [%rd6];
	add.s64 	%rd7, %rd1, %rd5;
	ld.global.f64 	%fd9, [%rd7];
	mul.wide.s32 	%rd8, %r23, 8;
	add.s64 	%rd9, %rd2, %rd8;
	ld.global.f64 	%fd10, [%rd9];
	sub.f64 	%fd11, %fd9, %fd10;
	add.f64 	%fd12, %fd7, 0dBFF0000000000000;
	mul.f64 	%fd13, %fd12, %fd11;
	add.f64 	%fd14, %fd7, 0d3FF0000000000000;
	div.rn.f64 	%fd15, %fd13, %fd14;
	add.f64 	%fd16, %fd8, %fd15;
	add.s64 	%rd10, %rd1, %rd8;
	st.global.f64 	[%rd10], %fd16;
$L__BB1_2:
	setp.ge.s32 	%p4, %r18, %r11;
	setp.ge.s32 	%p5, %r1, %r11;
	setp.ge.s32 	%p6, %r3, %r10;
	add.s32 	%r25, %r10, -3;
	setp.lt.s32 	%p7, %r3, %r25;
	or.pred  	%p8, %p6, %p5;
	or.pred  	%p9, %p8, %p7;
	ld.const.f64 	%fd3, [c_inf_tissue];
	or.pred  	%p10, %p9, %p4;
	@%p10 bra 	$L__BB1_4;
	sub.s32 	%r26, %r5, %r4;
	add.s32 	%r27, %r7, %r1;
	add.s32 	%r28, %r27, %r26;
	mul.f64 	%fd17, %fd3, %fd1;
	div.rn.f64 	%fd18, %fd17, %fd2;
	mul.wide.s32 	%rd11, %r28, 8;
	add.s64 	%rd12, %rd2, %rd11;
	ld.global.f64 	%fd19, [%rd12];
	add.s64 	%rd13, %rd1, %rd11;
	ld.global.f64 	%fd20, [%rd13];
	mul.wide.u32 	%rd14, %r4, 8;
	add.s64 	%rd15, %rd12, %rd14;
	ld.global.f64 	%fd21, [%rd15];
	sub.f64 	%fd22, %fd20, %fd21;
	add.f64 	%fd23, %fd18, 0dBFF0000000000000;
	mul.f64 	%fd24, %fd23, %fd22;
	add.f64 	%fd25, %fd18, 0d3FF0000000000000;
	div.rn.f64 	%fd26, %fd24, %fd25;
	add.f64 	%fd27, %fd19, %fd26;
	add.s64 	%rd16, %rd13, %rd14;
	st.global.f64 	[%rd16], %fd27;
$L__BB1_4:
	setp.ge.s32 	%p11, %r3, %r10;
	setp.ge.s32 	%p12, %r18, %r11;
	setp.ge.s32 	%p13, %r1, %r11;
	ld.const.f64 	%fd28, [z_min];
	cvt.rn.f64.u32 	%fd29, %r3;
	fma.rn.f64 	%fd30, %fd2, %fd29, %fd28;
	ld.const.f64 	%fd31, [water_tissue];
	setp.lt.f64 	%p14, %fd30, %fd31;
	ld.const.f64 	%fd32, [c_inf];
	selp.f64 	%fd33, %fd32, %fd3, %p14;
	mul.f64 	%fd34, %fd33, %fd1;
	ld.const.f64 	%fd35, [dxy];
	div.rn.f64 	%fd4, %fd34, %fd35;
	add.s32 	%r8, %r11, -3;
	setp.lt.s32 	%p15, %r1, %r8;
	or.pred  	%p16, %p13, %p11;
	or.pred  	%p17, %p16, %p15;
	or.pred  	%p18, %p17, %p12;
	@%p18 bra 	$L__BB1_6;
	add.s32 	%r29, %r1, %r7;
	add.s32 	%r30, %r29, %r5;
	add.s32 	%r31, %r30, -1;
	mul.wide.s32 	%rd17, %r31, 8;
	add.s64 	%rd18, %rd2, %rd17;
	ld.global.f64 	%fd36, [%rd18];
	add.s64 	%rd19, %rd1, %rd17;
	ld.global.f64 	%fd37, [%rd19];
	ld.global.f64 	%fd38, [%rd18+8];
	sub.f64 	%fd39, %fd37, %fd38;
	add.f64 	%fd40, %fd4, 0dBFF0000000000000;
	mul.f64 	%fd41, %fd40, %fd39;
	add.f64 	%fd42, %fd4, 0d3FF0000000000000;
	div.rn.f64 	%fd43, %fd41, %fd42;
	add.f64 	%fd44, %fd36, %fd43;
	st.global.f64 	[%rd19+8], %fd44;
$L__BB1_6:
	setp.ge.s32 	%p19, %r3, %r10;
	setp.ge.s32 	%p20, %r18, %r11;
	setp.ge.s32 	%p21, %r1, %r11;
	or.pred  	%p22, %p21, %p19;
	or.pred  	%p23, %p22, %p20;
	setp.lt.s32 	%p24, %r18, %r8;
	or.pred  	%p25, %p23, %p24;
	@%p25 bra 	$L__BB1_8;
	sub.s32 	%r32, %r7, %r11;
	add.s32 	%r33, %r6, %r32;
	mul.wide.s32 	%rd20, %r33, 8;
	add.s64 	%rd21, %rd2, %rd20;
	ld.global.f64 	%fd45, [%rd21];
	add.s64 	%rd22, %rd1, %rd20;
	ld.global.f64 	%fd46, [%rd22];
	mul.wide.s32 	%rd23, %r11, 8;
	add.s64 	%rd24, %rd21, %rd23;
	ld.global.f64 	%fd47, [%rd24];
	sub.f64 	%fd48, %fd46, %fd47;
	add.f64 	%fd49, %fd4, 0dBFF0000000000000;
	mul.f64 	%fd50, %fd49, %fd48;
	add.f64 	%fd51, %fd4, 0d3FF0000000000000;
	div.rn.f64 	%fd52, %fd50, %fd51;
	add.f64 	%fd53, %fd45, %fd52;
	add.s64 	%rd25, %rd22, %rd23;
	st.global.f64 	[%rd25], %fd53;
$L__BB1_8:
	ret;

}
	// .globl	_Z17Westervelt_space6PdS_S_S_S_S_S_S_S_S_S_S_ii
.visible .entry _Z17Westervelt_space6PdS_S_S_S_S_S_S_S_S_S_S_ii(
	.param .u64 .ptr .align 1 _Z17Westervelt_space6PdS_S_S_S_S_S_S_S_S_S_S_ii_param_0,
	.param .u64 .ptr .align 1 _Z17Westervelt_space6PdS_S_S_S_S_S_S_S_S_S_S_ii_param_1,
	.param .u64 .ptr .align 1 _Z17Westervelt_space6PdS_S_S_S_S_S_S_S_S_S_S_ii_param_2,
	.param .u64 .ptr .align 1 _Z17Westervelt_space6PdS_S_S_S_S_S_S_S_S_S_S_ii_param_3,
	.param .u64 .ptr .align 1 _Z17Westervelt_space6PdS_S_S_S_S_S_S_S_S_S_S_ii_param_4,
	.param .u64 .ptr .align 1 _Z17Westervelt_space6PdS_S_S_S_S_S_S_S_S_S_S_ii_param_5,
	.param .u64 .ptr .align 1 _Z17Westervelt_space6PdS_S_S_S_S_S_S_S_S_S_S_ii_param_6,
	.param .u64 .ptr .align 1 _Z17Westervelt_space6PdS_S_S_S_S_S_S_S_S_S_S_ii_param_7,
	.param .u64 .ptr .align 1 _Z17Westervelt_space6PdS_S_S_S_S_S_S_S_S_S_S_ii_param_8,
	.param .u64 .ptr .align 1 _Z17Westervelt_space6PdS_S_S_S_S_S_S_S_S_S_S_ii_param_9,
	.param .u64 .ptr .align 1 _Z17Westervelt_space6PdS_S_S_S_S_S_S_S_S_S_S_ii_param_10,
	.param .u64 .ptr .align 1 _Z17Westervelt_space6PdS_S_S_S_S_S_S_S_S_S_S_ii_param_11,
	.param .u32 _Z17Westervelt_space6PdS_S_S_S_S_S_S_S_S_S_S_ii_param_12,
	.param .u32 _Z17Westervelt_space6PdS_S_S_S_S_S_S_S_S_S_S_ii_param_13
)
{
	.reg .pred 	%p<183>;
	.reg .b32 	%r<268>;
	.reg .b64 	%rd<73>;
	.reg .b64 	%fd<350>;

	ld.param.u64 	%rd5, [_Z17Westervelt_space6PdS_S_S_S_S_S_S_S_S_S_S_ii_param_1];
	ld.param.u64 	%rd6, [_Z17Westervelt_space6PdS_S_S_S_S_S_S_S_S_S_S_ii_param_2];
	ld.param.u64 	%rd7, [_Z17Westervelt_space6PdS_S_S_S_S_S_S_S_S_S_S_ii_param_3];
	ld.param.u64 	%rd8, [_Z17Westervelt_space6PdS_S_S_S_S_S_S_S_S_S_S_ii_param_4];
	ld.param.u64 	%rd9, [_Z17Westervelt_space6PdS_S_S_S_S_S_S_S_S_S_S_ii_param_5];
	ld.param.u64 	%rd12, [_Z17Westervelt_space6PdS_S_S_S_S_S_S_S_S_S_S_ii_param_8];
	ld.param.u32 	%r21, [_Z17Westervelt_space6PdS_S_S_S_S_S_S_S_S_S_S_ii_param_12];
	ld.param.u32 	%r22, [_Z17Westervelt_space6PdS_S_S_S_S_S_S_S_S_S_S_ii_param_13];
	mov.u32 	%r24, %tid.x;
	mov.u32 	%r25, %ntid.x;
	mov.u32 	%r26, %ctaid.x;
	mad.lo.s32 	%r1, %r25, %r26, %r24;
	mov.u32 	%r27, %tid.y;
	mov.u32 	%r28, %ntid.y;
	mov.u32 	%r29, %ctaid.y;
	mad.lo.s32 	%r2, %r28, %r29, %r27;
	mov.u32 	%r30, %tid.z;
	mov.u32 	%r31, %ntid.z;
	mov.u32 	%r32, %ctaid.z;
	mad.lo.s32 	%r33, %r31, %r32, %r30;
	setp.lt.u32 	%p4, %r33, 3;
	add.s32 	%r34, %r22, -4;
	setp.gt.s32 	%p5, %r33, %r34;
	or.pred  	%p6, %p4, %p5;
	setp.lt.s32 	%p7, %r1, 0;
	mov.pred 	%p182, 0;
	or.pred  	%p8, %p7, %p6;
	@%p8 bra 	$L__BB2_2;
	add.s32 	%r35, %r21, -4;
	setp.le.s32 	%p182, %r1, %r35;
$L__BB2_2:
	add.s32 	%r36, %r21, -4;
	setp.gt.s32 	%p9, %r2, %r36;
	not.pred 	%p10, %p182;
	or.pred  	%p11, %p10, %p9;
	@%p11 bra 	$L__BB2_98;
	cvta.to.global.u64 	%rd16, %rd5;
	mul.lo.s32 	%r37, %r21, %r21;
	mul.lo.s32 	%r38, %r37, %r33;
	add.s32 	%r39, %r38, %r1;
	mul.lo.s32 	%r40, %r21, %r2;
	add.s32 	%r4, %r39, %r40;
	add.s32 	%r41, %r40, %r38;
	add.s32 	%r42, %r41, 1;
	add.s32 	%r43, %r42, %r1;
	add.s32 	%r44, %r43, -2;
	add.s32 	%r45, %r43, -3;
	add.s32 	%r46, %r43, -4;
	shl.b32 	%r47, %r21, 1;
	add.s32 	%r48, %r40, %r47;
	add.s32 	%r49, %r48, %r21;
	shl.b32 	%r50, %r21, 2;
	sub.s32 	%r51, %r49, %r50;
	add.s32 	%r52, %r39, %r51;
	sub.s32 	%r53, %r51, %r21;
	add.s32 	%r54, %r39, %r53;
	sub.s32 	%r55, %r53, %r21;
	add.s32 	%r56, %r39, %r55;
	add.s32 	%r57, %r1, %r40;
	shl.b32 	%r58, %r37, 1;
	add.s32 	%r59, %r38, %r58;
	add.s32 	%r60, %r59, %r37;
	shl.b32 	%r61, %r37, 2;
	sub.s32 	%r62, %r60, %r61;
	add.s32 	%r63, %r57, %r62;
	sub.s32 	%r64, %r62, %r37;
	add.s32 	%r65, %r57, %r64;
	sub.s32 	%r66, %r64, %r37;
	add.s32 	%r67, %r57, %r66;
	setp.eq.s32 	%p12, %r1, 0;
	selp.b32 	%r68, %r42, %r44, %p12;
	setp.eq.s32 	%p13, %r1, 1;
	selp.b32 	%r69, %r42, %r45, %p13;
	add.s32 	%r70, %r41, 2;
	selp.b32 	%r71, %r70, %r69, %p12;
	setp.eq.s32 	%p14, %r1, 2;
	selp.b32 	%r72, %r42, %r46, %p14;
	selp.b32 	%r73, %r70, %r72, %p13;
	add.s32 	%r74, %r41, 3;
	selp.b32 	%r75, %r74, %r73, %p12;
	setp.eq.s32 	%p15, %r2, 0;
	add.s32 	%r76, %r39, %r21;
	selp.b32 	%r77, %r76, %r52, %p15;
	setp.eq.s32 	%p16, %r2, 1;
	selp.b32 	%r78, %r76, %r54, %p16;
	add.s32 	%r79, %r76, %r21;
	selp.b32 	%r80, %r79, %r78, %p15;
	setp.eq.s32 	%p17, %r2, 2;
	selp.b32 	%r81, %r76, %r56, %p17;
	selp.b32 	%r82, %r79, %r81, %p16;
	add.s32 	%r83, %r79, %r21;
	selp.b32 	%r84, %r83, %r82, %p15;
	mul.wide.s32 	%rd17, %r4, 8;
	add.s64 	%rd1, %rd16, %rd17;
	ld.global.f64 	%fd1, [%rd1];
	mul.f64 	%fd140, %fd1, 0d407EA00000000000;
	ld.global.f64 	%fd141, [%rd1+8];
	mul.wide.s32 	%rd18, %r68, 8;
	add.s64 	%rd19, %rd16, %rd18;
	ld.global.f64 	%fd142, [%rd19];
	add.f64 	%fd143, %fd141, %fd142;
	mul.f64 	%fd144, %fd143, 0d4070E00000000000;
	sub.f64 	%fd145, %fd144, %fd140;
	ld.global.f64 	%fd146, [%rd1+16];
	mul.wide.s32 	%rd20, %r71, 8;
	add.s64 	%rd21, %rd16, %rd20;
	ld.global.f64 	%fd147, [%rd21];
	add.f64 	%fd148, %fd146, %fd147;
	mul.f64 	%fd149, %fd148, 0d403B000000000000;
	sub.f64 	%fd150, %fd145, %fd149;
	ld.global.f64 	%fd151, [%rd1+24];
	mul.wide.s32 	%rd22, %r75, 8;
	add.s64 	%rd23, %rd16, %rd22;
	ld.global.f64 	%fd152, [%rd23];
	add.f64 	%fd153, %fd151, %fd152;
	fma.rn.f64 	%fd2, %fd153, 0d4000000000000000, %fd150;
	mul.wide.s32 	%rd24, %r21, 8;
	add.s64 	%rd25, %rd1, %rd24;
	ld.global.f64 	%fd154, [%rd25];
	mul.wide.s32 	%rd26, %r77, 8;
	add.s64 	%rd27, %rd16, %rd26;
	ld.global.f64 	%fd155, [%rd27];
	add.f64 	%fd156, %fd154, %fd155;
	mul.f64 	%fd157, %fd156, 0d4070E00000000000;
	sub.f64 	%fd158, %fd157, %fd140;
	add.s64 	%rd28, %rd25, %rd24;
	ld.global.f64 	%fd159, [%rd28];
	mul.wide.s32 	%rd29, %r80, 8;
	add.s64 	%rd30, %rd16, %rd29;
	ld.global.f64 	%fd160, [%rd30];
	add.f64 	%fd161, %fd159, %fd160;
	mul.f64 	%fd162, %fd161, 0d403B000000000000;
	sub.f64 	%fd163, %fd158, %fd162;
	add.s64 	%rd31, %rd28, %rd24;
	ld.global.f64 	%fd164, [%rd31];
	mul.wide.s32 	%rd32, %r84, 8;
	add.s64 	%rd33, %rd16, %rd32;
	ld.global.f64 	%fd165, [%rd33];
	add.f64 	%fd166, %fd164, %fd165;
	fma.rn.f64 	%fd3, %fd166, 0d4000000000000000, %fd163;
	mul.wide.u32 	%rd34, %r37, 8;
	add.s64 	%rd35, %rd1, %rd34;
	ld.global.f64 	%fd167, [%rd35];
	mul.wide.s32 	%rd36, %r63, 8;
	add.s64 	%rd37, %rd16, %rd36;
	ld.global.f64 	%fd168, [%rd37];
	add.f64 	%fd169, %fd167, %fd168;
	mul.f64 	%fd170, %fd169, 0d4070E00000000000;
	sub.f64 	%fd171, %fd170, %fd140;
	add.s64 	%rd38, %rd35, %rd34;
	ld.global.f64 	%fd172, [%rd38];
	mul.wide.s32 	%rd39, %r65, 8;
	add.s64 	%rd40, %rd16, %rd39;
	ld.global.f64 	%fd173, [%rd40];
	add.f64 	%fd174, %fd172, %fd173;
	mul.f64 	%fd175, %fd174, 0d403B000000000000;
	sub.f64 	%fd176, %fd171, %fd175;
	add.s64 	%rd41, %rd38, %rd34;
	ld.global.f64 	%fd177, [%rd41];
	mul.wide.s32 	%rd42, %r67, 8;
	add.s64 	%rd43, %rd16, %rd42;
	ld.global.f64 	%fd178, [%rd43];
	add.f64 	%fd179, %fd177, %fd178;
	fma.rn.f64 	%fd4, %fd179, 0d4000000000000000, %fd176;
	cvta.to.global.u64 	%rd44, %rd6;
	add.s64 	%rd2, %rd44, %rd17;
	ld.global.f64 	%fd343, [%rd2];
	mul.f64 	%fd180, %fd343, 0dC032000000000000;
	fma.rn.f64 	%fd181, %fd1, 0d4014000000000000, %fd180;
	cvta.to.global.u64 	%rd45, %rd7;
	add.s64 	%rd46, %rd45, %rd17;
	ld.global.f64 	%fd6, [%rd46];
	fma.rn.f64 	%fd182, %fd6, 0d4038000000000000, %fd181;
	cvta.to.global.u64 	%rd47, %rd8;
	add.s64 	%rd48, %rd47, %rd17;
	ld.global.f64 	%fd7, [%rd48];
	fma.rn.f64 	%fd183, %fd7, 0dC02C000000000000, %fd182;
	cvta.to.global.u64 	%rd49, %rd9;
	add.s64 	%rd50, %rd49, %rd17;
	ld.global.f64 	%fd184, [%rd50];
	fma.rn.f64 	%fd8, %fd184, 0d4008000000000000, %fd183;
	mul.f64 	%fd185, %fd343, 0dC010000000000000;
	fma.rn.f64 	%fd186, %fd1, 0d4008000000000000, %fd185;
	add.f64 	%fd9, %fd6, %fd186;
	{
	.reg .b32 %temp; 
	mov.b64 	{%temp, %r5}, %fd9;
	}
	mov.f64 	%fd187, 0d4000000000000000;
	{
	.reg .b32 %temp; 
	mov.b64 	{%temp, %r85}, %fd187;
	}
	and.b32  	%r7, %r85, 2146435072;
	setp.eq.s32 	%p18, %r7, 1062207488;
	abs.f64 	%fd10, %fd9;
	{ // callseq 4, 0
	.param .b64 param0;
	st.param.f64 	[param0], %fd10;
	.param .b64 param1;
	st.param.f64 	[param1], 0d4000000000000000;
	.param .b64 retval0;
	call.uni (retval0), 
	__internal_accurate_pow, 
	(
	param0, 
	param1
	);
	ld.param.f64 	%fd188, [retval0];
	} // callseq 4
	setp.lt.s32 	%p19, %r5, 0;
	neg.f64 	%fd190, %fd188;
	selp.f64 	%fd191, %fd190, %fd188, %p18;
	selp.f64 	%fd318, %fd191, %fd188, %p19;
	setp.neu.f64 	%p20, %fd9, 0d0000000000000000;
	@%p20 bra 	$L__BB2_5;
	setp.eq.s32 	%p21, %r7, 1062207488;
	selp.b32 	%r86, %r5, 0, %p21;
	setp.lt.s32 	%p22, %r85, 0;
	or.b32  	%r87, %r86, 2146435072;
	selp.b32 	%r88, %r87, %r86, %p22;
	mov.b32 	%r89, 0;
	mov.b64 	%fd318, {%r89, %r88};
$L__BB2_5:
	add.f64 	%fd192, %fd9, 0d4000000000000000;
	{
	.reg .b32 %temp; 
	mov.b64 	{%temp, %r90}, %fd192;
	}
	and.b32  	%r91, %r90, 2146435072;
	setp.ne.s32 	%p23, %r91, 2146435072;
	@%p23 bra 	$L__BB2_10;
	setp.num.f64 	%p24, %fd9, %fd9;
	@%p24 bra 	$L__BB2_8;
	mov.f64 	%fd193, 0d4000000000000000;
	add.rn.f64 	%fd318, %fd9, %fd193;
	bra.uni 	$L__BB2_10;
$L__BB2_8:
	setp.neu.f64 	%p25, %fd10, 0d7FF0000000000000;
	@%p25 bra 	$L__BB2_10;
	setp.lt.s32 	%p26, %r5, 0;
	setp.eq.s32 	%p27, %r7, 1062207488;
	setp.lt.s32 	%p28, %r85, 0;
	selp.b32 	%r93, 0, 2146435072, %p28;
	and.b32  	%r94, %r85, 2147483647;
	setp.ne.s32 	%p29, %r94, 1071644672;
	or.b32  	%r95, %r93, -2147483648;
	selp.b32 	%r96, %r95, %r93, %p29;
	selp.b32 	%r97, %r96, %r93, %p27;
	selp.b32 	%r98, %r97, %r93, %p26;
	mov.b32 	%r99, 0;
	mov.b64 	%fd318, {%r99, %r98};
$L__BB2_10:
	setp.eq.f64 	%p30, %fd9, 0d3FF0000000000000;
	mul.f64 	%fd194, %fd318, 0d3FD0000000000000;
	selp.f64 	%fd17, 0d3FD0000000000000, %fd194, %p30;
	mul.f64 	%fd195, %fd343, 0dC014000000000000;
	fma.rn.f64 	%fd196, %fd1, 0d4000000000000000, %fd195;
	fma.rn.f64 	%fd197, %fd6, 0d4010000000000000, %fd196;
	sub.f64 	%fd18, %fd197, %fd7;
	ld.const.f64 	%fd198, [z_min];
	cvt.rn.f64.u32 	%fd199, %r33;
	ld.const.f64 	%fd19, [dz];
	fma.rn.f64 	%fd200, %fd19, %fd199, %fd198;
	ld.const.f64 	%fd201, [water_tissue];
	setp.geu.f64 	%p31, %fd200, %fd201;
	@%p31 bra 	$L__BB2_40;
	setp.eq.s32 	%p132, %r7, 1062207488;
	ld.const.f64 	%fd20, [c_inf];
	ld.const.f64 	%fd21, [dt];
	mul.f64 	%fd22, %fd20, %fd21;
	ld.const.f64 	%fd278, [dxy];
	div.rn.f64 	%fd23, %fd22, %fd278;
	{
	.reg .b32 %temp; 
	mov.b64 	{%temp, %r8}, %fd23;
	}
	abs.f64 	%fd24, %fd23;
	{ // callseq 11, 0
	.param .b64 param0;
	st.param.f64 	[param0], %fd24;
	.param .b64 param1;
	st.param.f64 	[param1], 0d4000000000000000;
	.param .b64 retval0;
	call.uni (retval0), 
	__internal_accurate_pow, 
	(
	param0, 
	param1
	);
	ld.param.f64 	%fd279, [retval0];
	} // callseq 11
	setp.lt.s32 	%p133, %r8, 0;
	neg.f64 	%fd281, %fd279;
	selp.f64 	%fd282, %fd281, %fd279, %p132;
	selp.f64 	%fd320, %fd282, %fd279, %p133;
	setp.neu.f64 	%p134, %fd23, 0d0000000000000000;
	@%p134 bra 	$L__BB2_13;
	setp.eq.s32 	%p135, %r7, 1062207488;
	selp.b32 	%r213, %r8, 0, %p135;
	setp.lt.s32 	%p136, %r85, 0;
	or.b32  	%r214, %r213, 2146435072;
	selp.b32 	%r215, %r214, %r213, %p136;
	mov.b32 	%r216, 0;
	mov.b64 	%fd320, {%r216, %r215};
$L__BB2_13:
	add.f64 	%fd283, %fd23, 0d4000000000000000;
	{
	.reg .b32 %temp; 
	mov.b64 	{%temp, %r217}, %fd283;
	}
	and.b32  	%r218, %r217, 2146435072;
	setp.ne.s32 	%p137, %r218, 2146435072;
	@%p137 bra 	$L__BB2_18;
	setp.num.f64 	%p138, %fd23, %fd23;
	@%p138 bra 	$L__BB2_16;
	mov.f64 	%fd284, 0d4000000000000000;
	add.rn.f64 	%fd320, %fd23, %fd284;
	bra.uni 	$L__BB2_18;
$L__BB2_16:
	setp.neu.f64 	%p139, %fd24, 0d7FF0000000000000;
	@%p139 bra 	$L__BB2_18;
	setp.lt.s32 	%p140, %r8, 0;
	setp.eq.s32 	%p141, %r7, 1062207488;
	setp.lt.s32 	%p142, %r85, 0;
	selp.b32 	%r220, 0, 2146435072, %p142;
	and.b32  	%r221, %r85, 2147483647;
	setp.ne.s32 	%p143, %r221, 1071644672;
	or.b32  	%r222, %r220, -2147483648;
	selp.b32 	%r223, %r222, %r220, %p143;
	selp.b32 	%r224, %r223, %r220, %p141;
	selp.b32 	%r225, %r224, %r220, %p140;
	mov.b32 	%r226, 0;
	mov.b64 	%fd320, {%r226, %r225};
$L__BB2_18:
	setp.eq.s32 	%p144, %r7, 1062207488;
	setp.eq.f64 	%p145, %fd23, 0d3FF0000000000000;
	selp.f64 	%fd345, 0d3FF0000000000000, %fd320, %p145;
	div.rn.f64 	%fd32, %fd22, %fd19;
	{
	.reg .b32 %temp; 
	mov.b64 	{%temp, %r9}, %fd32;
	}
	abs.f64 	%fd33, %fd32;
	{ // callseq 12, 0
	.param .b64 param0;
	st.param.f64 	[param0], %fd33;
	.param .b64 param1;
	st.param.f64 	[param1], 0d4000000000000000;
	.param .b64 retval0;
	call.uni (retval0), 
	__internal_accurate_pow, 
	(
	param0, 
	param1
	);
	ld.param.f64 	%fd285, [retval0];
	} // callseq 12
	setp.lt.s32 	%p146, %r9, 0;
	neg.f64 	%fd287, %fd285;
	selp.f64 	%fd288, %fd287, %fd285, %p144;
	selp.f64 	%fd322, %fd288, %fd285, %p146;
	setp.neu.f64 	%p147, %fd32, 0d0000000000000000;
	@%p147 bra 	$L__BB2_20;
	setp.eq.s32 	%p148, %r7, 1062207488;
	selp.b32 	%r228, %r9, 0, %p148;
	setp.lt.s32 	%p149, %r85, 0;
	or.b32  	%r229, %r228, 2146435072;
	selp.b32 	%r230, %r229, %r228, %p149;
	mov.b32 	%r231, 0;
	mov.b64 	%fd322, {%r231, %r230};
$L__BB2_20:
	add.f64 	%fd289, %fd32, 0d4000000000000000;
	{
	.reg .b32 %temp; 
	mov.b64 	{%temp, %r232}, %fd289;
	}
	and.b32  	%r233, %r232, 2146435072;
	setp.ne.s32 	%p150, %r233, 2146435072;
	@%p150 bra 	$L__BB2_25;
	setp.num.f64 	%p151, %fd32, %fd32;
	@%p151 bra 	$L__BB2_23;
	mov.f64 	%fd290, 0d4000000000000000;
	add.rn.f64 	%fd322, %fd32, %fd290;
	bra.uni 	$L__BB2_25;
$L__BB2_23:
	setp.neu.f64 	%p152, %fd33, 0d7FF0000000000000;
	@%p152 bra 	$L__BB2_25;
	setp.lt.s32 	%p153, %r9, 0;
	setp.eq.s32 	%p154, %r7, 1062207488;
	setp.lt.s32 	%p155, %r85, 0;
	selp.b32 	%r235, 0, 2146435072, %p155;
	and.b32  	%r236, %r85, 2147483647;
	setp.ne.s32 	%p156, %r236, 1071644672;
	or.b32  	%r237, %r235, -2147483648;
	selp.b32 	%r238, %r237, %r235, %p156;
	selp.b32 	%r239, %r238, %r235, %p154;
	selp.b32 	%r240, %r239, %r235, %p153;
	mov.b32 	%r241, 0;
	mov.b64 	%fd322, {%r241, %r240};
$L__BB2_25:
	setp.eq.s32 	%p157, %r7, 1062207488;
	setp.eq.f64 	%p158, %fd32, 0d3FF0000000000000;
	selp.f64 	%fd346, 0d3FF0000000000000, %fd322, %p158;
	ld.const.f64 	%fd41, [delta];
	{
	.reg .b32 %temp; 
	mov.b64 	{%temp, %r10}, %fd20;
	}
	abs.f64 	%fd42, %fd20;
	{ // callseq 13, 0
	.param .b64 param0;
	st.param.f64 	[param0], %fd42;
	.param .b64 param1;
	st.param.f64 	[param1], 0d4000000000000000;
	.param .b64 retval0;
	call.uni (retval0), 
	__internal_accurate_pow, 
	(
	param0, 
	param1
	);
	ld.param.f64 	%fd291, [retval0];
	} // callseq 13
	setp.lt.s32 	%p159, %r10, 0;
	neg.f64 	%fd293, %fd291;
	selp.f64 	%fd294, %fd293, %fd291, %p157;
	selp.f64 	%fd326, %fd294, %fd291, %p159;
	setp.neu.f64 	%p160, %fd20, 0d0000000000000000;
	mov.f64 	%fd324, %fd326;
	@%p160 bra 	$L__BB2_27;
	setp.eq.s32 	%p161, %r7, 1062207488;
	selp.b32 	%r243, %r10, 0, %p161;
	setp.lt.s32 	%p162, %r85, 0;
	or.b32  	%r244, %r243, 2146435072;
	selp.b32 	%r245, %r244, %r243, %p162;
	mov.b32 	%r246, 0;
	mov.b64 	%fd324, {%r246, %r245};
$L__BB2_27:
	add.f64 	%fd295, %fd20, 0d4000000000000000;
	{
	.reg .b32 %temp; 
	mov.b64 	{%temp, %r247}, %fd295;
	}
	and.b32  	%r11, %r247, 2146435072;
	setp.ne.s32 	%p163, %r11, 2146435072;
	@%p163 bra 	$L__BB2_32;
	setp.num.f64 	%p164, %fd20, %fd20;
	@%p164 bra 	$L__BB2_30;
	mov.f64 	%fd296, 0d4000000000000000;
	add.rn.f64 	%fd324, %fd20, %fd296;
	bra.uni 	$L__BB2_32;
$L__BB2_30:
	setp.neu.f64 	%p165, %fd42, 0d7FF0000000000000;
	@%p165 bra 	$L__BB2_32;
	setp.lt.s32 	%p166, %r10, 0;
	setp.eq.s32 	%p167, %r7, 1062207488;
	setp.lt.s32 	%p168, %r85, 0;
	selp.b32 	%r249, 0, 2146435072, %p168;
	and.b32  	%r250, %r85, 2147483647;
	setp.ne.s32 	%p169, %r250, 1071644672;
	or.b32  	%r251, %r249, -2147483648;
	selp.b32 	%r252, %r251, %r249, %p169;
	selp.b32 	%r253, %r252, %r249, %p167;
	selp.b32 	%r254, %r253, %r249, %p166;
	mov.b32 	%r255, 0;
	mov.b64 	%fd324, {%r255, %r254};
$L__BB2_32:
	setp.neu.f64 	%p170, %fd20, 0d0000000000000000;
	setp.eq.f64 	%p171, %fd20, 0d3FF0000000000000;
	selp.f64 	%fd297, 0d3FF0000000000000, %fd324, %p171;
	add.f64 	%fd298, %fd21, %fd21;
	mul.f64 	%fd299, %fd298, %fd297;
	div.rn.f64 	%fd347, %fd41, %fd299;
	ld.const.f64 	%fd50, [beta];
	ld.const.f64 	%fd51, [rho];
	@%p170 bra 	$L__BB2_34;
	setp.eq.s32 	%p172, %r7, 1062207488;
	selp.b32 	%r256, %r10, 0, %p172;
	setp.lt.s32 	%p173, %r85, 0;
	or.b32  	%r257, %r256, 2146435072;
	selp.b32 	%r258, %r257, %r256, %p173;
	mov.b32 	%r259, 0;
	mov.b64 	%fd326, {%r259, %r258};
$L__BB2_34:
	setp.ne.s32 	%p174, %r11, 2146435072;
	@%p174 bra 	$L__BB2_39;
	setp.num.f64 	%p175, %fd20, %fd20;
	@%p175 bra 	$L__BB2_37;
	mov.f64 	%fd300, 0d4000000000000000;
	add.rn.f64 	%fd326, %fd20, %fd300;
	bra.uni 	$L__BB2_39;
$L__BB2_37:
	setp.neu.f64 	%p176, %fd42, 0d7FF0000000000000;
	@%p176 bra 	$L__BB2_39;
	setp.lt.s32 	%p177, %r10, 0;
	setp.eq.s32 	%p178, %r7, 1062207488;
	setp.lt.s32 	%p179, %r85, 0;
	selp.b32 	%r261, 0, 2146435072, %p179;
	and.b32  	%r262, %r85, 2147483647;
	setp.ne.s32 	%p180, %r262, 1071644672;
	or.b32  	%r263, %r261, -2147483648;
	selp.b32 	%r264, %r263, %r261, %p180;
	selp.b32 	%r265, %r264, %r261, %p178;
	selp.b32 	%r266, %r265, %r261, %p177;
	mov.b32 	%r267, 0;
	mov.b64 	%fd326, {%r267, %r266};
$L__BB2_39:
	setp.eq.f64 	%p181, %fd20, 0d3FF0000000000000;
	selp.f64 	%fd302, 0d3FF0000000000000, %fd326, %p181;
	mul.f64 	%fd303, %fd51, %fd302;
	add.f64 	%fd304, %fd50, %fd50;
	div.rn.f64 	%fd348, %fd304, %fd303;
	mov.f64 	%fd349, 0d0000000000000000;
	mov.f64 	%fd344, %fd1;
	bra.uni 	$L__BB2_97;
$L__BB2_40:
	setp.eq.s32 	%p32, %r7, 1062207488;
	ld.const.f64 	%fd58, [c_inf_tissue];
	ld.const.f64 	%fd59, [dt];
	mul.f64 	%fd60, %fd58, %fd59;
	ld.const.f64 	%fd202, [dxy];
	div.rn.f64 	%fd61, %fd60, %fd202;
	{
	.reg .b32 %temp; 
	mov.b64 	{%temp, %r12}, %fd61;
	}
	abs.f64 	%fd62, %fd61;
	{ // callseq 5, 0
	.param .b64 param0;
	st.param.f64 	[param0], %fd62;
	.param .b64 param1;
	st.param.f64 	[param1], 0d4000000000000000;
	.param .b64 retval0;
	call.uni (retval0), 
	__internal_accurate_pow, 
	(
	param0, 
	param1
	);
	ld.param.f64 	%fd203, [retval0];
	} // callseq 5
	setp.lt.s32 	%p33, %r12, 0;
	neg.f64 	%fd205, %fd203;
	selp.f64 	%fd206, %fd205, %fd203, %p32;
	selp.f64 	%fd328, %fd206, %fd203, %p33;
	setp.neu.f64 	%p34, %fd61, 0d0000000000000000;
	@%p34 bra 	$L__BB2_42;
	selp.b32 	%r101, %r12, 0, %p32;
	setp.lt.s32 	%p36, %r85, 0;
	or.b32  	%r102, %r101, 2146435072;
	selp.b32 	%r103, %r102, %r101, %p36;
	mov.b32 	%r104, 0;
	mov.b64 	%fd328, {%r104, %r103};
$L__BB2_42:
	add.f64 	%fd207, %fd61, 0d4000000000000000;
	{
	.reg .b32 %temp; 
	mov.b64 	{%temp, %r105}, %fd207;
	}
	and.b32  	%r106, %r105, 2146435072;
	setp.ne.s32 	%p37, %r106, 2146435072;
	@%p37 bra 	$L__BB2_47;
	setp.num.f64 	%p38, %fd61, %fd61;
	@%p38 bra 	$L__BB2_45;
	mov.f64 	%fd208, 0d4000000000000000;
	add.rn.f64 	%fd328, %fd61, %fd208;
	bra.uni 	$L__BB2_47;
$L__BB2_45:
	setp.neu.f64 	%p39, %fd62, 0d7FF0000000000000;
	@%p39 bra 	$L__BB2_47;
	setp.lt.s32 	%p40, %r12, 0;
	setp.eq.s32 	%p41, %r7, 1062207488;
	setp.lt.s32 	%p42, %r85, 0;
	selp.b32 	%r108, 0, 2146435072, %p42;
	and.b32  	%r109, %r85, 2147483647;
	setp.ne.s32 	%p43, %r109, 1071644672;
	or.b32  	%r110, %r108, -2147483648;
	selp.b32 	%r111, %r110, %r108, %p43;
	selp.b32 	%r112, %r111, %r108, %p41;
	selp.b32 	%r113, %r112, %r108, %p40;
	mov.b32 	%r114, 0;
	mov.b64 	%fd328, {%r114, %r113};
$L__BB2_47:
	setp.eq.s32 	%p44, %r7, 1062207488;
	setp.eq.f64 	%p45, %fd61, 0d3FF0000000000000;
	selp.f64 	%fd345, 0d3FF0000000000000, %fd328, %p45;
	div.rn.f64 	%fd70, %fd60, %fd19;
	{
	.reg .b32 %temp; 
	mov.b64 	{%temp, %r13}, %fd70;
	}
	abs.f64 	%fd71, %fd70;
	{ // callseq 6, 0
	.param .b64 param0;
	st.param.f64 	[param0], %fd71;
	.param .b64 param1;
	st.param.f64 	[param1], 0d4000000000000000;
	.param .b64 retval0;
	call.uni (retval0), 
	__internal_accurate_pow, 
	(
	param0, 
	param1
	);
	ld.param.f64 	%fd209, [retval0];
	} // callseq 6
	setp.lt.s32 	%p46, %r13, 0;
	neg.f64 	%fd211, %fd209;
	selp.f64 	%fd212, %fd211, %fd209, %p44;
	selp.f64 	%fd330, %fd212, %fd209, %p46;
	setp.neu.f64 	%p47, %fd70, 0d0000000000000000;
	@%p47 bra 	$L__BB2_49;
	selp.b32 	%r116, %r13, 0, %p44;
	setp.lt.s32 	%p49, %r85, 0;
	or.b32  	%r117, %r116, 2146435072;
	selp.b32 	%r118, %r117, %r116, %p49;
	mov.b32 	%r119, 0;
	mov.b64 	%fd330, {%r119, %r118};
$L__BB2_49:
	add.f64 	%fd213, %fd70, 0d4000000000000000;
	{
	.reg .b32 %temp; 
	mov.b64 	{%temp, %r120}, %fd213;
	}
	and.b32  	%r121, %r120, 2146435072;
	setp.ne.s32 	%p50, %r121, 2146435072;
	@%p50 bra 	$L__BB2_54;
	setp.num.f64 	%p51, %fd70, %fd70;
	@%p51 bra 	$L__BB2_52;
	mov.f64 	%fd214, 0d4000000000000000;
	add.rn.f64 	%fd330, %fd70, %fd214;
	bra.uni 	$L__BB2_54;
$L__BB2_52:
	setp.neu.f64 	%p52, %fd71, 0d7FF0000000000000;
	@%p52 bra 	$L__BB2_54;
	setp.lt.s32 	%p53, %r13, 0;
	setp.eq.s32 	%p54, %r7, 1062207488;
	setp.lt.s32 	%p55, %r85, 0;
	selp.b32 	%r123, 0, 2146435072, %p55;
	and.b32  	%r124, %r85, 2147483647;
	setp.ne.s32 	%p56, %r124, 1071644672;
	or.b32  	%r125, %r123, -2147483648;
	selp.b32 	%r126, %r125, %r123, %p56;
	selp.b32 	%r127, %r126, %r123, %p54;
	selp.b32 	%r128, %r127, %r123, %p53;
	mov.b32 	%r129, 0;
	mov.b64 	%fd330, {%r129, %r128};
$L__BB2_54:
	setp.eq.s32 	%p57, %r7, 1062207488;
	setp.eq.f64 	%p58, %fd70, 0d3FF0000000000000;
	selp.f64 	%fd346, 0d3FF0000000000000, %fd330, %p58;
	ld.const.f64 	%fd79, [delta_tissue];
	add.f64 	%fd80, %fd59, %fd59;
	{
	.reg .b32 %temp; 
	mov.b64 	{%temp, %r14}, %fd58;
	}
	abs.f64 	%fd81, %fd58;
	{ // callseq 7, 0
	.param .b64 param0;
	st.param.f64 	[param0], %fd81;
	.param .b64 param1;
	st.param.f64 	[param1], 0d4000000000000000;
	.param .b64 retval0;
	call.uni (retval0), 
	__internal_accurate_pow, 
	(
	param0, 
	param1
	);
	ld.param.f64 	%fd215, [retval0];
	} // callseq 7
	setp.lt.s32 	%p59, %r14, 0;
	neg.f64 	%fd217, %fd215;
	selp.f64 	%fd218, %fd217, %fd215, %p57;
	selp.f64 	%fd334, %fd218, %fd215, %p59;
	setp.neu.f64 	%p60, %fd58, 0d0000000000000000;
	mov.f64 	%fd332, %fd334;
	@%p60 bra 	$L__BB2_56;
	selp.b32 	%r131, %r14, 0, %p57;
	setp.lt.s32 	%p62, %r85, 0;
	or.b32  	%r132, %r131, 2146435072;
	selp.b32 	%r133, %r132, %r131, %p62;
	mov.b32 	%r134, 0;
	mov.b64 	%fd332, {%r134, %r133};
$L__BB2_56:
	add.f64 	%fd219, %fd58, 0d4000000000000000;
	{
	.reg .b32 %temp; 
	mov.b64 	{%temp, %r135}, %fd219;
	}
	and.b32  	%r15, %r135, 2146435072;
	setp.ne.s32 	%p63, %r15, 2146435072;
	@%p63 bra 	$L__BB2_61;
	setp.num.f64 	%p64, %fd58, %fd58;
	@%p64 bra 	$L__BB2_59;
	mov.f64 	%fd220, 0d4000000000000000;
	add.rn.f64 	%fd332, %fd58, %fd220;
	bra.uni 	$L__BB2_61;
$L__BB2_59:
	setp.neu.f64 	%p65, %fd81, 0d7FF0000000000000;
	@%p65 bra 	$L__BB2_61;
	setp.lt.s32 	%p66, %r14, 0;
	setp.eq.s32 	%p67, %r7, 1062207488;
	setp.lt.s32 	%p68, %r85, 0;
	selp.b32 	%r137, 0, 2146435072, %p68;
	and.b32  	%r138, %r85, 2147483647;
	setp.ne.s32 	%p69, %r138, 1071644672;
	or.b32  	%r139, %r137, -2147483648;
	selp.b32 	%r140, %r139, %r137, %p69;
	selp.b32 	%r141, %r140, %r137, %p67;
	selp.b32 	%r142, %r141, %r137, %p66;
	mov.b32 	%r143, 0;
	mov.b64 	%fd332, {%r143, %r142};
$L__BB2_61:
	setp.eq.f64 	%p71, %fd58, 0d3FF0000000000000;
	selp.f64 	%fd221, 0d3FF0000000000000, %fd332, %p71;
	mul.f64 	%fd222, %fd80, %fd221;
	div.rn.f64 	%fd347, %fd79, %fd222;
	ld.const.f64 	%fd89, [beta_tissue];
	ld.const.f64 	%fd90, [rho_tissue];
	@%p60 bra 	$L__BB2_63;
	setp.eq.s32 	%p72, %r7, 1062207488;
	selp.b32 	%r144, %r14, 0, %p72;
	setp.lt.s32 	%p73, %r85, 0;
	or.b32  	%r145, %r144, 2146435072;
	selp.b32 	%r146, %r145, %r144, %p73;
	mov.b32 	%r147, 0;
	mov.b64 	%fd334, {%r147, %r146};
$L__BB2_63:
	@%p63 bra 	$L__BB2_68;
	setp.num.f64 	%p75, %fd58, %fd58;
	@%p75 bra 	$L__BB2_66;
	mov.f64 	%fd223, 0d4000000000000000;
	add.rn.f64 	%fd334, %fd58, %fd223;
	bra.uni 	$L__BB2_68;
$L__BB2_66:
	setp.neu.f64 	%p76, %fd81, 0d7FF0000000000000;
	@%p76 bra 	$L__BB2_68;
	setp.lt.s32 	%p79, %r85, 0;
	selp.b32 	%r149, 0, 2146435072, %p79;
	and.b32  	%r150, %r85, 2147483647;
	setp.ne.s32 	%p80, %r150, 1071644672;
	or.b32  	%r151, %r149, -2147483648;
	selp.b32 	%r152, %r151, %r149, %p80;
	selp.b32 	%r153, %r152, %r149, %p57;
	selp.b32 	%r154, %r153, %r149, %p59;
	mov.b32 	%r155, 0;
	mov.b64 	%fd334, {%r155, %r154};
$L__BB2_68:
	selp.f64 	%fd224, 0d3FF0000000000000, %fd334, %p71;
	mul.f64 	%fd225, %fd90, %fd224;
	add.f64 	%fd226, %fd89, %fd89;
	div.rn.f64 	%fd348, %fd226, %fd225;
	{
	.reg .b32 %temp; 
	mov.b64 	{%temp, %r16}, %fd59;
	}
	mov.f64 	%fd227, 0d4008000000000000;
	{
	.reg .b32 %temp; 
	mov.b64 	{%temp, %r156}, %fd227;
	}
	and.b32  	%r18, %r156, 2146435072;
	setp.eq.s32 	%p82, %r18, 1073741824;
	abs.f64 	%fd97, %fd59;
	{ // callseq 8, 0
	.param .b64 param0;
	st.param.f64 	[param0], %fd97;
	.param .b64 param1;
	st.param.f64 	[param1], 0d4008000000000000;
	.param .b64 retval0;
	call.uni (retval0), 
	__internal_accurate_pow, 
	(
	param0, 
	param1
	);
	ld.param.f64 	%fd228, [retval0];
	} // callseq 8
	setp.lt.s32 	%p83, %r16, 0;
	neg.f64 	%fd230, %fd228;
	selp.f64 	%fd231, %fd230, %fd228, %p82;
	selp.f64 	%fd336, %fd231, %fd228, %p83;
	setp.neu.f64 	%p84, %fd59, 0d0000000000000000;
	@%p84 bra 	$L__BB2_70;
	selp.b32 	%r157, %r16, 0, %p82;
	setp.lt.s32 	%p86, %r156, 0;
	or.b32  	%r158, %r157, 2146435072;
	selp.b32 	%r159, %r158, %r157, %p86;
	mov.b32 	%r160, 0;
	mov.b64 	%fd336, {%r160, %r159};
$L__BB2_70:
	add.f64 	%fd232, %fd59, 0d4008000000000000;
	{
	.reg .b32 %temp; 
	mov.b64 	{%temp, %r161}, %fd232;
	}
	and.b32  	%r162, %r161, 2146435072;
	setp.ne.s32 	%p87, %r162, 2146435072;
	@%p87 bra 	$L__BB2_75;
	setp.num.f64 	%p88, %fd59, %fd59;
	@%p88 bra 	$L__BB2_73;
	mov.f64 	%fd233, 0d4008000000000000;
	add.rn.f64 	%fd336, %fd59, %fd233;
	bra.uni 	$L__BB2_75;
$L__BB2_73:
	setp.neu.f64 	%p89, %fd97, 0d7FF0000000000000;
	@%p89 bra 	$L__BB2_75;
	setp.lt.s32 	%p92, %r156, 0;
	selp.b32 	%r164, 0, 2146435072, %p92;
	and.b32  	%r165, %r156, 2147483647;
	setp.ne.s32 	%p93, %r165, 1071644672;
	or.b32  	%r166, %r164, -2147483648;
	selp.b32 	%r167, %r166, %r164, %p93;
	selp.b32 	%r168, %r167, %r164, %p82;
	selp.b32 	%r169, %r168, %r164, %p83;
	mov.b32 	%r170, 0;
	mov.b64 	%fd336, {%r170, %r169};
$L__BB2_75:
	setp.eq.f64 	%p97, %fd59, 0d3FF0000000000000;
	add.f64 	%fd234, %fd336, %fd336;
	selp.f64 	%fd104, 0d4000000000000000, %fd234, %p97;
	ld.const.f64 	%fd105, [c1];
	ld.const.f64 	%fd106, [tau1];
	fma.rn.f64 	%fd107, %fd106, 0d4008000000000000, %fd80;
	{ // callseq 9, 0
	.param .b64 param0;
	st.param.f64 	[param0], %fd81;
	.param .b64 param1;
	st.param.f64 	[param1], 0d4008000000000000;
	.param .b64 retval0;
	call.uni (retval0), 
	__internal_accurate_pow, 
	(
	param0, 
	param1
	);
	ld.param.f64 	%fd235, [retval0];
	} // callseq 9
	neg.f64 	%fd237, %fd235;
	selp.f64 	%fd238, %fd237, %fd235, %p82;
	selp.f64 	%fd340, %fd238, %fd235, %p59;
	mov.f64 	%fd338, %fd340;
	@%p60 bra 	$L__BB2_77;
	setp.eq.s32 	%p98, %r18, 1073741824;
	selp.b32 	%r172, %r14, 0, %p98;
	setp.lt.s32 	%p99, %r156, 0;
	or.b32  	%r173, %r172, 2146435072;
	selp.b32 	%r174, %r173, %r172, %p99;
	mov.b32 	%r175, 0;
	mov.b64 	%fd338, {%r175, %r174};
$L__BB2_77:
	add.f64 	%fd239, %fd58, 0d4008000000000000;
	{
	.reg .b32 %temp; 
	mov.b64 	{%temp, %r176}, %fd239;
	}
	and.b32  	%r19, %r176, 2146435072;
	setp.ne.s32 	%p100, %r19, 2146435072;
	@%p100 bra 	$L__BB2_82;
	setp.num.f64 	%p101, %fd58, %fd58;
	@%p101 bra 	$L__BB2_80;
	mov.f64 	%fd240, 0d4008000000000000;
	add.rn.f64 	%fd338, %fd58, %fd240;
	bra.uni 	$L__BB2_82;
$L__BB2_80:
	setp.neu.f64 	%p102, %fd81, 0d7FF0000000000000;
	@%p102 bra 	$L__BB2_82;
	setp.eq.s32 	%p103, %r18, 1073741824;
	setp.lt.s32 	%p104, %r14, 0;
	setp.lt.s32 	%p105, %r156, 0;
	selp.b32 	%r178, 0, 2146435072, %p105;
	and.b32  	%r179, %r156, 2147483647;
	setp.ne.s32 	%p106, %r179, 1071644672;
	or.b32  	%r180, %r178, -2147483648;
	selp.b32 	%r181, %r180, %r178, %p106;
	selp.b32 	%r182, %r181, %r178, %p103;
	selp.b32 	%r183, %r182, %r178, %p104;
	mov.b32 	%r184, 0;
	mov.b64 	%fd338, {%r184, %r183};
$L__BB2_82:
	ld.param.u64 	%rd69, [_Z17Westervelt_space6PdS_S_S_S_S_S_S_S_S_S_S_ii_param_7];
	ld.param.u64 	%rd68, [_Z17Westervelt_space6PdS_S_S_S_S_S_S_S_S_S_S_ii_param_6];
	div.rn.f64 	%fd241, %fd8, %fd104;
	add.f64 	%fd242, %fd80, %fd80;
	setp.eq.f64 	%p107, %fd58, 0d3FF0000000000000;
	setp.neu.f64 	%p108, %fd58, 0d0000000000000000;
	selp.f64 	%fd243, 0d3FF0000000000000, %fd338, %p107;
	mul.f64 	%fd244, %fd107, %fd243;
	mul.f64 	%fd245, %fd242, %fd105;
	mul.f64 	%fd246, %fd245, %fd106;
	mul.f64 	%fd247, %fd246, %fd241;
	div.rn.f64 	%fd248, %fd247, %fd244;
	cvta.to.global.u64 	%rd51, %rd69;
	mul.wide.s32 	%rd52, %r4, 8;
	add.s64 	%rd53, %rd51, %rd52;
	ld.global.f64 	%fd249, [%rd53];
	mul.f64 	%fd250, %fd249, 0d4010000000000000;
	cvta.to.global.u64 	%rd54, %rd12;
	add.s64 	%rd55, %rd54, %rd52;
	ld.global.f64 	%fd251, [%rd55];
	sub.f64 	%fd252, %fd250, %fd251;
	mul.f64 	%fd253, %fd106, %fd252;
	div.rn.f64 	%fd254, %fd253, %fd107;
	add.f64 	%fd255, %fd248, %fd254;
	cvta.to.global.u64 	%rd56, %rd68;
	add.s64 	%rd3, %rd56, %rd52;
	st.global.f64 	[%rd3], %fd255;
	ld.const.f64 	%fd256, [c2];
	mul.f64 	%fd257, %fd256, %fd242;
	ld.const.f64 	%fd114, [tau2];
	mul.f64 	%fd258, %fd114, %fd257;
	mul.f64 	%fd115, %fd241, %fd258;
	fma.rn.f64 	%fd116, %fd114, 0d4008000000000000, %fd80;
	@%p108 bra 	$L__BB2_84;
	setp.eq.s32 	%p109, %r18, 1073741824;
	selp.b32 	%r185, %r14, 0, %p109;
	setp.lt.s32 	%p110, %r156, 0;
	or.b32  	%r186, %r185, 2146435072;
	selp.b32 	%r187, %r186, %r185, %p110;
	mov.b32 	%r188, 0;
	mov.b64 	%fd340, {%r188, %r187};
$L__BB2_84:
	@%p100 bra 	$L__BB2_89;
	setp.num.f64 	%p112, %fd58, %fd58;
	@%p112 bra 	$L__BB2_87;
	mov.f64 	%fd259, 0d4008000000000000;
	add.rn.f64 	%fd340, %fd58, %fd259;
	bra.uni 	$L__BB2_89;
$L__BB2_87:
	setp.neu.f64 	%p113, %fd81, 0d7FF0000000000000;
	@%p113 bra 	$L__BB2_89;
	setp.eq.s32 	%p114, %r18, 1073741824;
	setp.lt.s32 	%p115, %r14, 0;
	setp.lt.s32 	%p116, %r156, 0;
	selp.b32 	%r190, 0, 2146435072, %p116;
	and.b32  	%r191, %r156, 2147483647;
	setp.ne.s32 	%p117, %r191, 1071644672;
	or.b32  	%r192, %r190, -2147483648;
	selp.b32 	%r193, %r192, %r190, %p117;
	selp.b32 	%r194, %r193, %r190, %p114;
	selp.b32 	%r195, %r194, %r190, %p115;
	mov.b32 	%r196, 0;
	mov.b64 	%fd340, {%r196, %r195};
$L__BB2_89:
	ld.param.u64 	%rd72, [_Z17Westervelt_space6PdS_S_S_S_S_S_S_S_S_S_S_ii_param_11];
	ld.param.u64 	%rd71, [_Z17Westervelt_space6PdS_S_S_S_S_S_S_S_S_S_S_ii_param_10];
	ld.param.u64 	%rd70, [_Z17Westervelt_space6PdS_S_S_S_S_S_S_S_S_S_S_ii_param_9];
	setp.eq.s32 	%p119, %r7, 1062207488;
	selp.f64 	%fd260, 0d3FF0000000000000, %fd340, %p107;
	mul.f64 	%fd261, %fd116, %fd260;
	div.rn.f64 	%fd262, %fd115, %fd261;
	cvta.to.global.u64 	%rd57, %rd71;
	mul.wide.s32 	%rd58, %r4, 8;
	add.s64 	%rd59, %rd57, %rd58;
	ld.global.f64 	%fd263, [%rd59];
	mul.f64 	%fd264, %fd263, 0d4010000000000000;
	cvta.to.global.u64 	%rd60, %rd72;
	add.s64 	%rd61, %rd60, %rd58;
	ld.global.f64 	%fd265, [%rd61];
	sub.f64 	%fd266, %fd264, %fd265;
	mul.f64 	%fd267, %fd114, %fd266;
	div.rn.f64 	%fd268, %fd267, %fd116;
	add.f64 	%fd269, %fd262, %fd268;
	cvta.to.global.u64 	%rd62, %rd70;
	add.s64 	%rd63, %rd62, %rd58;
	st.global.f64 	[%rd63], %fd269;
	ld.global.f64 	%fd270, [%rd3];
	add.f64 	%fd122, %fd270, %fd269;
	{
	.reg .b32 %temp; 
	mov.b64 	{%temp, %r20}, %fd60;
	}
	abs.f64 	%fd123, %fd60;
	{ // callseq 10, 0
	.param .b64 param0;
	st.param.f64 	[param0], %fd123;
	.param .b64 param1;
	st.param.f64 	[param1], 0d4000000000000000;
	.param .b64 retval0;
	call.uni (retval0), 
	__internal_accurate_pow, 
	(
	param0, 
	param1
	);
	ld.param.f64 	%fd271, [retval0];
	} // callseq 10
	setp.lt.s32 	%p120, %r20, 0;
	neg.f64 	%fd273, %fd271;
	selp.f64 	%fd274, %fd273, %fd271, %p119;
	selp.f64 	%fd342, %fd274, %fd271, %p120;
	setp.neu.f64 	%p121, %fd60, 0d0000000000000000;
	@%p121 bra 	$L__BB2_91;
	selp.b32 	%r198, %r20, 0, %p119;
	setp.lt.s32 	%p123, %r85, 0;
	or.b32  	%r199, %r198, 2146435072;
	selp.b32 	%r200, %r199, %r198, %p123;
	mov.b32 	%r201, 0;
	mov.b64 	%fd342, {%r201, %r200};
$L__BB2_91:
	add.f64 	%fd275, %fd60, 0d4000000000000000;
	{
	.reg .b32 %temp; 
	mov.b64 	{%temp, %r202}, %fd275;
	}
	and.b32  	%r203, %r202, 2146435072;
	setp.ne.s32 	%p124, %r203, 2146435072;
	@%p124 bra 	$L__BB2_96;
	setp.num.f64 	%p125, %fd60, %fd60;
	@%p125 bra 	$L__BB2_94;
	mov.f64 	%fd276, 0d4000000000000000;
	add.rn.f64 	%fd342, %fd60, %fd276;
	bra.uni 	$L__BB2_96;
$L__BB2_94:
	setp.neu.f64 	%p126, %fd123, 0d7FF0000000000000;
	@%p126 bra 	$L__BB2_96;
	setp.lt.s32 	%p127, %r20, 0;
	setp.eq.s32 	%p128, %r7, 1062207488;
	setp.lt.s32 	%p129, %r85, 0;
	selp.b32 	%r205, 0, 2146435072, %p129;
	and.b32  	%r206, %r85, 2147483647;
	setp.ne.s32 	%p130, %r206, 1071644672;
	or.b32  	%r207, %r205, -2147483648;
	selp.b32 	%r208, %r207, %r205, %p130;
	selp.b32 	%r209, %r208, %r205, %p128;
	selp.b32 	%r210, %r209, %r205, %p127;
	mov.b32 	%r211, 0;
	mov.b64 	%fd342, {%r211, %r210};
$L__BB2_96:
	setp.eq.f64 	%p131, %fd60, 0d3FF0000000000000;
	selp.f64 	%fd277, 0d3FF0000000000000, %fd342, %p131;
	mul.f64 	%fd349, %fd122, %fd277;
	ld.global.f64 	%fd344, [%rd1];
	ld.global.f64 	%fd343, [%rd2];
$L__BB2_97:
	ld.param.u64 	%rd67, [_Z17Westervelt_space6PdS_S_S_S_S_S_S_S_S_S_S_ii_param_0];
	add.f64 	%fd305, %fd344, %fd344;
	sub.f64 	%fd306, %fd305, %fd343;
	div.rn.f64 	%fd307, %fd3, 0d4066800000000000;
	div.rn.f64 	%fd308, %fd2, 0d4066800000000000;
	add.f64 	%fd309, %fd308, %fd307;
	fma.rn.f64 	%fd310, %fd309, %fd345, %fd306;
	div.rn.f64 	%fd311, %fd4, 0d4066800000000000;
	fma.rn.f64 	%fd312, %fd311, %fd346, %fd310;
	fma.rn.f64 	%fd313, %fd8, %fd347, %fd312;
	fma.rn.f64 	%fd314, %fd1, %fd18, %fd17;
	fma.rn.f64 	%fd315, %fd314, %fd348, %fd313;
	add.f64 	%fd316, %fd349, %fd315;
	cvta.to.global.u64 	%rd64, %rd67;
	mul.wide.s32 	%rd65, %r4, 8;
	add.s64 	%rd66, %rd64, %rd65;
	st.global.f64 	[%rd66], %fd316;
$L__BB2_98:
	ret;

}
	// .globl	_Z20acoustic_power_waterPdS_S_iib
.visible .entry _Z20acoustic_power_waterPdS_S_iib(
	.param .u64 .ptr .align 1 _Z20acoustic_power_waterPdS_S_iib_param_0,
	.param .u64 .ptr .align 1 _Z20acoustic_power_waterPdS_S_iib_param_1,
	.param .u64 .ptr .align 1 _Z20acoustic_power_waterPdS_S_iib_param_2,
	.param .u32 _Z20acoustic_power_waterPdS_S_iib_param_3,
	.param .u32 _Z20acoustic_power_waterPdS_S_iib_param_4,
	.param .u8 _Z20acoustic_power_waterPdS_S_iib_param_5
)
{
	.reg .pred 	%p<33>;
	.reg .b16 	%rs<2>;
	.reg .b32 	%r<55>;
	.reg .b64 	%rd<14>;
	.reg .b64 	%fd<62>;

	ld.param.u64 	%rd6, [_Z20acoustic_power_waterPdS_S_iib_param_0];
	ld.param.u64 	%rd4, [_Z20acoustic_power_waterPdS_S_iib_param_1];
	ld.param.u64 	%rd5, [_Z20acoustic_power_waterPdS_S_iib_param_2];
	ld.param.u32 	%r12, [_Z20acoustic_power_waterPdS_S_iib_param_3];
	ld.param.s8 	%rs1, [_Z20acoustic_power_waterPdS_S_iib_param_5];
	cvta.to.global.u64 	%rd1, %rd6;
	mov.u32 	%r13, %tid.x;
	mov.u32 	%r14, %ntid.x;
	mov.u32 	%r15, %ctaid.x;
	mad.lo.s32 	%r1, %r14, %r15, %r13;
	mov.u32 	%r16, %tid.y;
	mov.u32 	%r17, %ntid.y;
	mov.u32 	%r18, %ctaid.y;
	mad.lo.s32 	%r19, %r17, %r18, %r16;
	mov.u32 	%r20, %tid.z;
	mov.u32 	%r21, %ntid.z;
	mov.u32 	%r22, %ctaid.z;
	mad.lo.s32 	%r3, %r21, %r22, %r20;
	ld.const.f64 	%fd20, [z_min];
	cvt.rn.f64.u32 	%fd21, %r3;
	ld.const.f64 	%fd22, [dz];
	fma.rn.f64 	%fd23, %fd22, %fd21, %fd20;
	setp.lt.s32 	%p1, %r1, 0;
	max.s32 	%r23, %r1, %r19;
	setp.ge.s32 	%p2, %r23, %r12;
	or.pred  	%p3, %p2, %p1;
	ld.const.f64 	%fd25, [water_tissue];
	setp.geu.f64 	%p4, %fd23, %fd25;
	or.pred  	%p5, %p3, %p4;
	@%p5 bra 	$L__BB3_18;
	cvta.to.global.u64 	%rd7, %rd4;
	cvta.to.global.u64 	%rd8, %rd5;
	mad.lo.s32 	%r24, %r12, %r3, %r19;
	mad.lo.s32 	%r4, %r24, %r12, %r1;
	mul.wide.u32 	%rd9, %r4, 8;
	add.s64 	%rd10, %rd7, %rd9;
	ld.global.f64 	%fd27, [%rd10];
	add.s64 	%rd11, %rd8, %rd9;
	ld.global.f64 	%fd28, [%rd11];
	sub.f64 	%fd29, %fd27, %fd28;
	ld.const.f64 	%fd1, [dt];
	add.f64 	%fd30, %fd1, %fd1;
	div.rn.f64 	%fd2, %fd29, %fd30;
	setp.ne.s16 	%p6, %rs1, 0;
	@%p6 bra 	$L__BB3_10;
	add.s64 	%rd2, %rd1, %rd9;
	ld.global.f64 	%fd3, [%rd2];
	{
	.reg .b32 %temp; 
	mov.b64 	{%temp, %r5}, %fd2;
	}
	mov.f64 	%fd49, 0d4000000000000000;
	{
	.reg .b32 %temp; 
	mov.b64 	{%temp, %r40}, %fd49;
	}
	and.b32  	%r7, %r40, 2146435072;
	setp.eq.s32 	%p20, %r7, 1062207488;
	abs.f64 	%fd4, %fd2;
	{ // callseq 15, 0
	.param .b64 param0;
	st.param.f64 	[param0], %fd4;
	.param .b64 param1;
	st.param.f64 	[param1], 0d4000000000000000;
	.param .b64 retval0;
	call.uni (retval0), 
	__internal_accurate_pow, 
	(
	param0, 
	param1
	);
	ld.param.f64 	%fd50, [retval0];
	} // callseq 15
	setp.lt.s32 	%p21, %r5, 0;
	neg.f64 	%fd52, %fd50;
	selp.f64 	%fd53, %fd52, %fd50, %p20;
	selp.f64 	%fd59, %fd53, %fd50, %p21;
	setp.neu.f64 	%p22, %fd2, 0d0000000000000000;
	@%p22 bra 	$L__BB3_4;
	setp.eq.s32 	%p23, %r7, 1062207488;
	selp.b32 	%r41, %r5, 0, %p23;
	setp.lt.s32 	%p24, %r40, 0;
	or.b32  	%r42, %r41, 2146435072;
	selp.b32 	%r43, %r42, %r41, %p24;
	mov.b32 	%r44, 0;
	mov.b64 	%fd59, {%r44, %r43};
$L__BB3_4:
	add.f64 	%fd54, %fd2, 0d4000000000000000;
	{
	.reg .b32 %temp; 
	mov.b64 	{%temp, %r45}, %fd54;
	}
	and.b32  	%r46, %r45, 2146435072;
	setp.ne.s32 	%p25, %r46, 2146435072;
	@%p25 bra 	$L__BB3_9;
	setp.num.f64 	%p26, %fd2, %fd2;
	@%p26 bra 	$L__BB3_7;
	mov.f64 	%fd55, 0d4000000000000000;
	add.rn.f64 	%fd59, %fd2, %fd55;
	bra.uni 	$L__BB3_9;
$L__BB3_7:
	setp.neu.f64 	%p27, %fd4, 0d7FF0000000000000;
	@%p27 bra 	$L__BB3_9;
	setp.lt.s32 	%p28, %r5, 0;
	setp.eq.s32 	%p29, %r7, 1062207488;
	setp.lt.s32 	%p30, %r40, 0;
	selp.b32 	%r48, 0, 2146435072, %p30;
	and.b32  	%r49, %r40, 2147483647;
	setp.ne.s32 	%p31, %r49, 1071644672;
	or.b32  	%r50, %r48, -2147483648;
	selp.b32 	%r51, %r50, %r48, %p31;
	selp.b32 	%r52, %r51, %r48, %p29;
	selp.b32 	%r53, %r52, %r48, %p28;
	mov.b32 	%r54, 0;
	mov.b64 	%fd59, {%r54, %r53};
$L__BB3_9:
	setp.eq.f64 	%p32, %fd2, 0d3FF0000000000000;
	selp.f64 	%fd56, 0d3FF0000000000000, %fd59, %p32;
	fma.rn.f64 	%fd57, %fd56, %fd1, %fd3;
	st.global.f64 	[%rd2], %fd57;
	bra.uni 	$L__BB3_18;
$L__BB3_10:
	ld.const.f64 	%fd31, [abs_water];
	add.f64 	%fd32, %fd31, %fd31;
	ld.const.f64 	%fd33, [fr];
	mul.f64 	%fd34, %fd32, %fd33;
	add.s64 	%rd3, %rd1, %rd9;
	ld.global.f64 	%fd35, [%rd3];
	mul.f64 	%fd11, %fd34, %fd35;
	mul.f64 	%fd12, %fd33, 0d401921FB54442D18;
	{
	.reg .b32 %temp; 
	mov.b64 	{%temp, %r8}, %fd12;
	}
	mov.f64 	%fd36, 0d4000000000000000;
	{
	.reg .b32 %temp; 
	mov.b64 	{%temp, %r25}, %fd36;
	}
	and.b32  	%r10, %r25, 2146435072;
	setp.eq.s32 	%p7, %r10, 1062207488;
	abs.f64 	%fd13, %fd12;
	{ // callseq 14, 0
	.param .b64 param0;
	st.param.f64 	[param0], %fd13;
	.param .b64 param1;
	st.param.f64 	[param1], 0d4000000000000000;
	.param .b64 retval0;
	call.uni (retval0), 
	__internal_accurate_pow, 
	(
	param0, 
	param1
	);
	ld.param.f64 	%fd37, [retval0];
	} // callseq 14
	setp.lt.s32 	%p8, %r8, 0;
	neg.f64 	%fd39, %fd37;
	selp.f64 	%fd40, %fd39, %fd37, %p7;
	selp.f64 	%fd61, %fd40, %fd37, %p8;
	setp.neu.f64 	%p9, %fd12, 0d0000000000000000;
	@%p9 bra 	$L__BB3_12;
	setp.eq.s32 	%p10, %r10, 1062207488;
	selp.b32 	%r26, %r8, 0, %p10;
	setp.lt.s32 	%p11, %r25, 0;
	or.b32  	%r27, %r26, 2146435072;
	selp.b32 	%r28, %r27, %r26, %p11;
	mov.b32 	%r29, 0;
	mov.b64 	%fd61, {%r29, %r28};
$L__BB3_12:
	add.f64 	%fd41, %fd12, 0d4000000000000000;
	{
	.reg .b32 %temp; 
	mov.b64 	{%temp, %r30}, %fd41;
	}
	and.b32  	%r31, %r30, 2146435072;
	setp.ne.s32 	%p12, %r31, 2146435072;
	@%p12 bra 	$L__BB3_17;
	setp.num.f64 	%p13, %fd12, %fd12;
	@%p13 bra 	$L__BB3_15;
	mov.f64 	%fd42, 0d4000000000000000;
	add.rn.f64 	%fd61, %fd12, %fd42;
	bra.uni 	$L__BB3_17;
$L__BB3_15:
	setp.neu.f64 	%p14, %fd13, 0d7FF0000000000000;
	@%p14 bra 	$L__BB3_17;
	setp.lt.s32 	%p15, %r8, 0;
	setp.eq.s32 	%p16, %r10, 1062207488;
	setp.lt.s32 	%p17, %r25, 0;
	selp.b32 	%r33, 0, 2146435072, %p17;
	and.b32  	%r34, %r25, 2147483647;
	setp.ne.s32 	%p18, %r34, 1071644672;
	or.b32  	%r35, %r33, -2147483648;
	selp.b32 	%r36, %r35, %r33, %p18;
	selp.b32 	%r37, %r36, %r33, %p16;
	selp.b32 	%r38, %r37, %r33, %p15;
	mov.b32 	%r39, 0;
	mov.b64 	%fd61, {%r39, %r38};
$L__BB3_17:
	setp.eq.f64 	%p19, %fd12, 0d3FF0000000000000;
	selp.f64 	%fd43, 0d3FF0000000000000, %fd61, %p19;
	ld.const.f64 	%fd44, [rho];
	mul.f64 	%fd45, %fd43, %fd44;
	ld.const.f64 	%fd46, [c_inf];
	mul.f64 	%fd47, %fd45, %fd46;
	div.rn.f64 	%fd48, %fd11, %fd47;
	st.global.f64 	[%rd3], %fd48;
$L__BB3_18:
	ret;

}
	// .globl	_Z17Double_to_ComplexPdP6float2iiii
.visible .entry _Z17Double_to_ComplexPdP6float2iiii(
	.param .u64 .ptr .align 1 _Z17Double_to_ComplexPdP6float2iiii_param_0,
	.param .u64 .ptr .align 1 _Z17Double_to_ComplexPdP6float2iiii_param_1,
	.param .u32 _Z17Double_to_ComplexPdP6float2iiii_param_2,
	.param .u32 _Z17Double_to_ComplexPdP6float2iiii_param_3,
	.param .u32 _Z17Double_to_ComplexPdP6float2iiii_param_4,
	.param .u32 _Z17Double_to_ComplexPdP6float2iiii_param_5
)
{
	.reg .pred 	%p<16>;
	.reg .b32 	%r<52>;
	.reg .b32 	%f<20>;
	.reg .b64 	%rd<42>;
	.reg .b64 	%fd<16>;

	ld.param.u64 	%rd3, [_Z17Double_to_ComplexPdP6float2iiii_param_0];
	ld.param.u64 	%rd4, [_Z17Double_to_ComplexPdP6float2iiii_param_1];
	ld.param.u32 	%r23, [_Z17Double_to_ComplexPdP6float2iiii_param_2];
	ld.param.u32 	%r26, [_Z17Double_to_ComplexPdP6float2iiii_param_3];
	ld.param.u32 	%r27, [_Z17Double_to_ComplexPdP6float2iiii_param_4];
	ld.param.u32 	%r25, [_Z17Double_to_ComplexPdP6float2iiii_param_5];
	cvta.to.global.u64 	%rd1, %rd4;
	cvta.to.global.u64 	%rd2, %rd3;
	mov.u32 	%r1, %tid.x;
	mov.u32 	%r28, %ntid.x;
	mov.u32 	%r29, %ctaid.x;
	mul.lo.s32 	%r2, %r28, %r29;
	add.s32 	%r3, %r2, %r1;
	mov.u32 	%r30, %tid.y;
	mov.u32 	%r31, %ntid.y;
	mov.u32 	%r32, %ctaid.y;
	mad.lo.s32 	%r33, %r31, %r32, %r30;
	mov.u32 	%r34, %tid.z;
	mov.u32 	%r35, %ntid.z;
	mov.u32 	%r36, %ctaid.z;
	mad.lo.s32 	%r5, %r35, %r36, %r34;
	setp.ge.s32 	%p1, %r3, %r25;
	setp.ge.s32 	%p2, %r33, %r26;
	or.pred  	%p3, %p1, %p2;
	setp.ge.s32 	%p4, %r5, %r27;
	or.pred  	%p5, %p4, %p3;
	setp.lt.s32 	%p6, %r23, 1;
	or.pred  	%p7, %p5, %p6;
	@%p7 bra 	$L__BB4_12;
	mad.lo.s32 	%r6, %r26, %r5, %r33;
	mul.lo.s32 	%r7, %r6, %r23;
	and.b32  	%r8, %r23, 7;
	setp.lt.u32 	%p8, %r23, 8;
	mov.b32 	%r50, 0;
	@%p8 bra 	$L__BB4_4;
	and.b32  	%r50, %r23, 2147483640;
	neg.s32 	%r48, %r50;
	mul.lo.s32 	%r38, %r25, %r23;
	mad.lo.s32 	%r39, %r38, %r6, %r1;
	add.s32 	%r47, %r39, %r2;
	shl.b32 	%r12, %r25, 3;
	mul.wide.s32 	%rd8, %r25, 8;
$L__BB4_3:
	.pragma "nounroll";
	mul.wide.s32 	%rd5, %r47, 8;
	add.s64 	%rd6, %rd2, %rd5;
	ld.global.f64 	%fd1, [%rd6];
	cvt.rn.f32.f64 	%f1, %fd1;
	add.s64 	%rd7, %rd1, %rd5;
	mov.f32 	%f2, 0f00000000;
	st.global.v2.f32 	[%rd7], {%f1, %f2};
	add.s64 	%rd9, %rd6, %rd8;
	ld.global.f64 	%fd2, [%rd9];
	cvt.rn.f32.f64 	%f3, %fd2;
	add.s64 	%rd10, %rd7, %rd8;
	st.global.v2.f32 	[%rd10], {%f3, %f2};
	add.s64 	%rd11, %rd9, %rd8;
	ld.global.f64 	%fd3, [%rd11];
	cvt.rn.f32.f64 	%f4, %fd3;
	add.s64 	%rd12, %rd10, %rd8;
	st.global.v2.f32 	[%rd12], {%f4, %f2};
	add.s64 	%rd13, %rd11, %rd8;
	ld.global.f64 	%fd4, [%rd13];
	cvt.rn.f32.f64 	%f5, %fd4;
	add.s64 	%rd14, %rd12, %rd8;
	st.global.v2.f32 	[%rd14], {%f5, %f2};
	add.s64 	%rd15, %rd13, %rd8;
	ld.global.f64 	%fd5, [%rd15];
	cvt.rn.f32.f64 	%f6, %fd5;
	add.s64 	%rd16, %rd14, %rd8;
	st.global.v2.f32 	[%rd16], {%f6, %f2};
	add.s64 	%rd17, %rd15, %rd8;
	ld.global.f64 	%fd6, [%rd17];
	cvt.rn.f32.f64 	%f7, %fd6;
	add.s64 	%rd18, %rd16, %rd8;
	st.global.v2.f32 	[%rd18], {%f7, %f2};
	add.s64 	%rd19, %rd17, %rd8;
	ld.global.f64 	%fd7, [%rd19];
	cvt.rn.f32.f64 	%f8, %fd7;
	add.s64 	%rd20, %rd18, %rd8;
	st.global.v2.f32 	[%rd20], {%f8, %f2};
	add.s64 	%rd21, %rd19, %rd8;
	ld.global.f64 	%fd8, [%rd21];
	cvt.rn.f32.f64 	%f9, %fd8;
	add.s64 	%rd22, %rd20, %rd8;
	st.global.v2.f32 	[%rd22], {%f9, %f2};
	add.s32 	%r48, %r48, 8;
	add.s32 	%r47, %r47, %r12;
	setp.ne.s32 	%p9, %r48, 0;
	@%p9 bra 	$L__BB4_3;
$L__BB4_4:
	setp.eq.s32 	%p10, %r8, 0;
	@%p10 bra 	$L__BB4_12;
	and.b32  	%r18, %r23, 3;
	setp.lt.u32 	%p11, %r8, 4;
	@%p11 bra 	$L__BB4_7;
	add.s32 	%r40, %r50, %r7;
	mad.lo.s32 	%r41, %r40, %r25, %r3;
	mul.wide.s32 	%rd23, %r41, 8;
	add.s64 	%rd24, %rd2, %rd23;
	ld.global.f64 	%fd9, [%rd24];
	cvt.rn.f32.f64 	%f10, %fd9;
	add.s64 	%rd25, %rd1, %rd23;
	mov.f32 	%f11, 0f00000000;
	st.global.v2.f32 	[%rd25], {%f10, %f11};
	mul.wide.s32 	%rd26, %r25, 8;
	add.s64 	%rd27, %rd24, %rd26;
	ld.global.f64 	%fd10, [%rd27];
	cvt.rn.f32.f64 	%f12, %fd10;
	add.s64 	%rd28, %rd25, %rd26;
	st.global.v2.f32 	[%rd28], {%f12, %f11};
	add.s64 	%rd29, %rd27, %rd26;
	ld.global.f64 	%fd11, [%rd29];
	cvt.rn.f32.f64 	%f13, %fd11;
	add.s64 	%rd30, %rd28, %rd26;
	st.global.v2.f32 	[%rd30], {%f13, %f11};
	add.s64 	%rd31, %rd29, %rd26;
	ld.global.f64 	%fd12, [%rd31];
	cvt.rn.f32.f64 	%f14, %fd12;
	add.s64 	%rd32, %rd30, %rd26;
	st.global.v2.f32 	[%rd32], {%f14, %f11};
	add.s32 	%r50, %r50, 4;
$L__BB4_7:
	setp.eq.s32 	%p12, %r18, 0;
	@%p12 bra 	$L__BB4_12;
	setp.eq.s32 	%p13, %r18, 1;
	@%p13 bra 	$L__BB4_10;
	add.s32 	%r42, %r50, %r7;
	mad.lo.s32 	%r43, %r42, %r25, %r3;
	mul.wide.s32 	%rd33, %r43, 8;
	add.s64 	%rd34, %rd2, %rd33;
	ld.global.f64 	%fd13, [%rd34];
	cvt.rn.f32.f64 	%f15, %fd13;
	add.s64 	%rd35, %rd1, %rd33;
	mov.f32 	%f16, 0f00000000;
	st.global.v2.f32 	[%rd35], {%f15, %f16};
	mul.wide.s32 	%rd36, %r25, 8;
	add.s64 	%rd37, %rd34, %rd36;
	ld.global.f64 	%fd14, [%rd37];
	cvt.rn.f32.f64 	%f17, %fd14;
	add.s64 	%rd38, %rd35, %rd36;
	st.global.v2.f32 	[%rd38], {%f17, %f16};
	add.s32 	%r50, %r50, 2;
$L__BB4_10:
	and.b32  	%r44, %r23, 1;
	setp.eq.b32 	%p14, %r44, 1;
	not.pred 	%p15, %p14;
	@%p15 bra 	$L__BB4_12;
	add.s32 	%r45, %r50, %r7;
	mad.lo.s32 	%r46, %r45, %r25, %r3;
	mul.wide.s32 	%rd39, %r46, 8;
	add.s64 	%rd40, %rd2, %rd39;
	ld.global.f64 	%fd15, [%rd40];
	cvt.rn.f32.f64 	%f18, %fd15;
	add.s64 	%rd41, %rd1, %rd39;
	mov.f32 	%f19, 0f00000000;
	st.global.v2.f32 	[%rd41], {%f18, %f19};
$L__BB4_12:
	ret;

}
	// .globl	_Z11Abs_ComplexP6float2Pdiiii
.visible .entry _Z11Abs_ComplexP6float2Pdiiii(
	.param .u64 .ptr .align 1 _Z11Abs_ComplexP6float2Pdiiii_param_0,
	.param .u64 .ptr .align 1 _Z11Abs_ComplexP6float2Pdiiii_param_1,
	.param .u32 _Z11Abs_ComplexP6float2Pdiiii_param_2,
	.param .u32 _Z11Abs_ComplexP6float2Pdiiii_param_3,
	.param .u32 _Z11Abs_ComplexP6float2Pdiiii_param_4,
	.param .u32 _Z11Abs_ComplexP6float2Pdiiii_param_5
)
{
	.reg .pred 	%p<76>;
	.reg .b32 	%r<105>;
	.reg .b32 	%f<7>;
	.reg .b64 	%rd<19>;
	.reg .b64 	%fd<108>;

	ld.param.u64 	%rd8, [_Z11Abs_ComplexP6float2Pdiiii_param_1];
	ld.param.u32 	%r26, [_Z11Abs_ComplexP6float2Pdiiii_param_2];
	ld.param.u32 	%r29, [_Z11Abs_ComplexP6float2Pdiiii_param_3];
	ld.param.u32 	%r30, [_Z11Abs_ComplexP6float2Pdiiii_param_4];
	ld.param.u32 	%r28, [_Z11Abs_ComplexP6float2Pdiiii_param_5];
	cvta.to.global.u64 	%rd1, %rd8;
	mov.u32 	%r1, %tid.x;
	mov.u32 	%r31, %ntid.x;
	mov.u32 	%r32, %ctaid.x;
	mul.lo.s32 	%r2, %r31, %r32;
	add.s32 	%r3, %r2, %r1;
	mov.u32 	%r33, %tid.y;
	mov.u32 	%r34, %ntid.y;
	mov.u32 	%r35, %ctaid.y;
	mad.lo.s32 	%r36, %r34, %r35, %r33;
	mov.u32 	%r37, %tid.z;
	mov.u32 	%r38, %ntid.z;
	mov.u32 	%r39, %ctaid.z;
	mad.lo.s32 	%r5, %r38, %r39, %r37;
	setp.ge.s32 	%p2, %r3, %r28;
	setp.ge.s32 	%p3, %r36, %r29;
	or.pred  	%p4, %p2, %p3;
	setp.ge.s32 	%p5, %r5, %r30;
	or.pred  	%p6, %p5, %p4;
	setp.lt.s32 	%p7, %r26, 1;
	or.pred  	%p8, %p6, %p7;
	@%p8 bra 	$L__BB5_36;
	mad.lo.s32 	%r6, %r29, %r5, %r36;
	mov.f64 	%fd41, 0d4000000000000000;
	{
	.reg .b32 %temp; 
	mov.b64 	{%temp, %r7}, %fd41;
	}
	and.b32  	%r8, %r7, 2146435072;
	setp.eq.s32 	%p9, %r8, 1062207488;
	setp.lt.s32 	%p10, %r7, 0;
	selp.b32 	%r9, 0, 2146435072, %p10;
	and.b32  	%r41, %r7, 2147483647;
	setp.ne.s32 	%p11, %r41, 1071644672;
	and.pred  	%p1, %p9, %p11;
	or.b32  	%r10, %r9, -2147483648;
	cvt.rn.f64.s32 	%fd1, %r28;
	setp.eq.s32 	%p12, %r26, 1;
	mov.b32 	%r104, 0;
	@%p12 bra 	$L__BB5_24;
	and.b32  	%r42, %r26, 2147483646;
	neg.s32 	%r103, %r42;
	mul.lo.s32 	%r43, %r28, %r26;
	mad.lo.s32 	%r44, %r43, %r6, %r1;
	add.s32 	%r102, %r44, %r2;
	mul.wide.s32 	%rd4, %r28, 8;
$L__BB5_3:
	ld.param.u64 	%rd17, [_Z11Abs_ComplexP6float2Pdiiii_param_0];
	setp.lt.s32 	%p13, %r7, 0;
	setp.eq.s32 	%p14, %r8, 1062207488;
	cvta.to.global.u64 	%rd9, %rd17;
	mul.wide.s32 	%rd10, %r102, 8;
	add.s64 	%rd2, %rd9, %rd10;
	ld.global.f32 	%f1, [%rd2];
	cvt.f64.f32 	%fd2, %f1;
	{
	.reg .b32 %temp; 
	mov.b64 	{%temp, %r15}, %fd2;
	}
	abs.f64 	%fd3, %fd2;
	{ // callseq 16, 0
	.param .b64 param0;
	st.param.f64 	[param0], %fd3;
	.param .b64 param1;
	st.param.f64 	[param1], 0d4000000000000000;
	.param .b64 retval0;
	call.uni (retval0), 
	__internal_accurate_pow, 
	(
	param0, 
	param1
	);
	ld.param.f64 	%fd42, [retval0];
	} // callseq 16
	setp.lt.s32 	%p16, %r15, 0;
	neg.f64 	%fd44, %fd42;
	selp.f64 	%fd45, %fd44, %fd42, %p14;
	selp.f64 	%fd46, %fd45, %fd42, %p16;
	setp.eq.f32 	%p17, %f1, 0f00000000;
	selp.b32 	%r45, %r15, 0, %p14;
	or.b32  	%r46, %r45, 2146435072;
	selp.b32 	%r47, %r46, %r45, %p13;
	mov.b32 	%r48, 0;
	mov.b64 	%fd47, {%r48, %r47};
	selp.f64 	%fd102, %fd47, %fd46, %p17;
	add.f64 	%fd48, %fd2, 0d4000000000000000;
	{
	.reg .b32 %temp; 
	mov.b64 	{%temp, %r49}, %fd48;
	}
	and.b32  	%r50, %r49, 2146435072;
	setp.ne.s32 	%p18, %r50, 2146435072;
	@%p18 bra 	$L__BB5_8;
	setp.num.f32 	%p19, %f1, %f1;
	@%p19 bra 	$L__BB5_6;
	mov.f64 	%fd49, 0d4000000000000000;
	add.rn.f64 	%fd102, %fd2, %fd49;
	bra.uni 	$L__BB5_8;
$L__BB5_6:
	setp.neu.f64 	%p20, %fd3, 0d7FF0000000000000;
	@%p20 bra 	$L__BB5_8;
	setp.lt.s32 	%p21, %r15, 0;
	selp.b32 	%r51, %r10, %r9, %p1;
	selp.b32 	%r52, %r51, %r9, %p21;
	mov.b32 	%r53, 0;
	mov.b64 	%fd102, {%r53, %r52};
$L__BB5_8:
	setp.lt.s32 	%p22, %r7, 0;
	setp.eq.s32 	%p23, %r8, 1062207488;
	setp.eq.f32 	%p25, %f1, 0f3F800000;
	selp.f64 	%fd8, 0d3FF0000000000000, %fd102, %p25;
	ld.global.f32 	%f2, [%rd2+4];
	cvt.f64.f32 	%fd9, %f2;
	{
	.reg .b32 %temp; 
	mov.b64 	{%temp, %r16}, %fd9;
	}
	abs.f64 	%fd10, %fd9;
	{ // callseq 17, 0
	.param .b64 param0;
	st.param.f64 	[param0], %fd10;
	.param .b64 param1;
	st.param.f64 	[param1], 0d4000000000000000;
	.param .b64 retval0;
	call.uni (retval0), 
	__internal_accurate_pow, 
	(
	param0, 
	param1
	);
	ld.param.f64 	%fd50, [retval0];
	} // callseq 17
	setp.lt.s32 	%p26, %r16, 0;
	neg.f64 	%fd52, %fd50;
	selp.f64 	%fd53, %fd52, %fd50, %p23;
	selp.f64 	%fd54, %fd53, %fd50, %p26;
	setp.eq.f32 	%p27, %f2, 0f00000000;
	selp.b32 	%r54, %r16, 0, %p23;
	or.b32  	%r55, %r54, 2146435072;
	selp.b32 	%r56, %r55, %r54, %p22;
	mov.b32 	%r57, 0;
	mov.b64 	%fd55, {%r57, %r56};
	selp.f64 	%fd103, %fd55, %fd54, %p27;
	add.f64 	%fd56, %fd9, 0d4000000000000000;
	{
	.reg .b32 %temp; 
	mov.b64 	{%temp, %r58}, %fd56;
	}
	and.b32  	%r59, %r58, 2146435072;
	setp.ne.s32 	%p28, %r59, 2146435072;
	@%p28 bra 	$L__BB5_13;
	setp.num.f32 	%p29, %f2, %f2;
	@%p29 bra 	$L__BB5_11;
	mov.f64 	%fd57, 0d4000000000000000;
	add.rn.f64 	%fd103, %fd9, %fd57;
	bra.uni 	$L__BB5_13;
$L__BB5_11:
	setp.neu.f64 	%p30, %fd10, 0d7FF0000000000000;
	@%p30 bra 	$L__BB5_13;
	setp.lt.s32 	%p31, %r16, 0;
	selp.b32 	%r60, %r10, %r9, %p1;
	selp.b32 	%r61, %r60, %r9, %p31;
	mov.b32 	%r62, 0;
	mov.b64 	%fd103, {%r62, %r61};
$L__BB5_13:
	setp.lt.s32 	%p32, %r7, 0;
	setp.eq.s32 	%p33, %r8, 1062207488;
	setp.eq.f32 	%p35, %f2, 0f3F800000;
	selp.f64 	%fd58, 0d3FF0000000000000, %fd103, %p35;
	add.f64 	%fd59, %fd8, %fd58;
	sqrt.rn.f64 	%fd60, %fd59;
	div.rn.f64 	%fd61, %fd60, %fd1;
	mul.wide.s32 	%rd11, %r102, 8;
	add.s64 	%rd3, %rd1, %rd11;
	st.global.f64 	[%rd3], %fd61;
	add.s64 	%rd5, %rd2, %rd4;
	ld.global.f32 	%f3, [%rd5];
	cvt.f64.f32 	%fd15, %f3;
	{
	.reg .b32 %temp; 
	mov.b64 	{%temp, %r17}, %fd15;
	}
	abs.f64 	%fd16, %fd15;
	{ // callseq 18, 0
	.param .b64 param0;
	st.param.f64 	[param0], %fd16;
	.param .b64 param1;
	st.param.f64 	[param1], 0d4000000000000000;
	.param .b64 retval0;
	call.uni (retval0), 
	__internal_accurate_pow, 
	(
	param0, 
	param1
	);
	ld.param.f64 	%fd62, [retval0];
	} // callseq 18
	setp.lt.s32 	%p36, %r17, 0;
	neg.f64 	%fd64, %fd62;
	selp.f64 	%fd65, %fd64, %fd62, %p33;
	selp.f64 	%fd66, %fd65, %fd62, %p36;
	setp.eq.f32 	%p37, %f3, 0f00000000;
	selp.b32 	%r63, %r17, 0, %p33;
	or.b32  	%r64, %r63, 2146435072;
	selp.b32 	%r65, %r64, %r63, %p32;
	mov.b32 	%r66, 0;
	mov.b64 	%fd67, {%r66, %r65};
	selp.f64 	%fd104, %fd67, %fd66, %p37;
	add.f64 	%fd68, %fd15, 0d4000000000000000;
	{
	.reg .b32 %temp; 
	mov.b64 	{%temp, %r67}, %fd68;
	}
	and.b32  	%r68, %r67, 2146435072;
	setp.ne.s32 	%p38, %r68, 2146435072;
	@%p38 bra 	$L__BB5_18;
	setp.nan.f32 	%p39, %f3, %f3;
	@%p39 bra 	$L__BB5_17;
	setp.neu.f64 	%p40, %fd16, 0d7FF0000000000000;
	@%p40 bra 	$L__BB5_18;
	setp.lt.s32 	%p41, %r17, 0;
	selp.b32 	%r69, %r10, %r9, %p1;
	selp.b32 	%r70, %r69, %r9, %p41;
	mov.b32 	%r71, 0;
	mov.b64 	%fd104, {%r71, %r70};
	bra.uni 	$L__BB5_18;
$L__BB5_17:
	mov.f64 	%fd69, 0d4000000000000000;
	add.rn.f64 	%fd104, %fd15, %fd69;
$L__BB5_18:
	setp.lt.s32 	%p42, %r7, 0;
	setp.eq.s32 	%p43, %r8, 1062207488;
	setp.eq.f32 	%p45, %f3, 0f3F800000;
	selp.f64 	%fd21, 0d3FF0000000000000, %fd104, %p45;
	ld.global.f32 	%f4, [%rd5+4];
	cvt.f64.f32 	%fd22, %f4;
	{
	.reg .b32 %temp; 
	mov.b64 	{%temp, %r18}, %fd22;
	}
	abs.f64 	%fd23, %fd22;
	{ // callseq 19, 0
	.param .b64 param0;
	st.param.f64 	[param0], %fd23;
	.param .b64 param1;
	st.param.f64 	[param1], 0d4000000000000000;
	.param .b64 retval0;
	call.uni (retval0), 
	__internal_accurate_pow, 
	(
	param0, 
	param1
	);
	ld.param.f64 	%fd70, [retval0];
	} // callseq 19
	setp.lt.s32 	%p46, %r18, 0;
	neg.f64 	%fd72, %fd70;
	selp.f64 	%fd73, %fd72, %fd70, %p43;
	selp.f64 	%fd74, %fd73, %fd70, %p46;
	setp.eq.f32 	%p47, %f4, 0f00000000;
	selp.b32 	%r72, %r18, 0, %p43;
	or.b32  	%r73, %r72, 2146435072;
	selp.b32 	%r74, %r73, %r72, %p42;
	mov.b32 	%r75, 0;
	mov.b64 	%fd75, {%r75, %r74};
	selp.f64 	%fd105, %fd75, %fd74, %p47;
	add.f64 	%fd76, %fd22, 0d4000000000000000;
	{
	.reg .b32 %temp; 
	mov.b64 	{%temp, %r76}, %fd76;
	}
	and.b32  	%r77, %r76, 2146435072;
	setp.ne.s32 	%p48, %r77, 2146435072;
	@%p48 bra 	$L__BB5_23;
	setp.nan.f32 	%p49, %f4, %f4;
	@%p49 bra 	$L__BB5_22;
	setp.neu.f64 	%p50, %fd23, 0d7FF0000000000000;
	@%p50 bra 	$L__BB5_23;
	setp.lt.s32 	%p51, %r18, 0;
	selp.b32 	%r78, %r10, %r9, %p1;
	selp.b32 	%r79, %r78, %r9, %p51;
	mov.b32 	%r80, 0;
	mov.b64 	%fd105, {%r80, %r79};
	bra.uni 	$L__BB5_23;
$L__BB5_22:
	mov.f64 	%fd77, 0d4000000000000000;
	add.rn.f64 	%fd105, %fd22, %fd77;
$L__BB5_23:
	and.b32  	%r104, %r26, 2147483646;
	setp.eq.f32 	%p52, %f4, 0f3F800000;
	selp.f64 	%fd78, 0d3FF0000000000000, %fd105, %p52;
	add.f64 	%fd79, %fd21, %fd78;
	sqrt.rn.f64 	%fd80, %fd79;
	div.rn.f64 	%fd81, %fd80, %fd1;
	add.s64 	%rd12, %rd3, %rd4;
	st.global.f64 	[%rd12], %fd81;
	add.s32 	%r103, %r103, 2;
	shl.b32 	%r81, %r28, 1;
	add.s32 	%r102, %r102, %r81;
	setp.ne.s32 	%p53, %r103, 0;
	@%p53 bra 	$L__BB5_3;
$L__BB5_24:
	and.b32  	%r82, %r26, 1;
	setp.eq.b32 	%p54, %r82, 1;
	not.pred 	%p55, %p54;
	@%p55 bra 	$L__BB5_36;
	ld.param.u64 	%rd18, [_Z11Abs_ComplexP6float2Pdiiii_param_0];
	setp.lt.s32 	%p56, %r7, 0;
	setp.eq.s32 	%p57, %r8, 1062207488;
	mad.lo.s32 	%r83, %r6, %r26, %r104;
	mad.lo.s32 	%r23, %r83, %r28, %r3;
	cvta.to.global.u64 	%rd13, %rd18;
	mul.wide.s32 	%rd14, %r23, 8;
	add.s64 	%rd6, %rd13, %rd14;
	ld.global.f32 	%f5, [%rd6];
	cvt.f64.f32 	%fd28, %f5;
	{
	.reg .b32 %temp; 
	mov.b64 	{%temp, %r24}, %fd28;
	}
	abs.f64 	%fd29, %fd28;
	{ // callseq 20, 0
	.param .b64 param0;
	st.param.f64 	[param0], %fd29;
	.param .b64 param1;
	st.param.f64 	[param1], 0d4000000000000000;
	.param .b64 retval0;
	call.uni (retval0), 
	__internal_accurate_pow, 
	(
	param0, 
	param1
	);
	ld.param.f64 	%fd82, [retval0];
	} // callseq 20
	setp.lt.s32 	%p59, %r24, 0;
	neg.f64 	%fd84, %fd82;
	selp.f64 	%fd85, %fd84, %fd82, %p57;
	selp.f64 	%fd86, %fd85, %fd82, %p59;
	setp.eq.f32 	%p60, %f5, 0f00000000;
	selp.b32 	%r84, %r24, 0, %p57;
	or.b32  	%r85, %r84, 2146435072;
	selp.b32 	%r86, %r85, %r84, %p56;
	mov.b32 	%r87, 0;
	mov.b64 	%fd87, {%r87, %r86};
	selp.f64 	%fd106, %fd87, %fd86, %p60;
	add.f64 	%fd88, %fd28, 0d4000000000000000;
	{
	.reg .b32 %temp; 
	mov.b64 	{%temp, %r88}, %fd88;
	}
	and.b32  	%r89, %r88, 2146435072;
	setp.ne.s32 	%p61, %r89, 2146435072;
	@%p61 bra 	$L__BB5_30;
	setp.nan.f32 	%p62, %f5, %f5;
	@%p62 bra 	$L__BB5_29;
	setp.neu.f64 	%p63, %fd29, 0d7FF0000000000000;
	@%p63 bra 	$L__BB5_30;
	setp.lt.s32 	%p64, %r24, 0;
	selp.b32 	%r90, %r10, %r9, %p1;
	selp.b32 	%r91, %r90, %r9, %p64;
	mov.b32 	%r92, 0;
	mov.b64 	%fd106, {%r92, %r91};
	bra.uni 	$L__BB5_30;
$L__BB5_29:
	mov.f64 	%fd89, 0d4000000000000000;
	add.rn.f64 	%fd106, %fd28, %fd89;
$L__BB5_30:
	setp.lt.s32 	%p65, %r7, 0;
	setp.eq.s32 	%p66, %r8, 1062207488;
	setp.eq.f32 	%p68, %f5, 0f3F800000;
	selp.f64 	%fd34, 0d3FF0000000000000, %fd106, %p68;
	ld.global.f32 	%f6, [%rd6+4];
	cvt.f64.f32 	%fd35, %f6;
	{
	.reg .b32 %temp; 
	mov.b64 	{%temp, %r25}, %fd35;
	}
	abs.f64 	%fd36, %fd35;
	{ // callseq 21, 0
	.param .b64 param0;
	st.param.f64 	[param0], %fd36;
	.param .b64 param1;
	st.param.f64 	[param1], 0d4000000000000000;
	.param .b64 retval0;
	call.uni (retval0), 
	__internal_accurate_pow, 
	(
	param0, 
	param1
	);
	ld.param.f64 	%fd90, [retval0];
	} // callseq 21
	setp.lt.s32 	%p69, %r25, 0;
	neg.f64 	%fd92, %fd90;
	selp.f64 	%fd93, %fd92, %fd90, %p66;
	selp.f64 	%fd94, %fd93, %fd90, %p69;
	setp.eq.f32 	%p70, %f6, 0f00000000;
	selp.b32 	%r93, %r25, 0, %p66;
	or.b32  	%r94, %r93, 2146435072;
	selp.b32 	%r95, %r94, %r93, %p65;
	mov.b32 	%r96, 0;
	mov.b64 	%fd95, {%r96, %r95};
	selp.f64 	%fd107, %fd95, %fd94, %p70;
	add.f64 	%fd96, %fd35, 0d4000000000000000;
	{
	.reg .b32 %temp; 
	mov.b64 	{%temp, %r97}, %fd96;
	}
	and.b32  	%r98, %r97, 2146435072;
	setp.ne.s32 	%p71, %r98, 2146435072;
	@%p71 bra 	$L__BB5_35;
	setp.nan.f32 	%p72, %f6, %f6;
	@%p72 bra 	$L__BB5_34;
	setp.neu.f64 	%p73, %fd36, 0d7FF0000000000000;
	@%p73 bra 	$L__BB5_35;
	setp.lt.s32 	%p74, %r25, 0;
	selp.b32 	%r99, %r10, %r9, %p1;
	selp.b32 	%r100, %r99, %r9, %p74;
	mov.b32 	%r101, 0;
	mov.b64 	%fd107, {%r101, %r100};
	bra.uni 	$L__BB5_35;
$L__BB5_34:
	mov.f64 	%fd97, 0d4000000000000000;
	add.rn.f64 	%fd107, %fd35, %fd97;
$L__BB5_35:
	setp.eq.f32 	%p75, %f6, 0f3F800000;
	selp.f64 	%fd98, 0d3FF0000000000000, %fd107, %p75;
	add.f64 	%fd99, %fd34, %fd98;
	sqrt.rn.f64 	%fd100, %fd99;
	div.rn.f64 	%fd101, %fd100, %fd1;
	add.s64 	%rd16, %rd1, %rd14;
	st.global.f64 	[%rd16], %fd101;
$L__BB5_36:
	ret;

}
	// .globl	_Z9copy_dataPdS_iiiiiii
.visible .entry _Z9copy_dataPdS_iiiiiii(
	.param .u64 .ptr .align 1 _Z9copy_dataPdS_iiiiiii_param_0,
	.param .u64 .ptr .align 1 _Z9copy_dataPdS_iiiiiii_param_1,
	.param .u32 _Z9copy_dataPdS_iiiiiii_param_2,
	.param .u32 _Z9copy_dataPdS_iiiiiii_param_3,
	.param .u32 _Z9copy_dataPdS_iiiiiii_param_4,
	.param .u32 _Z9copy_dataPdS_iiiiiii_param_5,
	.param .u32 _Z9copy_dataPdS_iiiiiii_param_6,
	.param .u32 _Z9copy_dataPdS_iiiiiii_param_7,
	.param .u32 _Z9copy_dataPdS_iiiiiii_param_8
)
{
	.reg .pred 	%p<6>;
	.reg .b32 	%r<29>;
	.reg .b64 	%rd<9>;
	.reg .b64 	%fd<2>;

	ld.param.u64 	%rd1, [_Z9copy_dataPdS_iiiiiii_param_0];
	ld.param.u64 	%rd2, [_Z9copy_dataPdS_iiiiiii_param_1];
	ld.param.u32 	%r4, [_Z9copy_dataPdS_iiiiiii_param_2];
	ld.param.u32 	%r5, [_Z9copy_dataPdS_iiiiiii_param_3];
	ld.param.u32 	%r10, [_Z9copy_dataPdS_iiiiiii_param_4];
	ld.param.u32 	%r11, [_Z9copy_dataPdS_iiiiiii_param_5];
	ld.param.u32 	%r7, [_Z9copy_dataPdS_iiiiiii_param_6];
	ld.param.u32 	%r8, [_Z9copy_dataPdS_iiiiiii_param_7];
	ld.param.u32 	%r9, [_Z9copy_dataPdS_iiiiiii_param_8];
	mov.u32 	%r12, %tid.x;
	mov.u32 	%r13, %ntid.x;
	mov.u32 	%r14, %ctaid.x;
	mad.lo.s32 	%r1, %r13, %r14, %r12;
	mov.u32 	%r15, %tid.y;
	mov.u32 	%r16, %ntid.y;
	mov.u32 	%r17, %ctaid.y;
	mad.lo.s32 	%r18, %r16, %r17, %r15;
	mov.u32 	%r19, %tid.z;
	mov.u32 	%r20, %ntid.z;
	mov.u32 	%r21, %ctaid.z;
	mad.lo.s32 	%r3, %r20, %r21, %r19;
	setp.ge.s32 	%p1, %r1, %r5;
	setp.ge.s32 	%p2, %r18, %r10;
	or.pred  	%p3, %p1, %p2;
	setp.ge.s32 	%p4, %r3, %r11;
	or.pred  	%p5, %p3, %p4;
	@%p5 bra 	$L__BB6_2;
	cvta.to.global.u64 	%rd3, %rd1;
	cvta.to.global.u64 	%rd4, %rd2;
	add.s32 	%r22, %r7, %r3;
	mad.lo.s32 	%r23, %r22, %r10, %r18;
	mad.lo.s32 	%r24, %r5, %r4, %r1;
	mad.lo.s32 	%r25, %r23, %r10, %r24;
	mad.lo.s32 	%r26, %r10, %r3, %r18;
	mad.lo.s32 	%r27, %r26, %r5, %r1;
	mad.lo.s32 	%r28, %r27, %r9, %r8;
	mul.wide.s32 	%rd5, %r25, 8;
	add.s64 	%rd6, %rd3, %rd5;
	ld.global.f64 	%fd1, [%rd6];
	mul.wide.s32 	%rd7, %r28, 8;
	add.s64 	%rd8, %rd4, %rd7;
	st.global.f64 	[%rd8], %fd1;
$L__BB6_2:
	ret;

}
	// .globl	_Z27total_energy_Nharmonics_xyzPdS_iiiiiiii
.visible .entry _Z27total_energy_Nharmonics_xyzPdS_iiiiiiii(
	.param .u64 .ptr .align 1 _Z27total_energy_Nharmonics_xyzPdS_iiiiiiii_param_0,
	.param .u64 .ptr .align 1 _Z27total_energy_Nharmonics_xyzPdS_iiiiiiii_param_1,
	.param .u32 _Z27total_energy_Nharmonics_xyzPdS_iiiiiiii_param_2,
	.param .u32 _Z27total_energy_Nharmonics_xyzPdS_iiiiiiii_param_3,
	.param .u32 _Z27total_energy_Nharmonics_xyzPdS_iiiiiiii_param_4,
	.param .u32 _Z27total_energy_Nharmonics_xyzPdS_iiiiiiii_param_5,
	.param .u32 _Z27total_energy_Nharmonics_xyzPdS_iiiiiiii_param_6,
	.param .u32 _Z27total_energy_Nharmonics_xyzPdS_iiiiiiii_param_7,
	.param .u32 _Z27total_energy_Nharmonics_xyzPdS_iiiiiiii_param_8,
	.param .u32 _Z27total_energy_Nharmonics_xyzPdS_iiiiiiii_param_9
)
{
	.reg .pred 	%p<47>;
	.reg .b32 	%r<88>;
	.reg .b64 	%rd<17>;
	.reg .b64 	%fd<91>;

	ld.param.u64 	%rd3, [_Z27total_energy_Nharmonics_xyzPdS_iiiiiiii_param_0];
	ld.param.u32 	%r24, [_Z27total_energy_Nharmonics_xyzPdS_iiiiiiii_param_2];
	ld.param.u32 	%r19, [_Z27total_energy_Nharmonics_xyzPdS_iiiiiiii_param_3];
	ld.param.u32 	%r25, [_Z27total_energy_Nharmonics_xyzPdS_iiiiiiii_param_4];
	ld.param.u32 	%r26, [_Z27total_energy_Nharmonics_xyzPdS_iiiiiiii_param_5];
	ld.param.u32 	%r27, [_Z27total_energy_Nharmonics_xyzPdS_iiiiiiii_param_6];
	ld.param.u32 	%r21, [_Z27total_energy_Nharmonics_xyzPdS_iiiiiiii_param_7];
	ld.param.u32 	%r22, [_Z27total_energy_Nharmonics_xyzPdS_iiiiiiii_param_8];
	ld.param.u32 	%r23, [_Z27total_energy_Nharmonics_xyzPdS_iiiiiiii_param_9];
	mov.u32 	%r28, %tid.x;
	mov.u32 	%r29, %ntid.x;
	mov.u32 	%r30, %ctaid.x;
	mad.lo.s32 	%r1, %r29, %r30, %r28;
	mov.u32 	%r31, %tid.y;
	mov.u32 	%r32, %ntid.y;
	mov.u32 	%r33, %ctaid.y;
	mad.lo.s32 	%r34, %r32, %r33, %r31;
	mov.u32 	%r35, %tid.z;
	mov.u32 	%r36, %ntid.z;
	mov.u32 	%r37, %ctaid.z;
	mad.lo.s32 	%r3, %r36, %r37, %r35;
	add.s32 	%r38, %r27, %r3;
	mad.lo.s32 	%r39, %r38, %r25, %r34;
	mad.lo.s32 	%r40, %r19, %r24, %r1;
	mad.lo.s32 	%r4, %r39, %r25, %r40;
	setp.ge.s32 	%p2, %r1, %r19;
	setp.ge.s32 	%p3, %r34, %r25;
	or.pred  	%p4, %p2, %p3;
	setp.ge.s32 	%p5, %r3, %r26;
	or.pred  	%p6, %p4, %p5;
	@%p6 bra 	$L__BB7_23;
	cvta.to.global.u64 	%rd5, %rd3;
	mul.wide.s32 	%rd6, %r4, 8;
	add.s64 	%rd1, %rd5, %rd6;
	mov.b64 	%rd7, 0;
	st.global.u64 	[%rd1], %rd7;
	mad.lo.s32 	%r41, %r25, %r3, %r34;
	mad.lo.s32 	%r42, %r41, %r19, %r1;
	mul.lo.s32 	%r5, %r42, %r21;
	setp.lt.s32 	%p7, %r23, 1;
	@%p7 bra 	$L__BB7_23;
	mov.f64 	%fd27, 0d4000000000000000;
	{
	.reg .b32 %temp; 
	mov.b64 	{%temp, %r6}, %fd27;
	}
	and.b32  	%r7, %r6, 2146435072;
	setp.eq.s32 	%p8, %r7, 1062207488;
	setp.lt.s32 	%p9, %r6, 0;
	selp.b32 	%r8, 0, 2146435072, %p9;
	and.b32  	%r44, %r6, 2147483647;
	setp.ne.s32 	%p10, %r44, 1071644672;
	and.pred  	%p1, %p8, %p10;
	ld.const.f64 	%fd28, [rho_tissue];
	ld.const.f64 	%fd29, [c_inf_tissue];
	mul.f64 	%fd1, %fd28, %fd29;
	ld.const.f64 	%fd2, [fr];
	mov.f64 	%fd30, 0d4024000000000000;
	{
	.reg .b32 %temp; 
	mov.b64 	{%temp, %r45}, %fd30;
	}
	mov.f64 	%fd31, 0d4018000000000000;
	{
	.reg .b32 %temp; 
	mov.b64 	{%temp, %r46}, %fd31;
	}
	and.b32  	%r48, %r46, 2146435072;
	setp.eq.s32 	%p11, %r48, 1073741824;
	{ // callseq 22, 0
	.param .b64 param0;
	st.param.f64 	[param0], 0d4024000000000000;
	.param .b64 param1;
	st.param.f64 	[param1], 0d4018000000000000;
	.param .b64 retval0;
	call.uni (retval0), 
	__internal_accurate_pow, 
	(
	param0, 
	param1
	);
	ld.param.f64 	%fd32, [retval0];
	} // callseq 22
	setp.lt.s32 	%p12, %r45, 0;
	neg.f64 	%fd34, %fd32;
	selp.f64 	%fd35, %fd34, %fd32, %p11;
	selp.f64 	%fd3, %fd35, %fd32, %p12;
	setp.eq.s32 	%p13, %r23, 1;
	mov.b32 	%r87, 1;
	mov.f64 	%fd89, 0d0000000000000000;
	@%p13 bra 	$L__BB7_16;
	add.s32 	%r85, %r22, %r5;
	mov.f64 	%fd89, 0d0000000000000000;
	mov.b32 	%r86, 0;
	mul.wide.s32 	%rd10, %r22, 8;
$L__BB7_4:
	ld.param.u64 	%rd15, [_Z27total_energy_Nharmonics_xyzPdS_iiiiiiii_param_1];
	setp.lt.s32 	%p14, %r6, 0;
	setp.eq.s32 	%p15, %r7, 1062207488;
	cvta.to.global.u64 	%rd8, %rd15;
	mul.wide.s32 	%rd9, %r85, 8;
	add.s64 	%rd2, %rd8, %rd9;
	ld.global.f64 	%fd5, [%rd2];
	{
	.reg .b32 %temp; 
	mov.b64 	{%temp, %r12}, %fd5;
	}
	abs.f64 	%fd6, %fd5;
	{ // callseq 23, 0
	.param .b64 param0;
	st.param.f64 	[param0], %fd6;
	.param .b64 param1;
	st.param.f64 	[param1], 0d4000000000000000;
	.param .b64 retval0;
	call.uni (retval0), 
	__internal_accurate_pow, 
	(
	param0, 
	param1
	);
	ld.param.f64 	%fd37, [retval0];
	} // callseq 23
	setp.lt.s32 	%p17, %r12, 0;
	neg.f64 	%fd39, %fd37;
	selp.f64 	%fd40, %fd39, %fd37, %p15;
	selp.f64 	%fd41, %fd40, %fd37, %p17;
	setp.eq.f64 	%p18, %fd5, 0d0000000000000000;
	selp.b32 	%r50, %r12, 0, %p15;
	or.b32  	%r51, %r50, 2146435072;
	selp.b32 	%r52, %r51, %r50, %p14;
	mov.b32 	%r53, 0;
	mov.b64 	%fd42, {%r53, %r52};
	selp.f64 	%fd87, %fd42, %fd41, %p18;
	add.f64 	%fd43, %fd5, 0d4000000000000000;
	{
	.reg .b32 %temp; 
	mov.b64 	{%temp, %r54}, %fd43;
	}
	and.b32  	%r55, %r54, 2146435072;
	setp.ne.s32 	%p19, %r55, 2146435072;
	@%p19 bra 	$L__BB7_9;
	setp.num.f64 	%p20, %fd5, %fd5;
	@%p20 bra 	$L__BB7_7;
	mov.f64 	%fd44, 0d4000000000000000;
	add.rn.f64 	%fd87, %fd5, %fd44;
	bra.uni 	$L__BB7_9;
$L__BB7_7:
	setp.neu.f64 	%p21, %fd6, 0d7FF0000000000000;
	@%p21 bra 	$L__BB7_9;
	or.b32  	%r56, %r8, -2147483648;
	selp.b32 	%r57, %r56, %r8, %p1;
	selp.b32 	%r58, %r57, %r8, %p17;
	mov.b32 	%r59, 0;
	mov.b64 	%fd87, {%r59, %r58};
$L__BB7_9:
	setp.eq.f64 	%p26, %fd5, 0d3FF0000000000000;
	add.f64 	%fd45, %fd87, %fd87;
	selp.f64 	%fd46, 0d4000000000000000, %fd45, %p26;
	div.rn.f64 	%fd47, %fd46, %fd1;
	add.s32 	%r60, %r86, 1;
	cvt.rn.f64.u32 	%fd48, %r60;
	mul.f64 	%fd49, %fd48, 0d401CCCCCCCCCCCCD;
	mul.f64 	%fd50, %fd49, %fd2;
	div.rn.f64 	%fd51, %fd50, %fd3;
	add.f64 	%fd52, %fd51, %fd51;
	fma.rn.f64 	%fd11, %fd47, %fd52, %fd89;
	st.global.f64 	[%rd1], %fd11;
	add.s64 	%rd11, %rd2, %rd10;
	ld.global.f64 	%fd12, [%rd11];
	{
	.reg .b32 %temp; 
	mov.b64 	{%temp, %r13}, %fd12;
	}
	abs.f64 	%fd13, %fd12;
	{ // callseq 24, 0
	.param .b64 param0;
	st.param.f64 	[param0], %fd13;
	.param .b64 param1;
	st.param.f64 	[param1], 0d4000000000000000;
	.param .b64 retval0;
	call.uni (retval0), 
	__internal_accurate_pow, 
	(
	param0, 
	param1
	);
	ld.param.f64 	%fd53, [retval0];
	} // callseq 24
	setp.lt.s32 	%p27, %r13, 0;
	neg.f64 	%fd55, %fd53;
	selp.f64 	%fd56, %fd55, %fd53, %p15;
	selp.f64 	%fd57, %fd56, %fd53, %p27;
	setp.eq.f64 	%p28, %fd12, 0d0000000000000000;
	selp.b32 	%r61, %r13, 0, %p15;
	or.b32  	%r62, %r61, 2146435072;
	selp.b32 	%r63, %r62, %r61, %p14;
	mov.b32 	%r64, 0;
	mov.b64 	%fd58, {%r64, %r63};
	selp.f64 	%fd88, %fd58, %fd57, %p28;
	add.f64 	%fd59, %fd12, 0d4000000000000000;
	{
	.reg .b32 %temp; 
	mov.b64 	{%temp, %r65}, %fd59;
	}
	and.b32  	%r66, %r65, 2146435072;
	setp.ne.s32 	%p29, %r66, 2146435072;
	@%p29 bra 	$L__BB7_14;
	setp.nan.f64 	%p30, %fd12, %fd12;
	@%p30 bra 	$L__BB7_13;
	setp.neu.f64 	%p31, %fd13, 0d7FF0000000000000;
	@%p31 bra 	$L__BB7_14;
	or.b32  	%r67, %r8, -2147483648;
	selp.b32 	%r68, %r67, %r8, %p1;
	selp.b32 	%r69, %r68, %r8, %p27;
	mov.b32 	%r70, 0;
	mov.b64 	%fd88, {%r70, %r69};
	bra.uni 	$L__BB7_14;
$L__BB7_13:
	mov.f64 	%fd60, 0d4000000000000000;
	add.rn.f64 	%fd88, %fd12, %fd60;
$L__BB7_14:
	setp.eq.f64 	%p33, %fd12, 0d3FF0000000000000;
	add.f64 	%fd61, %fd88, %fd88;
	selp.f64 	%fd62, 0d4000000000000000, %fd61, %p33;
	div.rn.f64 	%fd63, %fd62, %fd1;
	add.s32 	%r86, %r86, 2;
	cvt.rn.f64.u32 	%fd64, %r86;
	mul.f64 	%fd65, %fd64, 0d401CCCCCCCCCCCCD;
	mul.f64 	%fd66, %fd65, %fd2;
	div.rn.f64 	%fd67, %fd66, %fd3;
	add.f64 	%fd68, %fd67, %fd67;
	fma.rn.f64 	%fd89, %fd63, %fd68, %fd11;
	st.global.f64 	[%rd1], %fd89;
	shl.b32 	%r71, %r22, 1;
	add.s32 	%r85, %r85, %r71;
	and.b32  	%r72, %r23, 2147483646;
	setp.ne.s32 	%p34, %r86, %r72;
	@%p34 bra 	$L__BB7_4;
	add.s32 	%r87, %r86, 1;
$L__BB7_16:
	and.b32  	%r73, %r23, 1;
	setp.eq.b32 	%p35, %r73, 1;
	not.pred 	%p36, %p35;
	@%p36 bra 	$L__BB7_23;
	ld.param.u64 	%rd16, [_Z27total_energy_Nharmonics_xyzPdS_iiiiiiii_param_1];
	setp.lt.s32 	%p37, %r6, 0;
	setp.eq.s32 	%p38, %r7, 1062207488;
	mad.lo.s32 	%r74, %r87, %r22, %r5;
	cvta.to.global.u64 	%rd12, %rd16;
	mul.wide.s32 	%rd13, %r74, 8;
	add.s64 	%rd14, %rd12, %rd13;
	ld.global.f64 	%fd20, [%rd14];
	{
	.reg .b32 %temp; 
	mov.b64 	{%temp, %r18}, %fd20;
	}
	abs.f64 	%fd21, %fd20;
	{ // callseq 25, 0
	.param .b64 param0;
	st.param.f64 	[param0], %fd21;
	.param .b64 param1;
	st.param.f64 	[param1], 0d4000000000000000;
	.param .b64 retval0;
	call.uni (retval0), 
	__internal_accurate_pow, 
	(
	param0, 
	param1
	);
	ld.param.f64 	%fd69, [retval0];
	} // callseq 25
	setp.lt.s32 	%p40, %r18, 0;
	neg.f64 	%fd71, %fd69;
	selp.f64 	%fd72, %fd71, %fd69, %p38;
	selp.f64 	%fd73, %fd72, %fd69, %p40;
	setp.eq.f64 	%p41, %fd20, 0d0000000000000000;
	selp.b32 	%r75, %r18, 0, %p38;
	or.b32  	%r76, %r75, 2146435072;
	selp.b32 	%r77, %r76, %r75, %p37;
	mov.b32 	%r78, 0;
	mov.b64 	%fd74, {%r78, %r77};
	selp.f64 	%fd90, %fd74, %fd73, %p41;
	add.f64 	%fd75, %fd20, 0d4000000000000000;
	{
	.reg .b32 %temp; 
	mov.b64 	{%temp, %r79}, %fd75;
	}
	and.b32  	%r80, %r79, 2146435072;
	setp.ne.s32 	%p42, %r80, 2146435072;
	@%p42 bra 	$L__BB7_22;
	setp.nan.f64 	%p43, %fd20, %fd20;
	@%p43 bra 	$L__BB7_21;
	setp.neu.f64 	%p44, %fd21, 0d7FF0000000000000;
	@%p44 bra 	$L__BB7_22;
	setp.lt.s32 	%p45, %r18, 0;
	or.b32  	%r81, %r8, -2147483648;
	selp.b32 	%r82, %r81, %r8, %p1;
	selp.b32 	%r83, %r82, %r8, %p45;
	mov.b32 	%r84, 0;
	mov.b64 	%fd90, {%r84, %r83};
	bra.uni 	$L__BB7_22;
$L__BB7_21:
	mov.f64 	%fd76, 0d4000000000000000;
	add.rn.f64 	%fd90, %fd20, %fd76;
$L__BB7_22:
	setp.eq.f64 	%p46, %fd20, 0d3FF0000000000000;
	add.f64 	%fd77, %fd90, %fd90;
	selp.f64 	%fd78, 0d4000000000000000, %fd77, %p46;
	div.rn.f64 	%fd79, %fd78, %fd1;
	cvt.rn.f64.u32 	%fd80, %r87;
	mul.f64 	%fd81, %fd80, 0d401CCCCCCCCCCCCD;
	mul.f64 	%fd82, %fd81, %fd2;
	div.rn.f64 	%fd83, %fd82, %fd3;
	add.f64 	%fd84, %fd83, %fd83;
	fma.rn.f64 	%fd85, %fd79, %fd84, %fd89;
	st.global.f64 	[%rd1], %fd85;
$L__BB7_23:
	ret;

}
.func  (.param .align 16 .b8 func_retval0[16]) __internal_trig_reduction_slowpathd(
	.param .b64 __internal_trig_reduction_slowpathd_param_0
)
{
	.local .align 8 .b8 	__local_depot8[40];
	.reg .b64 	%SP;
	.reg .b64 	%SPL;
	.reg .pred 	%p<10>;
	.reg .b32 	%r<47>;
	.reg .b64 	%rd<74>;
	.reg .b64 	%fd<5>;

	mov.u64 	%SPL, __local_depot8;
	ld.param.f64 	%fd4, [__internal_trig_reduction_slowpathd_param_0];
	add.u64 	%rd1, %SPL, 0;
	{
	.reg .b32 %temp; 
	mov.b64 	{%temp, %r1}, %fd4;
	}
	shr.u32 	%r2, %r1, 20;
	and.b32  	%r3, %r2, 2047;
	setp.eq.s32 	%p1, %r3, 2047;
	mov.b32 	%r46, 0;
	@%p1 bra 	$L__BB8_9;
	add.s32 	%r20, %r3, -1024;
	mov.b64 	%rd20, %fd4;
	shl.b64 	%rd2, %rd20, 11;
	shr.u32 	%r4, %r20, 6;
	sub.s32 	%r45, 15, %r4;
	sub.s32 	%r21, 19, %r4;
	setp.lt.u32 	%p2, %r20, 128;
	selp.b32 	%r6, 18, %r21, %p2;
	setp.ge.s32 	%p3, %r45, %r6;
	mov.b64 	%rd70, 0;
	@%p3 bra 	$L__BB8_4;
	add.s32 	%r23, %r6, %r4;
	neg.s32 	%r43, %r23;
	or.b64  	%rd3, %rd2, -9223372036854775808;
	mov.b64 	%rd70, 0;
	mov.b32 	%r42, 0;
	mov.u64 	%rd25, __cudart_i2opi_d;
	mov.u32 	%r44, %r45;
$L__BB8_3:
	.pragma "nounroll";
	mul.wide.s32 	%rd22, %r42, 8;
	add.s64 	%rd23, %rd1, %rd22;
	mul.wide.s32 	%rd24, %r44, 8;
	add.s64 	%rd26, %rd25, %rd24;
	ld.global.nc.u64 	%rd27, [%rd26];
	{
	.reg .u32 %r0, %r1, %r2, %r3, %alo, %ahi, %blo, %bhi, %clo, %chi;
	mov.b64 	{%alo,%ahi}, %rd27;
	mov.b64 	{%blo,%bhi}, %rd3;
	mov.b64 	{%clo,%chi}, %rd70;
	mad.lo.cc.u32 	%r0, %alo, %blo, %clo;
	madc.hi.cc.u32 	%r1, %alo, %blo, %chi;
	madc.hi.u32 	%r2, %alo, %bhi, 0;
	mad.lo.cc.u32 	%r1, %alo, %bhi, %r1;
	madc.hi.cc.u32 	%r2, %ahi, %blo, %r2;
	madc.hi.u32 	%r3, %ahi, %bhi, 0;
	mad.lo.cc.u32 	%r1, %ahi, %blo, %r1;
	madc.lo.cc.u32 	%r2, %ahi, %bhi, %r2;
	addc.u32 	%r3, %r3, 0;
	mov.b64 	%rd28, {%r0,%r1};
	mov.b64 	%rd70, {%r2,%r3};
	}
	st.local.u64 	[%rd23], %rd28;
	add.s32 	%r44, %r44, 1;
	add.s32 	%r43, %r43, 1;
	add.s32 	%r42, %r42, 1;
	setp.ne.s32 	%p4, %r43, -15;
	mov.u32 	%r45, %r6;
	@%p4 bra 	$L__BB8_3;
$L__BB8_4:
	cvt.s64.s32 	%rd29, %r45;
	cvt.u64.u32 	%rd30, %r4;
	add.s64 	%rd31, %rd30, %rd29;
	shl.b64 	%rd32, %rd31, 3;
	add.s64 	%rd33, %rd1, %rd32;
	st.local.u64 	[%rd33+-120], %rd70;
	and.b32  	%r15, %r2, 63;
	ld.local.u64 	%rd72, [%rd1+16];
	ld.local.u64 	%rd71, [%rd1+24];
	setp.eq.s32 	%p5, %r15, 0;
	@%p5 bra 	$L__BB8_6;
	shl.b64 	%rd34, %rd71, %r15;
	shr.u64 	%rd35, %rd72, 1;
	xor.b32  	%r24, %r15, 63;
	shr.u64 	%rd36, %rd35, %r24;
	or.b64  	%rd71, %rd34, %rd36;
	ld.local.u64 	%rd37, [%rd1+8];
	shl.b64 	%rd38, %rd72, %r15;
	shr.u64 	%rd39, %rd37, 1;
	shr.u64 	%rd40, %rd39, %r24;
	or.b64  	%rd72, %rd38, %rd40;
$L__BB8_6:
	and.b32  	%r25, %r1, -2147483648;
	shr.u64 	%rd41, %rd71, 62;
	cvt.u32.u64 	%r26, %rd41;
	mov.b64 	{%r27, %r28}, %rd71;
	mov.b64 	{%r29, %r30}, %rd72;
	shf.l.wrap.b32 	%r31, %r30, %r27, 2;
	shf.l.wrap.b32 	%r32, %r27, %r28, 2;
	mov.b64 	%rd42, {%r31, %r32};
	shl.b64 	%rd43, %rd72, 2;
	shr.u64 	%rd44, %rd42, 63;
	cvt.u32.u64 	%r33, %rd44;
	add.s32 	%r34, %r33, %r26;
	setp.eq.s32 	%p6, %r25, 0;
	neg.s32 	%r35, %r34;
	selp.b32 	%r46, %r34, %r35, %p6;
	setp.gt.s64 	%p7, %rd42, -1;
	mov.b64 	%rd45, 0;
	{
	.reg .u32 %r0, %r1, %r2, %r3, %a0, %a1, %a2, %a3, %b0, %b1, %b2, %b3;
	mov.b64 	{%a0,%a1}, %rd45;
	mov.b64 	{%a2,%a3}, %rd45;
	mov.b64 	{%b0,%b1}, %rd43;
	mov.b64 	{%b2,%b3}, %rd42;
	sub.cc.u32 	%r0, %a0, %b0;
	subc.cc.u32 	%r1, %a1, %b1;
	subc.cc.u32 	%r2, %a2, %b2;
	subc.u32 	%r3, %a3, %b3;
	mov.b64 	%rd46, {%r0,%r1};
	mov.b64 	%rd47, {%r2,%r3};
	}
	xor.b32  	%r36, %r25, -2147483648;
	selp.b64 	%rd73, %rd42, %rd47, %p7;
	selp.b64 	%rd14, %rd43, %rd46, %p7;
	selp.b32 	%r17, %r25, %r36, %p7;
	clz.b64 	%r37, %rd73;
	cvt.u64.u32 	%rd15, %r37;
	setp.eq.s32 	%p8, %r37, 0;
	@%p8 bra 	$L__BB8_8;
	cvt.u32.u64 	%r38, %rd15;
	and.b32  	%r39, %r38, 63;
	shl.b64 	%rd48, %rd73, %r39;
	shr.u64 	%rd49, %rd14, 1;
	not.b32 	%r40, %r38;
	and.b32  	%r41, %r40, 63;
	shr.u64 	%rd50, %rd49, %r41;
	or.b64  	%rd73, %rd48, %rd50;
$L__BB8_8:
	mov.b64 	%rd51, -3958705157555305931;
	{
	.reg .u32 %r0, %r1, %r2, %r3, %alo, %ahi, %blo, %bhi;
	mov.b64 	{%alo,%ahi}, %rd73;
	mov.b64 	{%blo,%bhi}, %rd51;
	mul.lo.u32 	%r0, %alo, %blo;
	mul.hi.u32 	%r1, %alo, %blo;
	mad.lo.cc.u32 	%r1, %alo, %bhi, %r1;
	madc.hi.u32 	%r2, %alo, %bhi, 0;
	mad.lo.cc.u32 	%r1, %ahi, %blo, %r1;
	madc.hi.cc.u32 	%r2, %ahi, %blo, %r2;
	madc.hi.u32 	%r3, %ahi, %bhi, 0;
	mad.lo.cc.u32 	%r2, %ahi, %bhi, %r2;
	addc.u32 	%r3, %r3, 0;
	mov.b64 	%rd52, {%r0,%r1};
	mov.b64 	%rd53, {%r2,%r3};
	}
	setp.gt.s64 	%p9, %rd53, 0;
	{
	.reg .u32 %r0, %r1, %r2, %r3, %a0, %a1, %a2, %a3, %b0, %b1, %b2, %b3;
	mov.b64 	{%a0,%a1}, %rd52;
	mov.b64 	{%a2,%a3}, %rd53;
	mov.b64 	{%b0,%b1}, %rd52;
	mov.b64 	{%b2,%b3}, %rd53;
	add.cc.u32 	%r0, %a0, %b0;
	addc.cc.u32 	%r1, %a1, %b1;
	addc.cc.u32 	%r2, %a2, %b2;
	addc.u32 	%r3, %a3, %b3;
	mov.b64 	%rd54, {%r0,%r1};
	mov.b64 	%rd55, {%r2,%r3};
	}
	selp.b64 	%rd56, %rd55, %rd53, %p9;
	selp.s64 	%rd57, -1, 0, %p9;
	sub.s64 	%rd58, %rd57, %rd15;
	cvt.u64.u32 	%rd59, %r17;
	shl.b64 	%rd60, %rd59, 32;
	add.s64 	%rd61, %rd56, 1;
	shr.u64 	%rd62, %rd61, 10;
	add.s64 	%rd63, %rd62, 1;
	shr.u64 	%rd64, %rd63, 1;
	shl.b64 	%rd65, %rd58, 52;
	add.s64 	%rd66, %rd65, %rd64;
	add.s64 	%rd67, %rd66, 4602678819172646912;
	or.b64  	%rd68, %rd67, %rd60;
	mov.b64 	%fd4, %rd68;
$L__BB8_9:
	st.param.f64 	[func_retval0], %fd4;
	st.param.b32 	[func_retval0+8], %r46;
	ret;

}
.func  (.param .b64 func_retval0) __internal_accurate_pow(
	.param .b64 __internal_accurate_pow_param_0,
	.param .b64 __internal_accurate_pow_param_1
)
{
	.reg .pred 	%p<8>;
	.reg .b32 	%r<49>;
	.reg .b32 	%f<3>;
	.reg .b64 	%fd<109>;

	ld.param.f64 	%fd10, [__internal_accurate_pow_param_0];
	ld.param.f64 	%fd11, [__internal_accurate_pow_param_1];
	{
	.reg .b32 %temp; 
	mov.b64 	{%temp, %r46}, %fd10;
	}
	{
	.reg .b32 %temp; 
	mov.b64 	{%r45, %temp}, %fd10;
	}
	shr.u32 	%r47, %r46, 20;
	setp.gt.u32 	%p1, %r46, 1048575;
	@%p1 bra 	$L__BB9_2;
	mul.f64 	%fd12, %fd10, 0d4350000000000000;
	{
	.reg .b32 %temp; 
	mov.b64 	{%temp, %r46}, %fd12;
	}
	{
	.reg .b32 %temp; 
	mov.b64 	{%r45, %temp}, %fd12;
	}
	shr.u32 	%r16, %r46, 20;
	add.s32 	%r47, %r16, -54;
$L__BB9_2:
	add.s32 	%r48, %r47, -1023;
	and.b32  	%r17, %r46, -2146435073;
	or.b32  	%r18, %r17, 1072693248;
	mov.b64 	%fd107, {%r45, %r18};
	setp.lt.u32 	%p2, %r18, 1073127583;
	@%p2 bra 	$L__BB9_4;
	{
	.reg .b32 %temp; 
	mov.b64 	{%r19, %temp}, %fd107;
	}
	{
	.reg .b32 %temp; 
	mov.b64 	{%temp, %r20}, %fd107;
	}
	add.s32 	%r21, %r20, -1048576;
	mov.b64 	%fd107, {%r19, %r21};
	add.s32 	%r48, %r47, -1022;
$L__BB9_4:
	add.f64 	%fd13, %fd107, 0dBFF0000000000000;
	add.f64 	%fd14, %fd107, 0d3FF0000000000000;
	rcp.approx.ftz.f64 	%fd15, %fd14;
	neg.f64 	%fd16, %fd14;
	fma.rn.f64 	%fd17, %fd16, %fd15, 0d3FF0000000000000;
	fma.rn.f64 	%fd18, %fd17, %fd17, %fd17;
	fma.rn.f64 	%fd19, %fd18, %fd15, %fd15;
	mul.f64 	%fd20, %fd13, %fd19;
	fma.rn.f64 	%fd21, %fd13, %fd19, %fd20;
	mul.f64 	%fd22, %fd21, %fd21;
	fma.rn.f64 	%fd23, %fd22, 0d3EB0F5FF7D2CAFE2, 0d3ED0F5D241AD3B5A;
	fma.rn.f64 	%fd24, %fd23, %fd22, 0d3EF3B20A75488A3F;
	fma.rn.f64 	%fd25, %fd24, %fd22, 0d3F1745CDE4FAECD5;
	fma.rn.f64 	%fd26, %fd25, %fd22, 0d3F3C71C7258A578B;
	fma.rn.f64 	%fd27, %fd26, %fd22, 0d3F6249249242B910;
	fma.rn.f64 	%fd28, %fd27, %fd22, 0d3F89999999999DFB;
	sub.f64 	%fd29, %fd13, %fd21;
	add.f64 	%fd30, %fd29, %fd29;
	neg.f64 	%fd31, %fd21;
	fma.rn.f64 	%fd32, %fd31, %fd13, %fd30;
	mul.f64 	%fd33, %fd19, %fd32;
	fma.rn.f64 	%fd34, %fd22, %fd28, 0d3FB5555555555555;
	mov.f64 	%fd35, 0d3FB5555555555555;
	sub.f64 	%fd36, %fd35, %fd34;
	fma.rn.f64 	%fd37, %fd22, %fd28, %fd36;
	add.f64 	%fd38, %fd37, 0dBC46A4CB00B9E7B0;
	add.f64 	%fd39, %fd34, %fd38;
	sub.f64 	%fd40, %fd34, %fd39;
	add.f64 	%fd41, %fd38, %fd40;
	mul.rn.f64 	%fd42, %fd21, %fd21;
	neg.f64 	%fd43, %fd42;
	fma.rn.f64 	%fd44, %fd21, %fd21, %fd43;
	{
	.reg .b32 %temp; 
	mov.b64 	{%r22, %temp}, %fd33;
	}
	{
	.reg .b32 %temp; 
	mov.b64 	{%temp, %r23}, %fd33;
	}
	add.s32 	%r24, %r23, 1048576;
	mov.b64 	%fd45, {%r22, %r24};
	fma.rn.f64 	%fd46, %fd21, %fd45, %fd44;
	mul.rn.f64 	%fd47, %fd42, %fd21;
	neg.f64 	%fd48, %fd47;
	fma.rn.f64 	%fd49, %fd42, %fd21, %fd48;
	fma.rn.f64 	%fd50, %fd42, %fd33, %fd49;
	fma.rn.f64 	%fd51, %fd46, %fd21, %fd50;
	mul.rn.f64 	%fd52, %fd39, %fd47;
	neg.f64 	%fd53, %fd52;
	fma.rn.f64 	%fd54, %fd39, %fd47, %fd53;
	fma.rn.f64 	%fd55, %fd39, %fd51, %fd54;
	fma.rn.f64 	%fd56, %fd41, %fd47, %fd55;
	add.f64 	%fd57, %fd52, %fd56;
	sub.f64 	%fd58, %fd52, %fd57;
	add.f64 	%fd59, %fd56, %fd58;
	add.f64 	%fd60, %fd21, %fd57;
	sub.f64 	%fd61, %fd21, %fd60;
	add.f64 	%fd62, %fd57, %fd61;
	add.f64 	%fd63, %fd59, %fd62;
	add.f64 	%fd64, %fd33, %fd63;
	add.f64 	%fd65, %fd60, %fd64;
	sub.f64 	%fd66, %fd60, %fd65;
	add.f64 	%fd67, %fd64, %fd66;
	xor.b32  	%r25, %r48, -2147483648;
	mov.b32 	%r26, 1127219200;
	mov.b64 	%fd68, {%r25, %r26};
	mov.b32 	%r27, -2147483648;
	mov.b64 	%fd69, {%r27, %r26};
	sub.f64 	%fd70, %fd68, %fd69;
	fma.rn.f64 	%fd71, %fd70, 0d3FE62E42FEFA39EF, %fd65;
	fma.rn.f64 	%fd72, %fd70, 0dBFE62E42FEFA39EF, %fd71;
	sub.f64 	%fd73, %fd72, %fd65;
	sub.f64 	%fd74, %fd67, %fd73;
	fma.rn.f64 	%fd75, %fd70, 0d3C7ABC9E3B39803F, %fd74;
	add.f64 	%fd76, %fd71, %fd75;
	sub.f64 	%fd77, %fd71, %fd76;
	add.f64 	%fd78, %fd75, %fd77;
	{
	.reg .b32 %temp; 
	mov.b64 	{%temp, %r28}, %fd11;
	}
	{
	.reg .b32 %temp; 
	mov.b64 	{%r29, %temp}, %fd11;
	}
	shl.b32 	%r30, %r28, 1;
	setp.gt.u32 	%p3, %r30, -33554433;
	and.b32  	%r31, %r28, -15728641;
	selp.b32 	%r32, %r31, %r28, %p3;
	mov.b64 	%fd79, {%r29, %r32};
	mul.rn.f64 	%fd80, %fd76, %fd79;
	neg.f64 	%fd81, %fd80;
	fma.rn.f64 	%fd82, %fd76, %fd79, %fd81;
	fma.rn.f64 	%fd83, %fd78, %fd79, %fd82;
	add.f64 	%fd4, %fd80, %fd83;
	sub.f64 	%fd84, %fd80, %fd4;
	add.f64 	%fd5, %fd83, %fd84;
	fma.rn.f64 	%fd85, %fd4, 0d3FF71547652B82FE, 0d4338000000000000;
	{
	.reg .b32 %temp; 
	mov.b64 	{%r13, %temp}, %fd85;
	}
	mov.f64 	%fd86, 0dC338000000000000;
	add.rn.f64 	%fd87, %fd85, %fd86;
	fma.rn.f64 	%fd88, %fd87, 0dBFE62E42FEFA39EF, %fd4;
	fma.rn.f64 	%fd89, %fd87, 0dBC7ABC9E3B39803F, %fd88;
	fma.rn.f64 	%fd90, %fd89, 0d3E5ADE1569CE2BDF, 0d3E928AF3FCA213EA;
	fma.rn.f64 	%fd91, %fd90, %fd89, 0d3EC71DEE62401315;
	fma.rn.f64 	%fd92, %fd91, %fd89, 0d3EFA01997C89EB71;
	fma.rn.f64 	%fd93, %fd92, %fd89, 0d3F2A01A014761F65;
	fma.rn.f64 	%fd94, %fd93, %fd89, 0d3F56C16C1852B7AF;
	fma.rn.f64 	%fd95, %fd94, %fd89, 0d3F81111111122322;
	fma.rn.f64 	%fd96, %fd95, %fd89, 0d3FA55555555502A1;
	fma.rn.f64 	%fd97, %fd96, %fd89, 0d3FC5555555555511;
	fma.rn.f64 	%fd98, %fd97, %fd89, 0d3FE000000000000B;
	fma.rn.f64 	%fd99, %fd98, %fd89, 0d3FF0000000000000;
	fma.rn.f64 	%fd100, %fd99, %fd89, 0d3FF0000000000000;
	{
	.reg .b32 %temp; 
	mov.b64 	{%r14, %temp}, %fd100;
	}
	{
	.reg .b32 %temp; 
	mov.b64 	{%temp, %r15}, %fd100;
	}
	shl.b32 	%r33, %r13, 20;
	add.s32 	%r34, %r33, %r15;
	mov.b64 	%fd108, {%r14, %r34};
	{
	.reg .b32 %temp; 
	mov.b64 	{%temp, %r35}, %fd4;
	}
	mov.b32 	%f2, %r35;
	abs.f32 	%f1, %f2;
	setp.lt.f32 	%p4, %f1, 0f4086232B;
	@%p4 bra 	$L__BB9_7;
	setp.lt.f64 	%p5, %fd4, 0d0000000000000000;
	add.f64 	%fd101, %fd4, 0d7FF0000000000000;
	selp.f64 	%fd108, 0d0000000000000000, %fd101, %p5;
	setp.geu.f32 	%p6, %f1, 0f40874800;
	@%p6 bra 	$L__BB9_7;
	shr.u32 	%r36, %r13, 31;
	add.s32 	%r37, %r13, %r36;
	shr.s32 	%r38, %r37, 1;
	shl.b32 	%r39, %r38, 20;
	add.s32 	%r40, %r15, %r39;
	mov.b64 	%fd102, {%r14, %r40};
	sub.s32 	%r41, %r13, %r38;
	shl.b32 	%r42, %r41, 20;
	add.s32 	%r43, %r42, 1072693248;
	mov.b32 	%r44, 0;
	mov.b64 	%fd103, {%r44, %r43};
	mul.f64 	%fd108, %fd103, %fd102;
$L__BB9_7:
	abs.f64 	%fd104, %fd108;
	setp.eq.f64 	%p7, %fd104, 0d7FF0000000000000;
	fma.rn.f64 	%fd105, %fd108, %fd5, %fd108;
	selp.f64 	%fd106, %fd108, %fd105, %p7;
	st.param.f64 	[func_retval0], %fd106;
	ret;

}


// ===== COMPILED SASS (sm_100) =====

	.target	sm_100

	.elftype	@"ET_EXEC"


//--------------------- .note.nv.tkinfo           --------------------------
	.section	.note.nv.tkinfo,"",@"SHT_NOTE"
	.sectionflags	@"SHF_NOTE_NV_TKINFO"
	.tkinfo
        /*0018*/ 	.word	0x00000002
        /*0030*/ 	.string	""
        /*0030*/ 	.string	"ptxas"
        /*0030*/ 	.string	"Cuda compilation tools, release 13.0, V13.0.88"
        /*0030*/ 	.string	"Build cuda_13.0.r13.0/compiler.36424714_0"
        /*0030*/ 	.string	"-arch sm_100 -m 64 "



//--------------------- .note.nv.cuinfo           --------------------------
	.section	.note.nv.cuinfo,"",@"SHT_NOTE"
	.sectionflags	@"SHF_NOTE_NV_CUINFO"
        /*0018*/ 	.short	0x0002
        /*001a*/ 	.short	0x0064
        /*001c*/ 	.short	0x0082
	.zero		2


//--------------------- .nv.info                  --------------------------
	.section	.nv.info,"",@"SHT_CUDA_INFO"
	.align	4


	//----- nvinfo : EIATTR_REGCOUNT
	.align		4
        /*0000*/ 	.byte	0x04, 0x2f
        /*0002*/ 	.short	(.L_28 - .L_27)
	.align		4
.L_27:
        /*0004*/ 	.word	index@(_Z25boundary_condition_sourcePddii)
        /*0008*/ 	.word	0x0000001e


	//----- nvinfo : EIATTR_FRAME_SIZE
	.align		4
.L_28:
        /*000c*/ 	.byte	0x04, 0x11
        /*000e*/ 	.short	(.L_30 - .L_29)
	.align		4
.L_29:
        /*0010*/ 	.word	index@($_Z25boundary_condition_sourcePddii$__internal_trig_reduction_slowpathd)
        /*0014*/ 	.word	0x00000028


	//----- nvinfo : EIATTR_FRAME_SIZE
	.align		4
.L_30:
        /*0018*/ 	.byte	0x04, 0x11
        /*001a*/ 	.short	(.L_32 - .L_31)
	.align		4
.L_31:
        /*001c*/ 	.word	index@($_Z25boundary_condition_sourcePddii$__internal_accurate_pow)
        /*0020*/ 	.word	0x00000028


	//----- nvinfo : EIATTR_FRAME_SIZE
	.align		4
.L_32:
        /*0024*/ 	.byte	0x04, 0x11
        /*0026*/ 	.short	(.L_34 - .L_33)
	.align		4
.L_33:
        /*0028*/ 	.word	index@($__internal_7_$__cuda_sm20_dsqrt_rn_f64_mediumpath_v1)
        /*002c*/ 	.word	0x00000028


	//----- nvinfo : EIATTR_FRAME_SIZE
	.align		4
.L_34:
        /*0030*/ 	.byte	0x04, 0x11
        /*0032*/ 	.short	(.L_36 - .L_35)
	.align		4
.L_35:
        /*0034*/ 	.word	index@($__internal_6_$__cuda_sm20_div_rn_f64_full)
        /*0038*/ 	.word	0x00000028


	//----- nvinfo : EIATTR_FRAME_SIZE
	.align		4
.L_36:
        /*003c*/ 	.byte	0x04, 0x11
        /*003e*/ 	.short	(.L_38 - .L_37)
	.align		4
.L_37:
        /*0040*/ 	.word	index@(_Z25boundary_condition_sourcePddii)
        /*0044*/ 	.word	0x00000028


	//----- nvinfo : EIATTR_REGCOUNT
	.align		4
.L_38:
        /*0048*/ 	.byte	0x04, 0x2f
        /*004a*/ 	.short	(.L_40 - .L_39)
	.align		4
.L_39:
        /*004c*/ 	.word	index@(_Z25boundary_condition_space6PdS_dii)
        /*0050*/ 	.word	0x00000022


	//----- nvinfo : EIATTR_FRAME_SIZE
	.align		4
.L_40:
        /*0054*/ 	.byte	0x04, 0x11
        /*0056*/ 	.short	(.L_42 - .L_41)
	.align		4
.L_41:
        /*0058*/ 	.word	index@($__internal_5_$__cuda_sm20_div_rn_f64_full)
        /*005c*/ 	.word	0x00000000


	//----- nvinfo : EIATTR_FRAME_SIZE
	.align		4
.L_42:
        /*0060*/ 	.byte	0x04, 0x11
        /*0062*/ 	.short	(.L_44 - .L_43)
	.align		4
.L_43:
        /*0064*/ 	.word	index@(_Z25boundary_condition_space6PdS_dii)
        /*0068*/ 	.word	0x00000000


	//----- nvinfo : EIATTR_REGCOUNT
	.align		4
.L_44:
        /*006c*/ 	.byte	0x04, 0x2f
        /*006e*/ 	.short	(.L_46 - .L_45)
	.align		4
.L_45:
        /*0070*/ 	.word	index@(_Z17Westervelt_space6PdS_S_S_S_S_S_S_S_S_S_S_ii)
        /*0074*/ 	.word	0x00000040


	//----- nvinfo : EIATTR_FRAME_SIZE
	.align		4
.L_46:
        /*0078*/ 	.byte	0x04, 0x11
        /*007a*/ 	.short	(.L_48 - .L_47)
	.align		4
.L_47:
        /*007c*/ 	.word	index@($_Z17Westervelt_space6PdS_S_S_S_S_S_S_S_S_S_S_ii$__internal_accurate_pow)
        /*0080*/ 	.word	0x00000000


	//----- nvinfo : EIATTR_FRAME_SIZE
	.align		4
.L_48:
        /*0084*/ 	.byte	0x04, 0x11
        /*0086*/ 	.short	(.L_50 - .L_49)
	.align		4
.L_49:
        /*0088*/ 	.word	index@($__internal_4_$__cuda_sm20_div_rn_f64_full)
        /*008c*/ 	.word	0x00000000


	//----- nvinfo : EIATTR_FRAME_SIZE
	.align		4
.L_50:
        /*0090*/ 	.byte	0x04, 0x11
        /*0092*/ 	.short	(.L_52 - .L_51)
	.align		4
.L_51:
        /*0094*/ 	.word	index@(_Z17Westervelt_space6PdS_S_S_S_S_S_S_S_S_S_S_ii)
        /*0098*/ 	.word	0x00000000


	//----- nvinfo : EIATTR_REGCOUNT
	.align		4
.L_52:
        /*009c*/ 	.byte	0x04, 0x2f
        /*009e*/ 	.short	(.L_54 - .L_53)
	.align		4
.L_53:
        /*00a0*/ 	.word	index@(_Z20acoustic_power_waterPdS_S_iib)
        /*00a4*/ 	.word	0x0000001e


	//----- nvinfo : EIATTR_FRAME_SIZE
	.align		4
.L_54:
        /*00a8*/ 	.byte	0x04, 0x11
        /*00aa*/ 	.short	(.L_56 - .L_55)
	.align		4
.L_55:
        /*00ac*/ 	.word	index@($_Z20acoustic_power_waterPdS_S_iib$__internal_accurate_pow)
        /*00b0*/ 	.word	0x00000000


	//----- nvinfo : EIATTR_FRAME_SIZE
	.align		4
.L_56:
        /*00b4*/ 	.byte	0x04, 0x11
        /*00b6*/ 	.short	(.L_58 - .L_57)
	.align		4
.L_57:
        /*00b8*/ 	.word	index@($__internal_3_$__cuda_sm20_div_rn_f64_full)
        /*00bc*/ 	.word	0x00000000


	//----- nvinfo : EIATTR_FRAME_SIZE
	.align		4
.L_58:
        /*00c0*/ 	.byte	0x04, 0x11
        /*00c2*/ 	.short	(.L_60 - .L_59)
	.align		4
.L_59:
        /*00c4*/ 	.word	index@(_Z20acoustic_power_waterPdS_S_iib)
        /*00c8*/ 	.word	0x00000000


	//----- nvinfo : EIATTR_REGCOUNT
	.align		4
.L_60:
        /*00cc*/ 	.byte	0x04, 0x2f
        /*00ce*/ 	.short	(.L_62 - .L_61)
	.align		4
.L_61:
        /*00d0*/ 	.word	index@(_Z17Double_to_ComplexPdP6float2iiii)
        /*00d4*/ 	.word	0x00000020


	//----- nvinfo : EIATTR_FRAME_SIZE
	.align		4
.L_62:
        /*00d8*/ 	.byte	0x04, 0x11
        /*00da*/ 	.short	(.L_64 - .L_63)
	.align		4
.L_63:
        /*00dc*/ 	.word	index@(_Z17Double_to_ComplexPdP6float2iiii)
        /*00e0*/ 	.word	0x00000000


	//----- nvinfo : EIATTR_REGCOUNT
	.align		4
.L_64:
        /*00e4*/ 	.byte	0x04, 0x2f
        /*00e6*/ 	.short	(.L_66 - .L_65)
	.align		4
.L_65:
        /*00e8*/ 	.word	index@(_Z11Abs_ComplexP6float2Pdiiii)
        /*00ec*/ 	.word	0x00000028


	//----- nvinfo : EIATTR_FRAME_SIZE
	.align		4
.L_66:
        /*00f0*/ 	.byte	0x04, 0x11
        /*00f2*/ 	.short	(.L_68 - .L_67)
	.align		4
.L_67:
        /*00f4*/ 	.word	index@($_Z11Abs_ComplexP6float2Pdiiii$__internal_accurate_pow)
        /*00f8*/ 	.word	0x00000000


	//----- nvinfo : EIATTR_FRAME_SIZE
	.align		4
.L_68:
        /*00fc*/ 	.byte	0x04, 0x11
        /*00fe*/ 	.short	(.L_70 - .L_69)
	.align		4
.L_69:
        /*0100*/ 	.word	index@($__internal_2_$__cuda_sm20_dsqrt_rn_f64_mediumpath_v1)
        /*0104*/ 	.word	0x00000000


	//----- nvinfo : EIATTR_FRAME_SIZE
	.align		4
.L_70:
        /*0108*/ 	.byte	0x04, 0x11
        /*010a*/ 	.short	(.L_72 - .L_71)
	.align		4
.L_71:
        /*010c*/ 	.word	index@($__internal_1_$__cuda_sm20_div_rn_f64_full)
        /*0110*/ 	.word	0x00000000


	//----- nvinfo : EIATTR_FRAME_SIZE
	.align		4
.L_72:
        /*0114*/ 	.byte	0x04, 0x11
        /*0116*/ 	.short	(.L_74 - .L_73)
	.align		4
.L_73:
        /*0118*/ 	.word	index@(_Z11Abs_ComplexP6float2Pdiiii)
        /*011c*/ 	.word	0x00000000


	//----- nvinfo : EIATTR_REGCOUNT
	.align		4
.L_74:
        /*0120*/ 	.byte	0x04, 0x2f
        /*0122*/ 	.short	(.L_76 - .L_75)
	.align		4
.L_75:
        /*0124*/ 	.word	index@(_Z9copy_dataPdS_iiiiiii)
        /*0128*/ 	.word	0x0000000c


	//----- nvinfo : EIATTR_FRAME_SIZE
	.align		4
.L_76:
        /*012c*/ 	.byte	0x04, 0x11
        /*012e*/ 	.short	(.L_78 - .L_77)
	.align		4
.L_77:
        /*0130*/ 	.word	index@(_Z9copy_dataPdS_iiiiiii)
        /*0134*/ 	.word	0x00000000


	//----- nvinfo : EIATTR_REGCOUNT
	.align		4
.L_78:
        /*0138*/ 	.byte	0x04, 0x2f
        /*013a*/ 	.short	(.L_80 - .L_79)
	.align		4
.L_79:
        /*013c*/ 	.word	index@(_Z27total_energy_Nharmonics_xyzPdS_iiiiiiii)
        /*0140*/ 	.word	0x00000028


	//----- nvinfo : EIATTR_FRAME_SIZE
	.align		4
.L_80:
        /*0144*/ 	.byte	0x04, 0x11
        /*0146*/ 	.short	(.L_82 - .L_81)
	.align		4
.L_81:
        /*0148*/ 	.word	index@($_Z27total_energy_Nharmonics_xyzPdS_iiiiiiii$__internal_accurate_pow)
        /*014c*/ 	.word	0x00000000


	//----- nvinfo : EIATTR_FRAME_SIZE
	.align		4
.L_82:
        /*0150*/ 	.byte	0x04, 0x11
        /*0152*/ 	.short	(.L_84 - .L_83)
	.align		4
.L_83:
        /*0154*/ 	.word	index@($__internal_0_$__cuda_sm20_div_rn_f64_full)
        /*0158*/ 	.word	0x00000000


	//----- nvinfo : EIATTR_FRAME_SIZE
	.align		4
.L_84:
        /*015c*/ 	.byte	0x04, 0x11
        /*015e*/ 	.short	(.L_86 - .L_85)
	.align		4
.L_85:
        /*0160*/ 	.word	index@(_Z27total_energy_Nharmonics_xyzPdS_iiiiiiii)
        /*0164*/ 	.word	0x00000000


	//----- nvinfo : EIATTR_MIN_STACK_SIZE
	.align		4
.L_86:
        /*0168*/ 	.byte	0x04, 0x12
        /*016a*/ 	.short	(.L_88 - .L_87)
	.align		4
.L_87:
        /*016c*/ 	.word	index@(_Z27total_energy_Nharmonics_xyzPdS_iiiiiiii)
        /*0170*/ 	.word	0x00000000


	//----- nvinfo : EIATTR_MIN_STACK_SIZE
	.align		4
.L_88:
        /*0174*/ 	.byte	0x04, 0x12
        /*0176*/ 	.short	(.L_90 - .L_89)
	.align		4
.L_89:
        /*0178*/ 	.word	index@(_Z9copy_dataPdS_iiiiiii)
        /*017c*/ 	.word	0x00000000


	//----- nvinfo : EIATTR_MIN_STACK_SIZE
	.align		4
.L_90:
        /*0180*/ 	.byte	0x04, 0x12
        /*0182*/ 	.short	(.L_92 - .L_91)
	.align		4
.L_91:
        /*0184*/ 	.word	index@(_Z11Abs_ComplexP6float2Pdiiii)
        /*0188*/ 	.word	0x00000000


	//----- nvinfo : EIATTR_MIN_STACK_SIZE
	.align		4
.L_92:
        /*018c*/ 	.byte	0x04, 0x12
        /*018e*/ 	.short	(.L_94 - .L_93)
	.align		4
.L_93:
        /*0190*/ 	.word	index@(_Z17Double_to_ComplexPdP6float2iiii)
        /*0194*/ 	.word	0x00000000


	//----- nvinfo : EIATTR_MIN_STACK_SIZE
	.align		4
.L_94:
        /*0198*/ 	.byte	0x04, 0x12
        /*019a*/ 	.short	(.L_96 - .L_95)
	.align		4
.L_95:
        /*019c*/ 	.word	index@(_Z20acoustic_power_waterPdS_S_iib)
        /*01a0*/ 	.word	0x00000000


	//----- nvinfo : EIATTR_MIN_STACK_SIZE
	.align		4
.L_96:
        /*01a4*/ 	.byte	0x04, 0x12
        /*01a6*/ 	.short	(.L_98 - .L_97)
	.align		4
.L_97:
        /*01a8*/ 	.word	index@(_Z17Westervelt_space6PdS_S_S_S_S_S_S_S_S_S_S_ii)
        /*01ac*/ 	.word	0x00000000


	//----- nvinfo : EIATTR_MIN_STACK_SIZE
	.align		4
.L_98:
        /*01b0*/ 	.byte	0x04, 0x12
        /*01b2*/ 	.short	(.L_100 - .L_99)
	.align		4
.L_99:
        /*01b4*/ 	.word	index@(_Z25boundary_condition_space6PdS_dii)
        /*01b8*/ 	.word	0x00000000


	//----- nvinfo : EIATTR_MIN_STACK_SIZE
	.align		4
.L_100:
        /*01bc*/ 	.byte	0x04, 0x12
        /*01be*/ 	.short	(.L_102 - .L_101)
	.align		4
.L_101:
        /*01c0*/ 	.word	index@(_Z25boundary_condition_sourcePddii)
        /*01c4*/ 	.word	0x00000028
.L_102:


//--------------------- .nv.compat                --------------------------
	.section	.nv.compat,"",@"SHT_CUDA_COMPAT_INFO"
	.align	4
        /*0000*/ 	.byte	0x02, 0x09, 0x00, 0x00, 0x02, 0x02, 0x01, 0x00, 0x02, 0x05, 0x05, 0x00, 0x03, 0x07, 0x01, 0x01
        /*0010*/ 	.byte	0x02, 0x03, 0x00, 0x00, 0x02, 0x06, 0x01, 0x00, 0x04, 0x0b, 0x08, 0x00, 0x01, 0x00, 0x00, 0x00
        /*0020*/ 	.byte	0x00, 0x00, 0x00, 0x00


//--------------------- .nv.info._Z27total_energy_Nharmonics_xyzPdS_iiiiiiii --------------------------
	.section	.nv.info._Z27total_energy_Nharmonics_xyzPdS_iiiiiiii,"",@"SHT_CUDA_INFO"
	.sectionflags	@""
	.align	4


	//----- nvinfo : EIATTR_CUDA_API_VERSION
	.align		4
        /*0000*/ 	.byte	0x04, 0x37
        /*0002*/ 	.short	(.L_104 - .L_103)
.L_103:
        /*0004*/ 	.word	0x00000082


	//----- nvinfo : EIATTR_KPARAM_INFO
	.align		4
.L_104:
        /*0008*/ 	.byte	0x04, 0x17
        /*000a*/ 	.short	(.L_106 - .L_105)
.L_105:
        /*000c*/ 	.word	0x00000000
        /*0010*/ 	.short	0x0009
        /*0012*/ 	.short	0x002c
        /*0014*/ 	.byte	0x00, 0xf0, 0x11, 0x00


	//----- nvinfo : EIATTR_KPARAM_INFO
	.align		4
.L_106:
        /*0018*/ 	.byte	0x04, 0x17
        /*001a*/ 	.short	(.L_108 - .L_107)
.L_107:
        /*001c*/ 	.word	0x00000000
        /*0020*/ 	.short	0x0008
        /*0022*/ 	.short	0x0028
        /*0024*/ 	.byte	0x00, 0xf0, 0x11, 0x00


	//----- nvinfo : EIATTR_KPARAM_INFO
	.align		4
.L_108:
        /*0028*/ 	.byte	0x04, 0x17
        /*002a*/ 	.short	(.L_110 - .L_109)
.L_109:
        /*002c*/ 	.word	0x00000000
        /*0030*/ 	.short	0x0007
        /*0032*/ 	.short	0x0024
        /*0034*/ 	.byte	0x00, 0xf0, 0x11, 0x00


	//----- nvinfo : EIATTR_KPARAM_INFO
	.align		4
.L_110:
        /*0038*/ 	.byte	0x04, 0x17
        /*003a*/ 	.short	(.L_112 - .L_111)
.L_111:
        /*003c*/ 	.word	0x00000000
        /*0040*/ 	.short	0x0006
        /*0042*/ 	.short	0x0020
        /*0044*/ 	.byte	0x00, 0xf0, 0x11, 0x00


	//----- nvinfo : EIATTR_KPARAM_INFO
	.align		4
.L_112:
        /*0048*/ 	.byte	0x04, 0x17
        /*004a*/ 	.short	(.L_114 - .L_113)
.L_113:
        /*004c*/ 	.word	0x00000000
        /*0050*/ 	.short	0x0005
        /*0052*/ 	.short	0x001c
        /*0054*/ 	.byte	0x00, 0xf0, 0x11, 0x00


	//----- nvinfo : EIATTR_KPARAM_INFO
	.align		4
.L_114:
        /*0058*/ 	.byte	0x04, 0x17
        /*005a*/ 	.short	(.L_116 - .L_115)
.L_115:
        /*005c*/ 	.word	0x00000000
        /*0060*/ 	.short	0x0004
        /*0062*/ 	.short	0x0018
        /*0064*/ 	.byte	0x00, 0xf0, 0x11, 0x00


	//----- nvinfo : EIATTR_KPARAM_INFO
	.align		4
.L_116:
        /*0068*/ 	.byte	0x04, 0x17
        /*006a*/ 	.short	(.L_118 - .L_117)
.L_117:
        /*006c*/ 	.word	0x00000000
        /*0070*/ 	.short	0x0003
        /*0072*/ 	.short	0x0014
        /*0074*/ 	.byte	0x00, 0xf0, 0x11, 0x00


	//----- nvinfo : EIATTR_KPARAM_INFO
	.align		4
.L_118:
        /*0078*/ 	.byte	0x04, 0x17
        /*007a*/ 	.short	(.L_120 - .L_119)
.L_119:
        /*007c*/ 	.word	0x00000000
        /*0080*/ 	.short	0x0002
        /*0082*/ 	.short	0x0010
        /*0084*/ 	.byte	0x00, 0xf0, 0x11, 0x00


	//----- nvinfo : EIATTR_KPARAM_INFO
	.align		4
.L_120:
        /*0088*/ 	.byte	0x04, 0x17
        /*008a*/ 	.short	(.L_122 - .L_121)
.L_121:
        /*008c*/ 	.word	0x00000000
        /*0090*/ 	.short	0x0001
        /*0092*/ 	.short	0x0008
        /*0094*/ 	.byte	0x00, 0xf5, 0x21, 0x00


	//----- nvinfo : EIATTR_KPARAM_INFO
	.align		4
.L_122:
        /*0098*/ 	.byte	0x04, 0x17
        /*009a*/ 	.short	(.L_124 - .L_123)
.L_123:
        /*009c*/ 	.word	0x00000000
        /*00a0*/ 	.short	0x0000
        /*00a2*/ 	.short	0x0000
        /*00a4*/ 	.byte	0x00, 0xf5, 0x21, 0x00


	//----- nvinfo : EIATTR_SPARSE_MMA_MASK
	.align		4
.L_124:
        /*00a8*/ 	.byte	0x03, 0x50
        /*00aa*/ 	.short	0x0000


	//----- nvinfo : EIATTR_MAXREG_COUNT
	.align		4
        /*00ac*/ 	.byte	0x03, 0x1b
        /*00ae*/ 	.short	0x00ff


	//----- nvinfo : EIATTR_MERCURY_ISA_VERSION
	.align		4
        /*00b0*/ 	.byte	0x03, 0x5f
        /*00b2*/ 	.short	0x0101


	//----- nvinfo : EIATTR_VRC_CTA_INIT_COUNT
	.align		4
        /*00b4*/ 	.byte	0x02, 0x4a
	.zero		1
	.zero		1


	//----- nvinfo : EIATTR_EXIT_INSTR_OFFSETS
	.align		4
        /*00b8*/ 	.byte	0x04, 0x1c
        /*00ba*/ 	.short	(.L_126 - .L_125)


	//   ....[0]....
.L_125:
        /*00bc*/ 	.word	0x00000140


	//   ....[1]....
        /*00c0*/ 	.word	0x00000220


	//   ....[2]....
        /*00c4*/ 	.word	0x00000ef0


	//   ....[3]....
        /*00c8*/ 	.word	0x00001450


	//----- nvinfo : EIATTR_CRS_STACK_SIZE
	.align		4
.L_126:
        /*00cc*/ 	.byte	0x04, 0x1e
        /*00ce*/ 	.short	(.L_128 - .L_127)
.L_127:
        /*00d0*/ 	.word	0x00000000


	//----- nvinfo : EIATTR_CBANK_PARAM_SIZE
	.align		4
.L_128:
        /*00d4*/ 	.byte	0x03, 0x19
        /*00d6*/ 	.short	0x0030


	//----- nvinfo : EIATTR_PARAM_CBANK
	.align		4
        /*00d8*/ 	.byte	0x04, 0x0a
        /*00da*/ 	.short	(.L_130 - .L_129)
	.align		4
.L_129:
        /*00dc*/ 	.word	index@(.nv.constant0._Z27total_energy_Nharmonics_xyzPdS_iiiiiiii)
        /*00e0*/ 	.short	0x0380
        /*00e2*/ 	.short	0x0030


	//----- nvinfo : EIATTR_SW_WAR
	.align		4
.L_130:
        /*00e4*/ 	.byte	0x04, 0x36
        /*00e6*/ 	.short	(.L_132 - .L_131)
.L_131:
        /*00e8*/ 	.word	0x00000008
.L_132:


//--------------------- .nv.info._Z9copy_dataPdS_iiiiiii --------------------------
	.section	.nv.info._Z9copy_dataPdS_iiiiiii,"",@"SHT_CUDA_INFO"
	.sectionflags	@""
	.align	4


	//----- nvinfo : EIATTR_CUDA_API_VERSION
	.align		4
        /*0000*/ 	.byte	0x04, 0x37
        /*0002*/ 	.short	(.L_134 - .L_133)
.L_133:
        /*0004*/ 	.word	0x00000082


	//----- nvinfo : EIATTR_KPARAM_INFO
	.align		4
.L_134:
        /*0008*/ 	.byte	0x04, 0x17
        /*000a*/ 	.short	(.L_136 - .L_135)
.L_135:
        /*000c*/ 	.word	0x00000000
        /*0010*/ 	.short	0x0008
        /*0012*/ 	.short	0x0028
        /*0014*/ 	.byte	0x00, 0xf0, 0x11, 0x00


	//----- nvinfo : EIATTR_KPARAM_INFO
	.align		4
.L_136:
        /*0018*/ 	.byte	0x04, 0x17
        /*001a*/ 	.short	(.L_138 - .L_137)
.L_137:
        /*001c*/ 	.word	0x00000000
        /*0020*/ 	.short	0x0007
        /*0022*/ 	.short	0x0024
        /*0024*/ 	.byte	0x00, 0xf0, 0x11, 0x00


	//----- nvinfo : EIATTR_KPARAM_INFO
	.align		4
.L_138:
        /*0028*/ 	.byte	0x04, 0x17
        /*002a*/ 	.short	(.L_140 - .L_139)
.L_139:
        /*002c*/ 	.word	0x00000000
        /*0030*/ 	.short	0x0006
        /*0032*/ 	.short	0x0020
        /*0034*/ 	.byte	0x00, 0xf0, 0x11, 0x00


	//----- nvinfo : EIATTR_KPARAM_INFO
	.align		4
.L_140:
        /*0038*/ 	.byte	0x04, 0x17
        /*003a*/ 	.short	(.L_142 - .L_141)
.L_141:
        /*003c*/ 	.word	0x00000000
        /*0040*/ 	.short	0x0005
        /*0042*/ 	.short	0x001c
        /*0044*/ 	.byte	0x00, 0xf0, 0x11, 0x00


	//----- nvinfo : EIATTR_KPARAM_INFO
	.align		4
.L_142:
        /*0048*/ 	.byte	0x04, 0x17
        /*004a*/ 	.short	(.L_144 - .L_143)
.L_143:
        /*004c*/ 	.word	0x00000000
        /*0050*/ 	.short	0x0004
        /*0052*/ 	.short	0x0018
        /*0054*/ 	.byte	0x00, 0xf0, 0x11, 0x00


	//----- nvinfo : EIATTR_KPARAM_INFO
	.align		4
.L_144:
        /*0058*/ 	.byte	0x04, 0x17
        /*005a*/ 	.short	(.L_146 - .L_145)
.L_145:
        /*005c*/ 	.word	0x00000000
        /*0060*/ 	.short	0x0003
        /*0062*/ 	.short	0x0014
        /*0064*/ 	.byte	0x00, 0xf0, 0x11, 0x00


	//----- nvinfo : EIATTR_KPARAM_INFO
	.align		4
.L_146:
        /*0068*/ 	.byte	0x04, 0x17
        /*006a*/ 	.short	(.L_148 - .L_147)
.L_147:
        /*006c*/ 	.word	0x00000000
        /*0070*/ 	.short	0x0002
        /*0072*/ 	.short	0x0010
        /*0074*/ 	.byte	0x00, 0xf0, 0x11, 0x00


	//----- nvinfo : EIATTR_KPARAM_INFO
	.align		4
.L_148:
        /*0078*/ 	.byte	0x04, 0x17
        /*007a*/ 	.short	(.L_150 - .L_149)
.L_149:
        /*007c*/ 	.word	0x00000000
        /*0080*/ 	.short	0x0001
        /*0082*/ 	.short	0x0008
        /*0084*/ 	.byte	0x00, 0xf5, 0x21, 0x00


	//----- nvinfo : EIATTR_KPARAM_INFO
	.align		4
.L_150:
        /*0088*/ 	.byte	0x04, 0x17
        /*008a*/ 	.short	(.L_152 - .L_151)
.L_151:
        /*008c*/ 	.word	0x00000000
        /*0090*/ 	.short	0x0000
        /*0092*/ 	.short	0x0000
        /*0094*/ 	.byte	0x00, 0xf5, 0x21, 0x00


	//----- nvinfo : EIATTR_SPARSE_MMA_MASK
	.align		4
.L_152:
        /*0098*/ 	.byte	0x03, 0x50
        /*009a*/ 	.short	0x0000


	//----- nvinfo : EIATTR_MAXREG_COUNT
	.align		4
        /*009c*/ 	.byte	0x03, 0x1b
        /*009e*/ 	.short	0x00ff


	//----- nvinfo : EIATTR_MERCURY_ISA_VERSION
	.align		4
        /*00a0*/ 	.byte	0x03, 0x5f
        /*00a2*/ 	.short	0x0101


	//----- nvinfo : EIATTR_VRC_CTA_INIT_COUNT
	.align		4
        /*00a4*/ 	.byte	0x02, 0x4a
	.zero		1
	.zero		1


	//----- nvinfo : EIATTR_EXIT_INSTR_OFFSETS
	.align		4
        /*00a8*/ 	.byte	0x04, 0x1c
        /*00aa*/ 	.short	(.L_154 - .L_153)


	//   ....[0]....
.L_153:
        /*00ac*/ 	.word	0x00000120


	//   ....[1]....
        /*00b0*/ 	.word	0x00000240


	//----- nvinfo : EIATTR_CBANK_PARAM_SIZE
	.align		4
.L_154:
        /*00b4*/ 	.byte	0x03, 0x19
        /*00b6*/ 	.short	0x002c


	//----- nvinfo : EIATTR_PARAM_CBANK
	.align		4
        /*00b8*/ 	.byte	0x04, 0x0a
        /*00ba*/ 	.short	(.L_156 - .L_155)
	.align		4
.L_155:
        /*00bc*/ 	.word	index@(.nv.constant0._Z9copy_dataPdS_iiiiiii)
        /*00c0*/ 	.short	0x0380
        /*00c2*/ 	.short	0x002c


	//----- nvinfo : EIATTR_SW_WAR
	.align		4
.L_156:
        /*00c4*/ 	.byte	0x04, 0x36
        /*00c6*/ 	.short	(.L_158 - .L_157)
.L_157:
        /*00c8*/ 	.word	0x00000008
.L_158:


//--------------------- .nv.info._Z11Abs_ComplexP6float2Pdiiii --------------------------
	.section	.nv.info._Z11Abs_ComplexP6float2Pdiiii,"",@"SHT_CUDA_INFO"
	.sectionflags	@""
	.align	4


	//----- nvinfo : EIATTR_CUDA_API_VERSION
	.align		4
        /*0000*/ 	.byte	0x04, 0x37
        /*0002*/ 	.short	(.L_160 - .L_159)
.L_159:
        /*0004*/ 	.word	0x00000082


	//----- nvinfo : EIATTR_KPARAM_INFO
	.align		4
.L_160:
        /*0008*/ 	.byte	0x04, 0x17
        /*000a*/ 	.short	(.L_162 - .L_161)
.L_161:
        /*000c*/ 	.word	0x00000000
        /*0010*/ 	.short	0x0005
        /*0012*/ 	.short	0x001c
        /*0014*/ 	.byte	0x00, 0xf0, 0x11, 0x00


	//----- nvinfo : EIATTR_KPARAM_INFO
	.align		4
.L_162:
        /*0018*/ 	.byte	0x04, 0x17
        /*001a*/ 	.short	(.L_164 - .L_163)
.L_163:
        /*001c*/ 	.word	0x00000000
        /*0020*/ 	.short	0x0004
        /*0022*/ 	.short	0x0018
        /*0024*/ 	.byte	0x00, 0xf0, 0x11, 0x00


	//----- nvinfo : EIATTR_KPARAM_INFO
	.align		4
.L_164:
        /*0028*/ 	.byte	0x04, 0x17
        /*002a*/ 	.short	(.L_166 - .L_165)
.L_165:
        /*002c*/ 	.word	0x00000000
        /*0030*/ 	.short	0x0003
        /*0032*/ 	.short	0x0014
        /*0034*/ 	.byte	0x00, 0xf0, 0x11, 0x00


	//----- nvinfo : EIATTR_KPARAM_INFO
	.align		4
.L_166:
        /*0038*/ 	.byte	0x04, 0x17
        /*003a*/ 	.short	(.L_168 - .L_167)
.L_167:
        /*003c*/ 	.word	0x00000000
        /*0040*/ 	.short	0x0002
        /*0042*/ 	.short	0x0010
        /*0044*/ 	.byte	0x00, 0xf0, 0x11, 0x00


	//----- nvinfo : EIATTR_KPARAM_INFO
	.align		4
.L_168:
        /*0048*/ 	.byte	0x04, 0x17
        /*004a*/ 	.short	(.L_170 - .L_169)
.L_169:
        /*004c*/ 	.word	0x00000000
        /*0050*/ 	.short	0x0001
        /*0052*/ 	.short	0x0008
        /*0054*/ 	.byte	0x00, 0xf5, 0x21, 0x00


	//----- nvinfo : EIATTR_KPARAM_INFO
	.align		4
.L_170:
        /*0058*/ 	.byte	0x04, 0x17
        /*005a*/ 	.short	(.L_172 - .L_171)
.L_171:
        /*005c*/ 	.word	0x00000000
        /*0060*/ 	.short	0x0000
        /*0062*/ 	.short	0x0000
        /*0064*/ 	.byte	0x00, 0xf5, 0x21, 0x00


	//----- nvinfo : EIATTR_SPARSE_MMA_MASK
	.align		4
.L_172:
        /*0068*/ 	.byte	0x03, 0x50
        /*006a*/ 	.short	0x0000


	//----- nvinfo : EIATTR_MAXREG_COUNT
	.align		4
        /*006c*/ 	.byte	0x03, 0x1b
        /*006e*/ 	.short	0x00ff


	//----- nvinfo : EIATTR_MERCURY_ISA_VERSION
	.align		4
        /*0070*/ 	.byte	0x03, 0x5f
        /*0072*/ 	.short	0x0101


	//----- nvinfo : EIATTR_VRC_CTA_INIT_COUNT
	.align		4
        /*0074*/ 	.byte	0x02, 0x4a
	.zero		1
	.zero		1


	//----- nvinfo : EIATTR_EXIT_INSTR_OFFSETS
	.align		4
        /*0078*/ 	.byte	0x04, 0x1c
        /*007a*/ 	.short	(.L_174 - .L_173)


	//   ....[0]....
.L_173:
        /*007c*/ 	.word	0x00000140


	//   ....[1]....
        /*0080*/ 	.word	0x00001060


	//   ....[2]....
        /*0084*/ 	.word	0x00001790


	//----- nvinfo : EIATTR_CRS_STACK_SIZE
	.align		4
.L_174:
        /*0088*/ 	.byte	0x04, 0x1e
        /*008a*/ 	.short	(.L_176 - .L_175)
.L_175:
        /*008c*/ 	.word	0x00000000


	//----- nvinfo : EIATTR_CBANK_PARAM_SIZE
	.align		4
.L_176:
        /*0090*/ 	.byte	0x03, 0x19
        /*0092*/ 	.short	0x0020


	//----- nvinfo : EIATTR_PARAM_CBANK
	.align		4
        /*0094*/ 	.byte	0x04, 0x0a
        /*0096*/ 	.short	(.L_178 - .L_177)
	.align		4
.L_177:
        /*0098*/ 	.word	index@(.nv.constant0._Z11Abs_ComplexP6float2Pdiiii)
        /*009c*/ 	.short	0x0380
        /*009e*/ 	.short	0x0020


	//----- nvinfo : EIATTR_SW_WAR
	.align		4
.L_178:
        /*00a0*/ 	.byte	0x04, 0x36
        /*00a2*/ 	.short	(.L_180 - .L_179)
.L_179:
        /*00a4*/ 	.word	0x00000008
.L_180:


//--------------------- .nv.info._Z17Double_to_ComplexPdP6float2iiii --------------------------
	.section	.nv.info._Z17Double_to_ComplexPdP6float2iiii,"",@"SHT_CUDA_INFO"
	.sectionflags	@""
	.align	4


	//----- nvinfo : EIATTR_CUDA_API_VERSION
	.align		4
        /*0000*/ 	.byte	0x04, 0x37
        /*0002*/ 	.short	(.L_182 - .L_181)
.L_181:
        /*0004*/ 	.word	0x00000082


	//----- nvinfo : EIATTR_KPARAM_INFO
	.align		4
.L_182:
        /*0008*/ 	.byte	0x04, 0x17
        /*000a*/ 	.short	(.L_184 - .L_183)
.L_183:
        /*000c*/ 	.word	0x00000000
        /*0010*/ 	.short	0x0005
        /*0012*/ 	.short	0x001c
        /*0014*/ 	.byte	0x00, 0xf0, 0x11, 0x00


	//----- nvinfo : EIATTR_KPARAM_INFO
	.align		4
.L_184:
        /*0018*/ 	.byte	0x04, 0x17
        /*001a*/ 	.short	(.L_186 - .L_185)
.L_185:
        /*001c*/ 	.word	0x00000000
        /*0020*/ 	.short	0x0004
        /*0022*/ 	.short	0x0018
        /*0024*/ 	.byte	0x00, 0xf0, 0x11, 0x00


	//----- nvinfo : EIATTR_KPARAM_INFO
	.align		4
.L_186:
        /*0028*/ 	.byte	0x04, 0x17
        /*002a*/ 	.short	(.L_188 - .L_187)
.L_187:
        /*002c*/ 	.word	0x00000000
        /*0030*/ 	.short	0x0003
        /*0032*/ 	.short	0x0014
        /*0034*/ 	.byte	0x00, 0xf0, 0x11, 0x00


	//----- nvinfo : EIATTR_KPARAM_INFO
	.align		4
.L_188:
        /*0038*/ 	.byte	0x04, 0x17
        /*003a*/ 	.short	(.L_190 - .L_189)
.L_189:
        /*003c*/ 	.word	0x00000000
        /*0040*/ 	.short	0x0002
        /*0042*/ 	.short	0x0010
        /*0044*/ 	.byte	0x00, 0xf0, 0x11, 0x00


	//----- nvinfo : EIATTR_KPARAM_INFO
	.align		4
.L_190:
        /*0048*/ 	.byte	0x04, 0x17
        /*004a*/ 	.short	(.L_192 - .L_191)
.L_191:
        /*004c*/ 	.word	0x00000000
        /*0050*/ 	.short	0x0001
        /*0052*/ 	.short	0x0008
        /*0054*/ 	.byte	0x00, 0xf5, 0x21, 0x00


	//----- nvinfo : EIATTR_KPARAM_INFO
	.align		4
.L_192:
        /*0058*/ 	.byte	0x04, 0x17
        /*005a*/ 	.short	(.L_194 - .L_193)
.L_193:
        /*005c*/ 	.word	0x00000000
        /*0060*/ 	.short	0x0000
        /*0062*/ 	.short	0x0000
        /*0064*/ 	.byte	0x00, 0xf5, 0x21, 0x00


	//----- nvinfo : EIATTR_SPARSE_MMA_MASK
	.align		4
.L_194:
        /*0068*/ 	.byte	0x03, 0x50
        /*006a*/ 	.short	0x0000


	//----- nvinfo : EIATTR_MAXREG_COUNT
	.align		4
        /*006c*/ 	.byte	0x03, 0x1b
        /*006e*/ 	.short	0x00ff


	//----- nvinfo : EIATTR_MERCURY_ISA_VERSION
	.align		4
        /*0070*/ 	.byte	0x03, 0x5f
        /*0072*/ 	.short	0x0101


	//----- nvinfo : EIATTR_VRC_CTA_INIT_COUNT
	.align		4
        /*0074*/ 	.byte	0x02, 0x4a
	.zero		1
	.zero		1


	//----- nvinfo : EIATTR_EXIT_INSTR_OFFSETS
	.align		4
        /*0078*/ 	.byte	0x04, 0x1c
        /*007a*/ 	.short	(.L_196 - .L_195)


	//   ....[0]....
.L_195:
        /*007c*/ 	.word	0x00000140


	//   ....[1]....
        /*0080*/ 	.word	0x00000570


	//   ....[2]....
        /*0084*/ 	.word	0x00000790


	//   ....[3]....
        /*0088*/ 	.word	0x000008f0


	//   ....[4]....
        /*008c*/ 	.word	0x000009a0


	//----- nvinfo : EIATTR_CBANK_PARAM_SIZE
	.align		4
.L_196:
        /*0090*/ 	.byte	0x03, 0x19
        /*0092*/ 	.short	0x0020


	//----- nvinfo : EIATTR_PARAM_CBANK
	.align		4
        /*0094*/ 	.byte	0x04, 0x0a
        /*0096*/ 	.short	(.L_198 - .L_197)
	.align		4
.L_197:
        /*0098*/ 	.word	index@(.nv.constant0._Z17Double_to_ComplexPdP6float2iiii)
        /*009c*/ 	.short	0x0380
        /*009e*/ 	.short	0x0020


	//----- nvinfo : EIATTR_SW_WAR
	.align		4
.L_198:
        /*00a0*/ 	.byte	0x04, 0x36
        /*00a2*/ 	.short	(.L_200 - .L_199)
.L_199:
        /*00a4*/ 	.word	0x00000008
.L_200:


//--------------------- .nv.info._Z20acoustic_power_waterPdS_S_iib --------------------------
	.section	.nv.info._Z20acoustic_power_waterPdS_S_iib,"",@"SHT_CUDA_INFO"
	.sectionflags	@""
	.align	4


	//----- nvinfo : EIATTR_CUDA_API_VERSION
	.align		4
        /*0000*/ 	.byte	0x04, 0x37
        /*0002*/ 	.short	(.L_202 - .L_201)
.L_201:
        /*0004*/ 	.word	0x00000082


	//----- nvinfo : EIATTR_KPARAM_INFO
	.align		4
.L_202:
        /*0008*/ 	.byte	0x04, 0x17
        /*000a*/ 	.short	(.L_204 - .L_203)
.L_203:
        /*000c*/ 	.word	0x00000000
        /*0010*/ 	.short	0x0005
        /*0012*/ 	.short	0x0020
        /*0014*/ 	.byte	0x00, 0xf0, 0x05, 0x00


	//----- nvinfo : EIATTR_KPARAM_INFO
	.align		4
.L_204:
        /*0018*/ 	.byte	0x04, 0x17
        /*001a*/ 	.short	(.L_206 - .L_205)
.L_205:
        /*001c*/ 	.word	0x00000000
        /*0020*/ 	.short	0x0004
        /*0022*/ 	.short	0x001c
        /*0024*/ 	.byte	0x00, 0xf0, 0x11, 0x00


	//----- nvinfo : EIATTR_KPARAM_INFO
	.align		4
.L_206:
        /*0028*/ 	.byte	0x04, 0x17
        /*002a*/ 	.short	(.L_208 - .L_207)
.L_207:
        /*002c*/ 	.word	0x00000000
        /*0030*/ 	.short	0x0003
        /*0032*/ 	.short	0x0018
        /*0034*/ 	.byte	0x00, 0xf0, 0x11, 0x00


	//----- nvinfo : EIATTR_KPARAM_INFO
	.align		4
.L_208:
        /*0038*/ 	.byte	0x04, 0x17
        /*003a*/ 	.short	(.L_210 - .L_209)
.L_209:
        /*003c*/ 	.word	0x00000000
        /*0040*/ 	.short	0x0002
        /*0042*/ 	.short	0x0010
        /*0044*/ 	.byte	0x00, 0xf5, 0x21, 0x00


	//----- nvinfo : EIATTR_KPARAM_INFO
	.align		4
.L_210:
        /*0048*/ 	.byte	0x04, 0x17
        /*004a*/ 	.short	(.L_212 - .L_211)
.L_211:
        /*004c*/ 	.word	0x00000000
        /*0050*/ 	.short	0x0001
        /*0052*/ 	.short	0x0008
        /*0054*/ 	.byte	0x00, 0xf5, 0x21, 0x00


	//----- nvinfo : EIATTR_KPARAM_INFO
	.align		4
.L_212:
        /*0058*/ 	.byte	0x04, 0x17
        /*005a*/ 	.short	(.L_214 - .L_213)
.L_213:
        /*005c*/ 	.word	0x00000000
        /*0060*/ 	.short	0x0000
        /*0062*/ 	.short	0x0000
        /*0064*/ 	.byte	0x00, 0xf5, 0x21, 0x00


	//----- nvinfo : EIATTR_SPARSE_MMA_MASK
	.align		4
.L_214:
        /*0068*/ 	.byte	0x03, 0x50
        /*006a*/ 	.short	0x0000


	//----- nvinfo : EIATTR_MAXREG_COUNT
	.align		4
        /*006c*/ 	.byte	0x03, 0x1b
        /*006e*/ 	.short	0x00ff


	//----- nvinfo : EIATTR_MERCURY_ISA_VERSION
	.align		4
        /*0070*/ 	.byte	0x03, 0x5f
        /*0072*/ 	.short	0x0101


	//----- nvinfo : EIATTR_VRC_CTA_INIT_COUNT
	.align		4
        /*0074*/ 	.byte	0x02, 0x4a
	.zero		1
	.zero		1


	//----- nvinfo : EIATTR_EXIT_INSTR_OFFSETS
	.align		4
        /*0078*/ 	.byte	0x04, 0x1c
        /*007a*/ 	.short	(.L_216 - .L_215)


	//   ....[0]....
.L_215:
        /*007c*/ 	.word	0x00000170


	//   ....[1]....
        /*0080*/ 	.word	0x000005c0


	//   ....[2]....
        /*0084*/ 	.word	0x000009c0


	//----- nvinfo : EIATTR_CRS_STACK_SIZE
	.align		4
.L_216:
        /*0088*/ 	.byte	0x04, 0x1e
        /*008a*/ 	.short	(.L_218 - .L_217)
.L_217:
        /*008c*/ 	.word	0x00000000


	//----- nvinfo : EIATTR_CBANK_PARAM_SIZE
	.align		4
.L_218:
        /*0090*/ 	.byte	0x03, 0x19
        /*0092*/ 	.short	0x0021


	//----- nvinfo : EIATTR_PARAM_CBANK
	.align		4
        /*0094*/ 	.byte	0x04, 0x0a
        /*0096*/ 	.short	(.L_220 - .L_219)
	.align		4
.L_219:
        /*0098*/ 	.word	index@(.nv.constant0._Z20acoustic_power_waterPdS_S_iib)
        /*009c*/ 	.short	0x0380
        /*009e*/ 	.short	0x0021


	//----- nvinfo : EIATTR_SW_WAR
	.align		4
.L_220:
        /*00a0*/ 	.byte	0x04, 0x36
        /*00a2*/ 	.short	(.L_222 - .L_221)
.L_221:
        /*00a4*/ 	.word	0x00000008
.L_222:


//--------------------- .nv.info._Z17Westervelt_space6PdS_S_S_S_S_S_S_S_S_S_S_ii --------------------------
	.section	.nv.info._Z17Westervelt_space6PdS_S_S_S_S_S_S_S_S_S_S_ii,"",@"SHT_CUDA_INFO"
	.sectionflags	@""
	.align	4


	//----- nvinfo : EIATTR_CUDA_API_VERSION
	.align		4
        /*0000*/ 	.byte	0x04, 0x37
        /*0002*/ 	.short	(.L_224 - .L_223)
.L_223:
        /*0004*/ 	.word	0x00000082


	//----- nvinfo : EIATTR_KPARAM_INFO
	.align		4
.L_224:
        /*0008*/ 	.byte	0x04, 0x17
        /*000a*/ 	.short	(.L_226 - .L_225)
.L_225:
        /*000c*/ 	.word	0x00000000
        /*0010*/ 	.short	0x000d
        /*0012*/ 	.short	0x0064
        /*0014*/ 	.byte	0x00, 0xf0, 0x11, 0x00


	//----- nvinfo : EIATTR_KPARAM_INFO
	.align		4
.L_226:
        /*0018*/ 	.byte	0x04, 0x17
        /*001a*/ 	.short	(.L_228 - .L_227)
.L_227:
        /*001c*/ 	.word	0x00000000
        /*0020*/ 	.short	0x000c
        /*0022*/ 	.short	0x0060
        /*0024*/ 	.byte	0x00, 0xf0, 0x11, 0x00


	//----- nvinfo : EIATTR_KPARAM_INFO
	.align		4
.L_228:
        /*0028*/ 	.byte	0x04, 0x17
        /*002a*/ 	.short	(.L_230 - .L_229)
.L_229:
        /*002c*/ 	.word	0x00000000
        /*0030*/ 	.short	0x000b
        /*0032*/ 	.short	0x0058
        /*0034*/ 	.byte	0x00, 0xf5, 0x21, 0x00


	//----- nvinfo : EIATTR_KPARAM_INFO
	.align		4
.L_230:
        /*0038*/ 	.byte	0x04, 0x17
        /*003a*/ 	.short	(.L_232 - .L_231)
.L_231:
        /*003c*/ 	.word	0x00000000
        /*0040*/ 	.short	0x000a
        /*0042*/ 	.short	0x0050
        /*0044*/ 	.byte	0x00, 0xf5, 0x21, 0x00


	//----- nvinfo : EIATTR_KPARAM_INFO
	.align		4
.L_232:
        /*0048*/ 	.byte	0x04, 0x17
        /*004a*/ 	.short	(.L_234 - .L_233)
.L_233:
        /*004c*/ 	.word	0x00000000
        /*0050*/ 	.short	0x0009
        /*0052*/ 	.short	0x0048
        /*0054*/ 	.byte	0x00, 0xf5, 0x21, 0x00


	//----- nvinfo : EIATTR_KPARAM_INFO
	.align		4
.L_234:
        /*0058*/ 	.byte	0x04, 0x17
        /*005a*/ 	.short	(.L_236 - .L_235)
.L_235:
        /*005c*/ 	.word	0x00000000
        /*0060*/ 	.short	0x0008
        /*0062*/ 	.short	0x0040
        /*0064*/ 	.byte	0x00, 0xf5, 0x21, 0x00


	//----- nvinfo : EIATTR_KPARAM_INFO
	.align		4
.L_236:
        /*0068*/ 	.byte	0x04, 0x17
        /*006a*/ 	.short	(.L_238 - .L_237)
.L_237:
        /*006c*/ 	.word	0x00000000
        /*0070*/ 	.short	0x0007
        /*0072*/ 	.short	0x0038
        /*0074*/ 	.byte	0x00, 0xf5, 0x21, 0x00


	//----- nvinfo : EIATTR_KPARAM_INFO
	.align		4
.L_238:
        /*0078*/ 	.byte	0x04, 0x17
        /*007a*/ 	.short	(.L_240 - .L_239)
.L_239:
        /*007c*/ 	.word	0x00000000
        /*0080*/ 	.short	0x0006
        /*0082*/ 	.short	0x0030
        /*0084*/ 	.byte	0x00, 0xf5, 0x21, 0x00


	//----- nvinfo : EIATTR_KPARAM_INFO
	.align		4
.L_240:
        /*0088*/ 	.byte	0x04, 0x17
        /*008a*/ 	.short	(.L_242 - .L_241)
.L_241:
        /*008c*/ 	.word	0x00000000
        /*0090*/ 	.short	0x0005
        /*0092*/ 	.short	0x0028
        /*0094*/ 	.byte	0x00, 0xf5, 0x21, 0x00


	//----- nvinfo : EIATTR_KPARAM_INFO
	.align		4
.L_242:
        /*0098*/ 	.byte	0x04, 0x17
        /*009a*/ 	.short	(.L_244 - .L_243)
.L_243:
        /*009c*/ 	.word	0x00000000
        /*00a0*/ 	.short	0x0004
        /*00a2*/ 	.short	0x0020
        /*00a4*/ 	.byte	0x00, 0xf5, 0x21, 0x00


	//----- nvinfo : EIATTR_KPARAM_INFO
	.align		4
.L_244:
        /*00a8*/ 	.byte	0x04, 0x17
        /*00aa*/ 	.short	(.L_246 - .L_245)
.L_245:
        /*00ac*/ 	.word	0x00000000
        /*00b0*/ 	.short	0x0003
        /*00b2*/ 	.short	0x0018
        /*00b4*/ 	.byte	0x00, 0xf5, 0x21, 0x00


	//----- nvinfo : EIATTR_KPARAM_INFO
	.align		4
.L_246:
        /*00b8*/ 	.byte	0x04, 0x17
        /*00ba*/ 	.short	(.L_248 - .L_247)
.L_247:
        /*00bc*/ 	.word	0x00000000
        /*00c0*/ 	.short	0x0002
        /*00c2*/ 	.short	0x0010
        /*00c4*/ 	.byte	0x00, 0xf5, 0x21, 0x00


	//----- nvinfo : EIATTR_KPARAM_INFO
	.align		4
.L_248:
        /*00c8*/ 	.byte	0x04, 0x17
        /*00ca*/ 	.short	(.L_250 - .L_249)
.L_249:
        /*00cc*/ 	.word	0x00000000
        /*00d0*/ 	.short	0x0001
        /*00d2*/ 	.short	0x0008
        /*00d4*/ 	.byte	0x00, 0xf5, 0x21, 0x00


	//----- nvinfo : EIATTR_KPARAM_INFO
	.align		4
.L_250:
        /*00d8*/ 	.byte	0x04, 0x17
        /*00da*/ 	.short	(.L_252 - .L_251)
.L_251:
        /*00dc*/ 	.word	0x00000000
        /*00e0*/ 	.short	0x0000
        /*00e2*/ 	.short	0x0000
        /*00e4*/ 	.byte	0x00, 0xf5, 0x21, 0x00


	//----- nvinfo : EIATTR_SPARSE_MMA_MASK
	.align		4
.L_252:
        /*00e8*/ 	.byte	0x03, 0x50
        /*00ea*/ 	.short	0x0000


	//----- nvinfo : EIATTR_MAXREG_COUNT
	.align		4
        /*00ec*/ 	.byte	0x03, 0x1b
        /*00ee*/ 	.short	0x00ff


	//----- nvinfo : EIATTR_MERCURY_ISA_VERSION
	.align		4
        /*00f0*/ 	.byte	0x03, 0x5f
        /*00f2*/ 	.short	0x0101


	//----- nvinfo : EIATTR_VRC_CTA_INIT_COUNT
	.align		4
        /*00f4*/ 	.byte	0x02, 0x4a
	.zero		1
	.zero		1


	//----- nvinfo : EIATTR_EXIT_INSTR_OFFSETS
	.align		4
        /*00f8*/ 	.byte	0x04, 0x1c
        /*00fa*/ 	.short	(.L_254 - .L_253)


	//   ....[0]....
.L_253:
        /*00fc*/ 	.word	0x00000150


	//   ....[1]....
        /*0100*/ 	.word	0x00003a10


	//----- nvinfo : EIATTR_CRS_STACK_SIZE
	.align		4
.L_254:
        /*0104*/ 	.byte	0x04, 0x1e
        /*0106*/ 	.short	(.L_256 - .L_255)
.L_255:
        /*0108*/ 	.word	0x00000000


	//----- nvinfo : EIATTR_CBANK_PARAM_SIZE
	.align		4
.L_256:
        /*010c*/ 	.byte	0x03, 0x19
        /*010e*/ 	.short	0x0068


	//----- nvinfo : EIATTR_PARAM_CBANK
	.align		4
        /*0110*/ 	.byte	0x04, 0x0a
        /*0112*/ 	.short	(.L_258 - .L_257)
	.align		4
.L_257:
        /*0114*/ 	.word	index@(.nv.constant0._Z17Westervelt_space6PdS_S_S_S_S_S_S_S_S_S_S_ii)
        /*0118*/ 	.short	0x0380
        /*011a*/ 	.short	0x0068


	//----- nvinfo : EIATTR_SW_WAR
	.align		4
.L_258:
        /*011c*/ 	.byte	0x04, 0x36
        /*011e*/ 	.short	(.L_260 - .L_259)
.L_259:
        /*0120*/ 	.word	0x00000008
.L_260:


//--------------------- .nv.info._Z25boundary_condition_space6PdS_dii --------------------------
	.section	.nv.info._Z25boundary_condition_space6PdS_dii,"",@"SHT_CUDA_INFO"
	.sectionflags	@""
	.align	4


	//----- nvinfo : EIATTR_CUDA_API_VERSION
	.align		4
        /*0000*/ 	.byte	0x04, 0x37
        /*0002*/ 	.short	(.L_262 - .L_261)
.L_261:
        /*0004*/ 	.word	0x00000082


	//----- nvinfo : EIATTR_KPARAM_INFO
	.align		4
.L_262:
        /*0008*/ 	.byte	0x04, 0x17
        /*000a*/ 	.short	(.L_264 - .L_263)
.L_263:
        /*000c*/ 	.word	0x00000000
        /*0010*/ 	.short	0x0004
        /*0012*/ 	.short	0x001c
        /*0014*/ 	.byte	0x00, 0xf0, 0x11, 0x00


	//----- nvinfo : EIATTR_KPARAM_INFO
	.align		4
.L_264:
        /*0018*/ 	.byte	0x04, 0x17
        /*001a*/ 	.short	(.L_266 - .L_265)
.L_265:
        /*001c*/ 	.word	0x00000000
        /*0020*/ 	.short	0x0003
        /*0022*/ 	.short	0x0018
        /*0024*/ 	.byte	0x00, 0xf0, 0x11, 0x00


	//----- nvinfo : EIATTR_KPARAM_INFO
	.align		4
.L_266:
        /*0028*/ 	.byte	0x04, 0x17
        /*002a*/ 	.short	(.L_268 - .L_267)
.L_267:
        /*002c*/ 	.word	0x00000000
        /*0030*/ 	.short	0x0002
        /*0032*/ 	.short	0x0010
        /*0034*/ 	.byte	0x00, 0xf0, 0x21, 0x00


	//----- nvinfo : EIATTR_KPARAM_INFO
	.align		4
.L_268:
        /*0038*/ 	.byte	0x04, 0x17
        /*003a*/ 	.short	(.L_270 - .L_269)
.L_269:
        /*003c*/ 	.word	0x00000000
        /*0040*/ 	.short	0x0001
        /*0042*/ 	.short	0x0008
        /*0044*/ 	.byte	0x00, 0xf5, 0x21, 0x00


	//----- nvinfo : EIATTR_KPARAM_INFO
	.align		4
.L_270:
        /*0048*/ 	.byte	0x04, 0x17
        /*004a*/ 	.short	(.L_272 - .L_271)
.L_271:
        /*004c*/ 	.word	0x00000000
        /*0050*/ 	.short	0x0000
        /*0052*/ 	.short	0x0000
        /*0054*/ 	.byte	0x00, 0xf5, 0x21, 0x00


	//----- nvinfo : EIATTR_SPARSE_MMA_MASK
	.align		4
.L_272:
        /*0058*/ 	.byte	0x03, 0x50
        /*005a*/ 	.short	0x0000


	//----- nvinfo : EIATTR_MAXREG_COUNT
	.align		4
        /*005c*/ 	.byte	0x03, 0x1b
        /*005e*/ 	.short	0x00ff


	//----- nvinfo : EIATTR_MERCURY_ISA_VERSION
	.align		4
        /*0060*/ 	.byte	0x03, 0x5f
        /*0062*/ 	.short	0x0101


	//----- nvinfo : EIATTR_VRC_CTA_INIT_COUNT
	.align		4
        /*0064*/ 	.byte	0x02, 0x4a
	.zero		1
	.zero		1


	//----- nvinfo : EIATTR_EXIT_INSTR_OFFSETS
	.align		4
        /*0068*/ 	.byte	0x04, 0x1c
        /*006a*/ 	.short	(.L_274 - .L_273)


	//   ....[0]....
.L_273:
        /*006c*/ 	.word	0x00000ec0


	//   ....[1]....
        /*0070*/ 	.word	0x00001110


	//----- nvinfo : EIATTR_CRS_STACK_SIZE
	.align		4
.L_274:
        /*0074*/ 	.byte	0x04, 0x1e
        /*0076*/ 	.short	(.L_276 - .L_275)
.L_275:
        /*0078*/ 	.word	0x00000000


	//----- nvinfo : EIATTR_CBANK_PARAM_SIZE
	.align		4
.L_276:
        /*007c*/ 	.byte	0x03, 0x19
        /*007e*/ 	.short	0x0020


	//----- nvinfo : EIATTR_PARAM_CBANK
	.align		4
        /*0080*/ 	.byte	0x04, 0x0a
        /*0082*/ 	.short	(.L_278 - .L_277)
	.align		4
.L_277:
        /*0084*/ 	.word	index@(.nv.constant0._Z25boundary_condition_space6PdS_dii)
        /*0088*/ 	.short	0x0380
        /*008a*/ 	.short	0x0020


	//----- nvinfo : EIATTR_SW_WAR
	.align		4
.L_278:
        /*008c*/ 	.byte	0x04, 0x36
        /*008e*/ 	.short	(.L_280 - .L_279)
.L_279:
        /*0090*/ 	.word	0x00000008
.L_280:


//--------------------- .nv.info._Z25boundary_condition_sourcePddii --------------------------
	.section	.nv.info._Z25boundary_condition_sourcePddii,"",@"SHT_CUDA_INFO"
	.sectionflags	@""
	.align	4


	//----- nvinfo : EIATTR_CUDA_API_VERSION
	.align		4
        /*0000*/ 	.byte	0x04, 0x37
        /*0002*/ 	.short	(.L_282 - .L_281)
.L_281:
        /*0004*/ 	.word	0x00000082


	//----- nvinfo : EIATTR_KPARAM_INFO
	.align		4
.L_282:
        /*0008*/ 	.byte	0x04, 0x17
        /*000a*/ 	.short	(.L_284 - .L_283)
.L_283:
        /*000c*/ 	.word	0x00000000
        /*0010*/ 	.short	0x0003
        /*0012*/ 	.short	0x0014
        /*0014*/ 	.byte	0x00, 0xf0, 0x11, 0x00


	//----- nvinfo : EIATTR_KPARAM_INFO
	.align		4
.L_284:
        /*0018*/ 	.byte	0x04, 0x17
        /*001a*/ 	.short	(.L_286 - .L_285)
.L_285:
        /*001c*/ 	.word	0x00000000
        /*0020*/ 	.short	0x0002
        /*0022*/ 	.short	0x0010
        /*0024*/ 	.byte	0x00, 0xf0, 0x11, 0x00


	//----- nvinfo : EIATTR_KPARAM_INFO
	.align		4
.L_286:
        /*0028*/ 	.byte	0x04, 0x17
        /*002a*/ 	.short	(.L_288 - .L_287)
.L_287:
        /*002c*/ 	.word	0x00000000
        /*0030*/ 	.short	0x0001
        /*0032*/ 	.short	0x0008
        /*0034*/ 	.byte	0x00, 0xf0, 0x21, 0x00


	//----- nvinfo : EIATTR_KPARAM_INFO
	.align		4
.L_288:
        /*0038*/ 	.byte	0x04, 0x17
        /*003a*/ 	.short	(.L_290 - .L_289)
.L_289:
        /*003c*/ 	.word	0x00000000
        /*0040*/ 	.short	0x0000
        /*0042*/ 	.short	0x0000
        /*0044*/ 	.byte	0x00, 0xf5, 0x21, 0x00


	//----- nvinfo : EIATTR_SPARSE_MMA_MASK
	.align		4
.L_290:
        /*0048*/ 	.byte	0x03, 0x50
        /*004a*/ 	.short	0x0000


	//----- nvinfo : EIATTR_MAXREG_COUNT
	.align		4
        /*004c*/ 	.byte	0x03, 0x1b
        /*004e*/ 	.short	0x00ff


	//----- nvinfo : EIATTR_MERCURY_ISA_VERSION
	.align		4
        /*0050*/ 	.byte	0x03, 0x5f
        /*0052*/ 	.short	0x0101


	//----- nvinfo : EIATTR_VRC_CTA_INIT_COUNT
	.align		4
        /*0054*/ 	.byte	0x02, 0x4a
	.zero		1
	.zero		1


	//----- nvinfo : EIATTR_EXIT_INSTR_OFFSETS
	.align		4
        /*0058*/ 	.byte	0x04, 0x1c
        /*005a*/ 	.short	(.L_292 - .L_291)


	//   ....[0]....
.L_291:
        /*005c*/ 	.word	0x000003a0


	//   ....[1]....
        /*0060*/ 	.word	0x000009e0


	//   ....[2]....
        /*0064*/ 	.word	0x00000fe0


	//   ....[3]....
        /*0068*/ 	.word	0x00001c20


	//----- nvinfo : EIATTR_CRS_STACK_SIZE
	.align		4
.L_292:
        /*006c*/ 	.byte	0x04, 0x1e
        /*006e*/ 	.short	(.L_294 - .L_293)
.L_293:
        /*0070*/ 	.word	0x00000000


	//----- nvinfo : EIATTR_CBANK_PARAM_SIZE
	.align		4
.L_294:
        /*0074*/ 	.byte	0x03, 0x19
        /*0076*/ 	.short	0x0018


	//----- nvinfo : EIATTR_PARAM_CBANK
	.align		4
        /*0078*/ 	.byte	0x04, 0x0a
        /*007a*/ 	.short	(.L_296 - .L_295)
	.align		4
.L_295:
        /*007c*/ 	.word	index@(.nv.constant0._Z25boundary_condition_sourcePddii)
        /*0080*/ 	.short	0x0380
        /*0082*/ 	.short	0x0018


	//----- nvinfo : EIATTR_SW_WAR
	.align		4
.L_296:
        /*0084*/ 	.byte	0x04, 0x36
        /*0086*/ 	.short	(.L_298 - .L_297)
.L_297:
        /*0088*/ 	.word	0x00000008
.L_298:


//--------------------- .nv.callgraph             --------------------------
	.section	.nv.callgraph,"",@"SHT_CUDA_CALLGRAPH"
	.align	4
	.sectionentsize	8
	.align		4
        /*0000*/ 	.word	0x00000000
	.align		4
        /*0004*/ 	.word	0xffffffff
	.align		4
        /*0008*/ 	.word	0x00000000
	.align		4
        /*000c*/ 	.word	0xfffffffe
	.align		4
        /*0010*/ 	.word	0x00000000
	.align		4
        /*0014*/ 	.word	0xfffffffd
	.align		4
        /*0018*/ 	.word	0x00000000
	.align		4
        /*001c*/ 	.word	0xfffffffc


//--------------------- .nv.constant3             --------------------------
	.section	.nv.constant3,"a",@progbits
	.align	8
.nv.constant3:
	.type		rho,@object
	.size		rho,(c_inf - rho)
rho:
	.zero		8
	.type		c_inf,@object
	.size		c_inf,(delta - c_inf)
c_inf:
	.zero		8
	.type		delta,@object
	.size		delta,(beta - delta)
delta:
	.zero		8
	.type		beta,@object
	.size		beta,(abs_water - beta)
beta:
	.zero		8
	.type		abs_water,@object
	.size		abs_water,(rho_tissue - abs_water)
abs_water:
	.zero		8
	.type		rho_tissue,@object
	.size		rho_tissue,(c_inf_tissue - rho_tissue)
rho_tissue:
	.zero		8
	.type		c_inf_tissue,@object
	.size		c_inf_tissue,(beta_tissue - c_inf_tissue)
c_inf_tissue:
	.zero		8
	.type		beta_tissue,@object
	.size		beta_tissue,(abs_tissue - beta_tissue)
beta_tissue:
	.zero		8
	.type		abs_tissue,@object
	.size		abs_tissue,(delta_tissue - abs_tissue)
abs_tissue:
	.zero		8
	.type		delta_tissue,@object
	.size		delta_tissue,(c1 - delta_tissue)
delta_tissue:
	.zero		8
	.type		c1,@object
	.size		c1,(c2 - c1)
c1:
	.zero		8
	.type		c2,@object
	.size		c2,(tau1 - c2)
c2:
	.zero		8
	.type		tau1,@object
	.size		tau1,(tau2 - tau1)
tau1:
	.zero		8
	.type		tau2,@object
	.size		tau2,(fr - tau2)
tau2:
	.zero		8
	.type		fr,@object
	.size		fr,(d - fr)
fr:
	.zero		8
	.type		d,@object
	.size		d,(alpha - d)
d:
	.zero		8
	.type		alpha,@object
	.size		alpha,(alpha_hole - alpha)
alpha:
	.zero		8
	.type		alpha_hole,@object
	.size		alpha_hole,(p0 - alpha_hole)
alpha_hole:
	.zero		8
	.type		p0,@object
	.size		p0,(water_tissue - p0)
p0:
	.zero		8
	.type		water_tissue,@object
	.size		water_tissue,(xy_min - water_tissue)
water_tissue:
	.zero		8
	.type		xy_min,@object
	.size		xy_min,(dxy - xy_min)
xy_min:
	.zero		8
	.type		dxy,@object
	.size		dxy,(z_min - dxy)
dxy:
	.zero		8
	.type		z_min,@object
	.size		z_min,(dz - z_min)
z_min:
	.zero		8
	.type		dz,@object
	.size		dz,(dt - dz)
dz:
	.zero		8
	.type		dt,@object
	.size		dt,(.L_24 - dt)
dt:
	.zero		8
.L_24:


//--------------------- .nv.constant4             --------------------------
	.section	.nv.constant4,"a",@progbits
	.align	8
	.align		8
.nv.constant4:
        /*0000*/ 	.dword	__cudart_i2opi_d
	.align		8
        /*0008*/ 	.dword	__cudart_sin_cos_coeffs


//--------------------- .text._Z27total_energy_Nharmonics_xyzPdS_iiiiiiii --------------------------
	.section	.text._Z27total_energy_Nharmonics_xyzPdS_iiiiiiii,"ax",@progbits
	.align	128
        .global         _Z27total_energy_Nharmonics_xyzPdS_iiiiiiii
        .type           _Z27total_energy_Nharmonics_xyzPdS_iiiiiiii,@function
        .size           _Z27total_energy_Nharmonics_xyzPdS_iiiiiiii,(.L_x_237 - _Z27total_energy_Nharmonics_xyzPdS_iiiiiiii)
        .other          _Z27total_energy_Nharmonics_xyzPdS_iiiiiiii,@"STO_CUDA_ENTRY STV_DEFAULT"
_Z27total_energy_Nharmonics_xyzPdS_iiiiiiii:
.text._Z27total_energy_Nharmonics_xyzPdS_iiiiiiii:
[----:B------:R-:W-:Y:S01]  /*0000*/  LDC R1, c[0x0][0x37c] ;  /* 0x0000df00ff017b82 */ /* 0x000fe20000000800 */
[----:B------:R-:W0:Y:S01]  /*0010*/  S2R R5, SR_TID.Y ;  /* 0x0000000000057919 */ /* 0x000e220000002200 */
[----:B------:R-:W1:Y:S06]  /*0020*/  LDCU UR4, c[0x0][0x360] ;  /* 0x00006c00ff0477ac */ /* 0x000e6c0008000800 */
[----:B------:R-:W2:Y:S01]  /*0030*/  LDC.64 R10, c[0x0][0x398] ;  /* 0x0000e600ff0a7b82 */ /* 0x000ea20000000a00 */
[----:B------:R-:W0:Y:S01]  /*0040*/  S2R R4, SR_CTAID.Y ;  /* 0x0000000000047919 */ /* 0x000e220000002600 */
[----:B------:R-:W0:Y:S01]  /*0050*/  LDCU UR5, c[0x0][0x364] ;  /* 0x00006c80ff0577ac */ /* 0x000e220008000800 */
[----:B------:R-:W1:Y:S01]  /*0060*/  S2R R0, SR_TID.X ;  /* 0x0000000000007919 */ /* 0x000e620000002100 */
[----:B------:R-:W3:Y:S04]  /*0070*/  LDCU UR6, c[0x0][0x368] ;  /* 0x00006d00ff0677ac */ /* 0x000ee80008000800 */
[----:B------:R-:W4:Y:S01]  /*0080*/  LDC.64 R2, c[0x0][0x390] ;  /* 0x0000e400ff027b82 */ /* 0x000f220000000a00 */
[----:B------:R-:W1:Y:S01]  /*0090*/  S2R R7, SR_CTAID.X ;  /* 0x0000000000077919 */ /* 0x000e620000002500 */
[----:B------:R-:W3:Y:S01]  /*00a0*/  S2R R6, SR_TID.Z ;  /* 0x0000000000067919 */ /* 0x000ee20000002300 */
[----:B------:R-:W3:Y:S01]  /*00b0*/  S2R R9, SR_CTAID.Z ;  /* 0x0000000000097919 */ /* 0x000ee20000002700 */
[----:B0-----:R-:W-:Y:S01]  /*00c0*/  IMAD R5, R4, UR5, R5 ;  /* 0x0000000504057c24 */ /* 0x001fe2000f8e0205 */
[----:B------:R-:W0:Y:S04]  /*00d0*/  LDCU UR5, c[0x0][0x3a0] ;  /* 0x00007400ff0577ac */ /* 0x000e280008000800 */
[----:B--2---:R-:W-:Y:S01]  /*00e0*/  ISETP.GE.AND P0, PT, R5, R10, PT ;  /* 0x0000000a0500720c */ /* 0x004fe20003f06270 */
[----:B-1----:R-:W-:-:S05]  /*00f0*/  IMAD R0, R7, UR4, R0 ;  /* 0x0000000407007c24 */ /* 0x002fca000f8e0200 */
[----:B----4-:R-:W-:Y:S01]  /*0100*/  ISETP.GE.OR P0, PT, R0, R3, P0 ;  /* 0x000000030000720c */ /* 0x010fe20000706670 */
[----:B---3--:R-:W-:-:S04]  /*0110*/  IMAD R4, R9, UR6, R6 ;  /* 0x0000000609047c24 */ /* 0x008fc8000f8e0206 */
[C---:B0-----:R-:W-:Y:S01]  /*0120*/  VIADD R6, R4.reuse, UR5 ;  /* 0x0000000504067c36 */ /* 0x041fe20008000000 */
[----:B------:R-:W-:-:S13]  /*0130*/  ISETP.GE.OR P0, PT, R4, R11, P0 ;  /* 0x0000000b0400720c */ /* 0x000fda0000706670 */
[----:B------:R-:W-:Y:S05]  /*0140*/  @P0 EXIT ;  /* 0x000000000000094d */ /* 0x000fea0003800000 */
[----:B------:R-:W0:Y:S01]  /*0150*/  LDC R8, c[0x0][0x3ac] ;  /* 0x0000eb00ff087b82 */ /* 0x000e220000000800 */
[----:B------:R-:W1:Y:S01]  /*0160*/  LDCU.64 UR10, c[0x0][0x358] ;  /* 0x00006b00ff0a77ac */ /* 0x000e620008000a00 */
[----:B------:R-:W-:Y:S02]  /*0170*/  IMAD R2, R3, R2, R0 ;  /* 0x0000000203027224 */ /* 0x000fe400078e0200 */
[-CC-:B------:R-:W-:Y:S01]  /*0180*/  IMAD R7, R6, R10.reuse, R5.reuse ;  /* 0x0000000a06077224 */ /* 0x180fe200078e0205 */
[----:B------:R-:W2:Y:S01]  /*0190*/  LDCU UR4, c[0x0][0x3a4] ;  /* 0x00007480ff0477ac */ /* 0x000ea20008000800 */
[-C--:B------:R-:W-:Y:S02]  /*01a0*/  IMAD R4, R4, R10.reuse, R5 ;  /* 0x0000000a04047224 */ /* 0x080fe400078e0205 */
[----:B------:R-:W3:Y:S01]  /*01b0*/  LDC.64 R24, c[0x0][0x380] ;  /* 0x0000e000ff187b82 */ /* 0x000ee20000000a00 */
[----:B------:R-:W-:Y:S02]  /*01c0*/  IMAD R7, R7, R10, R2 ;  /* 0x0000000a07077224 */ /* 0x000fe400078e0202 */
[----:B------:R-:W-:-:S04]  /*01d0*/  IMAD R4, R4, R3, R0 ;  /* 0x0000000304047224 */ /* 0x000fc800078e0200 */
[----:B--2---:R-:W-:Y:S01]  /*01e0*/  IMAD R4, R4, UR4, RZ ;  /* 0x0000000404047c24 */ /* 0x004fe2000f8e02ff */
[----:B0-----:R-:W-:Y:S01]  /*01f0*/  ISETP.GE.AND P0, PT, R8, 0x1, PT ;  /* 0x000000010800780c */ /* 0x001fe20003f06270 */
[----:B---3--:R-:W-:-:S05]  /*0200*/  IMAD.WIDE R24, R7, 0x8, R24 ;  /* 0x0000000807187825 */ /* 0x008fca00078e0218 */
[----:B-1----:R0:W-:Y:S07]  /*0210*/  STG.E.64 desc[UR10][R24.64], RZ ;  /* 0x000000ff18007986 */ /* 0x0021ee000c101b0a */
[----:B------:R-:W-:Y:S05]  /*0220*/  @!P0 EXIT ;  /* 0x000000000000894d */ /* 0x000fea0003800000 */
[----:B------:R-:W-:Y:S01]  /*0230*/  BSSY.RECONVERGENT B0, `(.L_x_0) ;  /* 0x0000007000007945 */ /* 0x000fe20003800200 */
[----:B------:R-:W-:Y:S01]  /*0240*/  IMAD.MOV.U32 R36, RZ, RZ, RZ ;  /* 0x000000ffff247224 */ /* 0x000fe200078e00ff */
[----:B------:R-:W-:Y:S01]  /*0250*/  MOV R0, 0x2a0 ;  /* 0x000002a000007802 */ /* 0x000fe20000000f00 */
[----:B------:R-:W-:Y:S01]  /*0260*/  IMAD.MOV.U32 R37, RZ, RZ, 0x40240000 ;  /* 0x40240000ff257424 */ /* 0x000fe200078e00ff */
[----:B------:R-:W-:Y:S01]  /*0270*/  UMOV UR6, URZ ;  /* 0x000000ff00067c82 */ /* 0x000fe20008000000 */
[----:B------:R-:W-:-:S05]  /*0280*/  UMOV UR7, 0x40180000 ;  /* 0x4018000000077882 */ /* 0x000fca0000000000 */
[----:B0-----:R-:W-:Y:S05]  /*0290*/  CALL.REL.NOINC `($_Z27total_energy_Nharmonics_xyzPdS_iiiiiiii$__internal_accurate_pow) ;  /* 0x0000001400dc7944 */ /* 0x001fea0003c00000 */
[----:B------:R-:W-:Y:S05]  /*02a0*/  BSYNC.RECONVERGENT B0 ;  /* 0x0000000000007941 */ /* 0x000fea0003800200 */
.L_x_0:
[----:B------:R-:W0:Y:S01]  /*02b0*/  LDCU UR7, c[0x0][0x3ac] ;  /* 0x00007580ff0777ac */ /* 0x000e220008000800 */
[----:B------:R-:W1:Y:S01]  /*02c0*/  LDC.64 R22, c[0x3][0x30] ;  /* 0x00c00c00ff167b82 */ /* 0x000e620000000a00 */
[----:B------:R-:W-:Y:S01]  /*02d0*/  CS2R R20, SRZ ;  /* 0x0000000000147805 */ /* 0x000fe2000001ff00 */
[----:B------:R-:W-:Y:S01]  /*02e0*/  IMAD.MOV.U32 R18, RZ, RZ, R3 ;  /* 0x000000ffff127224 */ /* 0x000fe200078e0003 */
[----:B------:R-:W1:Y:S01]  /*02f0*/  LDCU.64 UR4, c[0x3][0x28] ;  /* 0x00c00500ff0477ac */ /* 0x000e620008000a00 */
[----:B------:R-:W-:Y:S02]  /*0300*/  IMAD.MOV.U32 R19, RZ, RZ, R10 ;  /* 0x000000ffff137224 */ /* 0x000fe400078e000a */
[----:B0-----:R-:W-:-:S05]  /*0310*/  IMAD.U32 R11, RZ, RZ, UR7 ;  /* 0x00000007ff0b7e24 */ /* 0x001fca000f8e00ff */
[----:B------:R-:W-:Y:S01]  /*0320*/  ISETP.NE.AND P0, PT, R11, 0x1, PT ;  /* 0x000000010b00780c */ /* 0x000fe20003f05270 */
[----:B-1----:R-:W-:Y:S01]  /*0330*/  DMUL R22, R22, UR4 ;  /* 0x0000000416167c28 */ /* 0x002fe20008000000 */
[----:B------:R-:W-:-:S11]  /*0340*/  UMOV UR4, 0x1 ;  /* 0x0000000100047882 */ /* 0x000fd60000000000 */
[----:B------:R-:W-:Y:S05]  /*0350*/  @!P0 BRA `(.L_x_1) ;  /* 0x0000000800dc8947 */ /* 0x000fea0003800000 */
[----:B------:R-:W0:Y:S01]  /*0360*/  LDC R5, c[0x0][0x3a8] ;  /* 0x0000ea00ff057b82 */ /* 0x000e220000000800 */
[----:B------:R-:W1:Y:S01]  /*0370*/  LDCU UR4, c[0x0][0x3a8] ;  /* 0x00007500ff0477ac */ /* 0x000e620008000800 */
[----:B------:R-:W-:Y:S01]  /*0380*/  CS2R R20, SRZ ;  /* 0x0000000000147805 */ /* 0x000fe2000001ff00 */
[----:B------:R-:W2:Y:S05]  /*0390*/  LDCU.64 UR12, c[0x3][0x70] ;  /* 0x00c00e00ff0c77ac */ /* 0x000eaa0008000a00 */
[----:B------:R-:W3:Y:S01]  /*03a0*/  LDC.64 R16, c[0x0][0x388] ;  /* 0x0000e200ff107b82 */ /* 0x000ee20000000a00 */
[----:B-1----:R-:W-:Y:S01]  /*03b0*/  VIADD R7, R4, UR4 ;  /* 0x0000000404077c36 */ /* 0x002fe20008000000 */
[----:B------:R-:W-:-:S06]  /*03c0*/  UMOV UR4, URZ ;  /* 0x000000ff00047c82 */ /* 0x000fcc0008000000 */
.L_x_17:
[----:B---3--:R-:W-:-:S05]  /*03d0*/  IMAD.WIDE R14, R7, 0x8, R16 ;  /* 0x00000008070e7825 */ /* 0x008fca00078e0210 */
[----:B------:R-:W3:Y:S01]  /*03e0*/  LDG.E.64 R34, desc[UR10][R14.64] ;  /* 0x0000000a0e227981 */ /* 0x000ee2000c1e1b00 */
[----:B------:R-:W-:Y:S01]  /*03f0*/  BSSY.RECONVERGENT B0, `(.L_x_2) ;  /* 0x0000005000007945 */ /* 0x000fe20003800200 */
[----:B------:R-:W-:Y:S01]  /*0400*/  MOV R0, 0x440 ;  /* 0x0000044000007802 */ /* 0x000fe20000000f00 */
[----:B------:R-:W-:Y:S01]  /*0410*/  UMOV UR7, 0x40000000 ;  /* 0x4000000000077882 */ /* 0x000fe20000000000 */
[----:B---3--:R-:W-:-:S11]  /*0420*/  DADD R36, -RZ, |R34| ;  /* 0x00000000ff247229 */ /* 0x008fd60000000522 */
[----:B0-2---:R-:W-:Y:S05]  /*0430*/  CALL.REL.NOINC `($_Z27total_energy_Nharmonics_xyzPdS_iiiiiiii$__internal_accurate_pow) ;  /* 0x0000001400747944 */ /* 0x005fea0003c00000 */
[----:B------:R-:W-:Y:S05]  /*0440*/  BSYNC.RECONVERGENT B0 ;  /* 0x0000000000007941 */ /* 0x000fea0003800200 */
.L_x_2:
[----:B------:R-:W0:Y:S01]  /*0450*/  MUFU.RCP64H R13, R23 ;  /* 0x00000017000d7308 */ /* 0x000e220000001800 */
[C---:B------:R-:W-:Y:S01]  /*0460*/  DADD R8, R34.reuse, 2 ;  /* 0x4000000022087429 */ /* 0x040fe20000000000 */
[----:B------:R-:W-:Y:S01]  /*0470*/  IMAD.MOV.U32 R12, RZ, RZ, 0x1 ;  /* 0x00000001ff0c7424 */ /* 0x000fe200078e00ff */
[----:B------:R-:W-:Y:S01]  /*0480*/  DSETP.NEU.AND P0, PT, R34, RZ, PT ;  /* 0x000000ff2200722a */ /* 0x000fe20003f0d000 */
[----:B------:R-:W-:Y:S05]  /*0490*/  BSSY.RECONVERGENT B0, `(.L_x_3) ;  /* 0x000000f000007945 */ /* 0x000fea0003800200 */
[----:B------:R-:W-:Y:S02]  /*04a0*/  FSEL R2, R3, RZ, P0 ;  /* 0x000000ff03027208 */ /* 0x000fe40000000000 */
[----:B------:R-:W-:-:S02]  /*04b0*/  LOP3.LUT R8, R9, 0x7ff00000, RZ, 0xc0, !PT ;  /* 0x7ff0000009087812 */ /* 0x000fc400078ec0ff */
[----:B------:R-:W-:Y:S02]  /*04c0*/  FSEL R3, R10, RZ, P0 ;  /* 0x000000ff0a037208 */ /* 0x000fe40000000000 */
[----:B------:R-:W-:Y:S01]  /*04d0*/  ISETP.NE.AND P1, PT, R8, 0x7ff00000, PT ;  /* 0x7ff000000800780c */ /* 0x000fe20003f25270 */
[----:B0-----:R-:W-:-:S08]  /*04e0*/  DFMA R26, R12, -R22, 1 ;  /* 0x3ff000000c1a742b */ /* 0x001fd00000000816 */
[----:B------:R-:W-:-:S08]  /*04f0*/  DFMA R26, R26, R26, R26 ;  /* 0x0000001a1a1a722b */ /* 0x000fd0000000001a */
[----:B------:R-:W-:Y:S01]  /*0500*/  DFMA R26, R12, R26, R12 ;  /* 0x0000001a0c1a722b */ /* 0x000fe2000000000c */
[----:B------:R-:W-:Y:S10]  /*0510*/  @P1 BRA `(.L_x_4) ;  /* 0x0000000000181947 */ /* 0x000ff40003800000 */
[----:B------:R-:W-:-:S14]  /*0520*/  DSETP.NAN.AND P0, PT, R34, R34, PT ;  /* 0x000000222200722a */ /* 0x000fdc0003f08000 */
[----:B------:R-:W-:Y:S01]  /*0530*/  @P0 DADD R2, R34, 2 ;  /* 0x4000000022020429 */ /* 0x000fe20000000000 */
[----:B------:R-:W-:Y:S10]  /*0540*/  @P0 BRA `(.L_x_4) ;  /* 0x00000000000c0947 */ /* 0x000ff40003800000 */
[----:B------:R-:W-:-:S14]  /*0550*/  DSETP.NEU.AND P0, PT, |R34|, +INF , PT ;  /* 0x7ff000002200742a */ /* 0x000fdc0003f0d200 */
[----:B------:R-:W-:Y:S02]  /*0560*/  @!P0 IMAD.MOV.U32 R2, RZ, RZ, 0x0 ;  /* 0x00000000ff028424 */ /* 0x000fe400078e00ff */
[----:B------:R-:W-:-:S07]  /*0570*/  @!P0 IMAD.MOV.U32 R3, RZ, RZ, 0x7ff00000 ;  /* 0x7ff00000ff038424 */ /* 0x000fce00078e00ff */
.L_x_4:
[----:B------:R-:W-:Y:S05]  /*0580*/  BSYNC.RECONVERGENT B0 ;  /* 0x0000000000007941 */ /* 0x000fea0003800200 */
.L_x_3:
[----:B------:R-:W-:Y:S01]  /*0590*/  DADD R2, R2, R2 ;  /* 0x0000000002027229 */ /* 0x000fe20000000002 */
[----:B------:R-:W-:Y:S01]  /*05a0*/  BSSY.RECONVERGENT B0, `(.L_x_5) ;  /* 0x0000015000007945 */ /* 0x000fe20003800200 */
[----:B------:R-:W-:Y:S02]  /*05b0*/  DFMA R8, R26, -R22, 1 ;  /* 0x3ff000001a08742b */ /* 0x000fe40000000816 */
[----:B------:R-:W-:-:S06]  /*05c0*/  DSETP.NEU.AND P0, PT, R34, 1, PT ;  /* 0x3ff000002200742a */ /* 0x000fcc0003f0d000 */
[----:B------:R-:W-:Y:S01]  /*05d0*/  DFMA R8, R26, R8, R26 ;  /* 0x000000081a08722b */ /* 0x000fe2000000001a */
[----:B------:R-:W-:Y:S02]  /*05e0*/  FSEL R12, R2, RZ, P0 ;  /* 0x000000ff020c7208 */ /* 0x000fe40000000000 */
[----:B------:R-:W-:-:S04]  /*05f0*/  FSEL R13, R3, 2, P0 ;  /* 0x40000000030d7808 */ /* 0x000fc80000000000 */
[----:B------:R-:W-:Y:S02]  /*0600*/  FSETP.GEU.AND P1, PT, |R13|, 6.5827683646048100446e-37, PT ;  /* 0x036000000d00780b */ /* 0x000fe40003f2e200 */
[----:B------:R-:W-:-:S08]  /*0610*/  DMUL R2, R8, R12 ;  /* 0x0000000c08027228 */ /* 0x000fd00000000000 */
[----:B------:R-:W-:-:S08]  /*0620*/  DFMA R10, R2, -R22, R12 ;  /* 0x80000016020a722b */ /* 0x000fd0000000000c */
[----:B------:R-:W-:-:S10]  /*0630*/  DFMA R2, R8, R10, R2 ;  /* 0x0000000a0802722b */ /* 0x000fd40000000002 */
[----:B------:R-:W-:-:S05]  /*0640*/  FFMA R0, RZ, R23, R3 ;  /* 0x00000017ff007223 */ /* 0x000fca0000000003 */
[----:B------:R-:W-:-:S13]  /*0650*/  FSETP.GT.AND P0, PT, |R0|, 1.469367938527859385e-39, PT ;  /* 0x001000000000780b */ /* 0x000fda0003f04200 */
[----:B------:R-:W-:Y:S05]  /*0660*/  @P0 BRA P1, `(.L_x_6) ;  /* 0x0000000000200947 */ /* 0x000fea0000800000 */
[----:B------:R-:W-:Y:S01]  /*0670*/  IMAD.MOV.U32 R8, RZ, RZ, R12 ;  /* 0x000000ffff087224 */ /* 0x000fe200078e000c */
[----:B------:R-:W-:Y:S01]  /*0680*/  MOV R10, R22 ;  /* 0x00000016000a7202 */ /* 0x000fe20000000f00 */
[----:B------:R-:W-:Y:S01]  /*0690*/  IMAD.MOV.U32 R9, RZ, RZ, R13 ;  /* 0x000000ffff097224 */ /* 0x000fe200078e000d */
[----:B------:R-:W-:Y:S01]  /*06a0*/  MOV R0, 0x6d0 ;  /* 0x000006d000007802 */ /* 0x000fe20000000f00 */
[----:B------:R-:W-:-:S07]  /*06b0*/  IMAD.MOV.U32 R11, RZ, RZ, R23 ;  /* 0x000000ffff0b7224 */ /* 0x000fce00078e0017 */
[----:B------:R-:W-:Y:S05]  /*06c0*/  CALL.REL.NOINC `($__internal_0_$__cuda_sm20_div_rn_f64_full) ;  /* 0x0000000c00647944 */ /* 0x000fea0003c00000 */
[----:B------:R-:W-:Y:S02]  /*06d0*/  IMAD.MOV.U32 R2, RZ, RZ, R30 ;  /* 0x000000ffff027224 */ /* 0x000fe400078e001e */
[----:B------:R-:W-:-:S07]  /*06e0*/  IMAD.MOV.U32 R3, RZ, RZ, R31 ;  /* 0x000000ffff037224 */ /* 0x000fce00078e001f */
.L_x_6:
[----:B------:R-:W-:Y:S05]  /*06f0*/  BSYNC.RECONVERGENT B0 ;  /* 0x0000000000007941 */ /* 0x000fea0003800200 */
.L_x_5:
[----:B------:R-:W0:Y:S01]  /*0700*/  MUFU.RCP64H R11, R19 ;  /* 0x00000013000b7308 */ /* 0x000e220000001800 */
[----:B------:R-:W-:Y:S01]  /*0710*/  IMAD.MOV.U32 R10, RZ, RZ, 0x1 ;  /* 0x00000001ff0a7424 */ /* 0x000fe200078e00ff */
[----:B------:R-:W-:Y:S01]  /*0720*/  UIADD3 UR5, UPT, UPT, UR4, 0x1, URZ ;  /* 0x0000000104057890 */ /* 0x000fe2000fffe0ff */
[----:B------:R-:W-:Y:S01]  /*0730*/  BSSY.RECONVERGENT B0, `(.L_x_7) ;  /* 0x000001a000007945 */ /* 0x000fe20003800200 */
[----:B------:R-:W-:Y:S01]  /*0740*/  UMOV UR8, 0xcccccccd ;  /* 0xcccccccd00087882 */ /* 0x000fe20000000000 */
[----:B------:R-:W-:-:S06]  /*0750*/  UMOV UR9, 0x401ccccc ;  /* 0x401ccccc00097882 */ /* 0x000fcc0000000000 */
[----:B------:R-:W1:Y:S01]  /*0760*/  I2F.F64.U32 R8, UR5 ;  /* 0x0000000500087d12 */ /* 0x000e620008201800 */
[----:B0-----:R-:W-:-:S08]  /*0770*/  DFMA R12, -R18, R10, 1 ;  /* 0x3ff00000120c742b */ /* 0x001fd0000000010a */
[----:B------:R-:W-:Y:S02]  /*0780*/  DFMA R12, R12, R12, R12 ;  /* 0x0000000c0c0c722b */ /* 0x000fe4000000000c */
[----:B-1----:R-:W-:-:S06]  /*0790*/  DMUL R8, R8, UR8 ;  /* 0x0000000808087c28 */ /* 0x002fcc0008000000 */
[----:B------:R-:W-:Y:S02]  /*07a0*/  DFMA R12, R10, R12, R10 ;  /* 0x0000000c0a0c722b */ /* 0x000fe4000000000a */
[----:B------:R-:W-:-:S06]  /*07b0*/  DMUL R10, R8, UR12 ;  /* 0x0000000c080a7c28 */ /* 0x000fcc0008000000 */
[----:B------:R-:W-:-:S04]  /*07c0*/  DFMA R26, -R18, R12, 1 ;  /* 0x3ff00000121a742b */ /* 0x000fc8000000010c */
[----:B------:R-:W-:-:S04]  /*07d0*/  FSETP.GEU.AND P1, PT, |R11|, 6.5827683646048100446e-37, PT ;  /* 0x036000000b00780b */ /* 0x000fc80003f2e200 */
[----:B------:R-:W-:-:S08]  /*07e0*/  DFMA R26, R12, R26, R12 ;  /* 0x0000001a0c1a722b */ /* 0x000fd0000000000c */
[----:B------:R-:W-:-:S08]  /*07f0*/  DMUL R8, R10, R26 ;  /* 0x0000001a0a087228 */ /* 0x000fd00000000000 */
[----:B------:R-:W-:-:S08]  /*0800*/  DFMA R12, -R18, R8, R10 ;  /* 0x00000008120c722b */ /* 0x000fd0000000010a */
[----:B------:R-:W-:-:S10]  /*0810*/  DFMA R8, R26, R12, R8 ;  /* 0x0000000c1a08722b */ /* 0x000fd40000000008 */
[----:B------:R-:W-:-:S05]  /*0820*/  FFMA R0, RZ, R19, R9 ;  /* 0x00000013ff007223 */ /* 0x000fca0000000009 */
[----:B------:R-:W-:-:S13]  /*0830*/  FSETP.GT.AND P0, PT, |R0|, 1.469367938527859385e-39, PT ;  /* 0x001000000000780b */ /* 0x000fda0003f04200 */
[----:B------:R-:W-:Y:S05]  /*0840*/  @P0 BRA P1, `(.L_x_8) ;  /* 0x0000000000200947 */ /* 0x000fea0000800000 */
[----:B------:R-:W-:Y:S01]  /*0850*/  IMAD.MOV.U32 R8, RZ, RZ, R10 ;  /* 0x000000ffff087224 */ /* 0x000fe200078e000a */
[----:B------:R-:W-:Y:S01]  /*0860*/  MOV R0, 0x8b0 ;  /* 0x000008b000007802 */ /* 0x000fe20000000f00 */
[----:B------:R-:W-:Y:S02]  /*0870*/  IMAD.MOV.U32 R9, RZ, RZ, R11 ;  /* 0x000000ffff097224 */ /* 0x000fe400078e000b */
[----:B------:R-:W-:Y:S02]  /*0880*/  IMAD.MOV.U32 R10, RZ, RZ, R18 ;  /* 0x000000ffff0a7224 */ /* 0x000fe400078e0012 */
[----:B------:R-:W-:-:S07]  /*0890*/  IMAD.MOV.U32 R11, RZ, RZ, R19 ;  /* 0x000000ffff0b7224 */ /* 0x000fce00078e0013 */
[----:B------:R-:W-:Y:S05]  /*08a0*/  CALL.REL.NOINC `($__internal_0_$__cuda_sm20_div_rn_f64_full) ;  /* 0x0000000800ec7944 */ /* 0x000fea0003c00000 */
[----:B------:R-:W-:Y:S02]  /*08b0*/  IMAD.MOV.U32 R8, RZ, RZ, R30 ;  /* 0x000000ffff087224 */ /* 0x000fe400078e001e */
[----:B------:R-:W-:-:S07]  /*08c0*/  IMAD.MOV.U32 R9, RZ, RZ, R31 ;  /* 0x000000ffff097224 */ /* 0x000fce00078e001f */
.L_x_8:
[----:B------:R-:W-:Y:S05]  /*08d0*/  BSYNC.RECONVERGENT B0 ;  /* 0x0000000000007941 */ /* 0x000fea0003800200 */
.L_x_7:
[----:B------:R-:W-:Y:S01]  /*08e0*/  DADD R8, R8, R8 ;  /* 0x0000000008087229 */ /* 0x000fe20000000008 */
[----:B------:R-:W-:-:S07]  /*08f0*/  IMAD.WIDE R14, R5, 0x8, R14 ;  /* 0x00000008050e7825 */ /* 0x000fce00078e020e */
[----:B------:R-:W-:-:S07]  /*0900*/  DFMA R20, R8, R2, R20 ;  /* 0x000000020814722b */ /* 0x000fce0000000014 */
[----:B------:R0:W-:Y:S04]  /*0910*/  STG.E.64 desc[UR10][R24.64], R20 ;  /* 0x0000001418007986 */ /* 0x0001e8000c101b0a */
[----:B------:R-:W2:Y:S01]  /*0920*/  LDG.E.64 R14, desc[UR10][R14.64] ;  /* 0x0000000a0e0e7981 */ /* 0x000ea2000c1e1b00 */
[----:B------:R-:W-:Y:S01]  /*0930*/  BSSY.RECONVERGENT B0, `(.L_x_9) ;  /* 0x0000005000007945 */ /* 0x000fe20003800200 */
[----:B------:R-:W-:Y:S01]  /*0940*/  MOV R0, 0x980 ;  /* 0x0000098000007802 */ /* 0x000fe20000000f00 */
[----:B------:R-:W-:Y:S01]  /*0950*/  UMOV UR7, 0x40000000 ;  /* 0x4000000000077882 */ /* 0x000fe20000000000 */
[----:B0-2---:R-:W-:-:S11]  /*0960*/  DADD R36, -RZ, |R14| ;  /* 0x00000000ff247229 */ /* 0x005fd6000000050e */
[----:B------:R-:W-:Y:S05]  /*0970*/  CALL.REL.NOINC `($_Z27total_energy_Nharmonics_xyzPdS_iiiiiiii$__internal_accurate_pow) ;  /* 0x0000001000247944 */ /* 0x000fea0003c00000 */
[----:B------:R-:W-:Y:S05]  /*0980*/  BSYNC.RECONVERGENT B0 ;  /* 0x0000000000007941 */ /* 0x000fea0003800200 */
.L_x_9:
[C---:B------:R-:W-:Y:S01]  /*0990*/  DADD R8, R14.reuse, 2 ;  /* 0x400000000e087429 */ /* 0x040fe20000000000 */
[----:B------:R-:W-:Y:S01]  /*09a0*/  BSSY.RECONVERGENT B0, `(.L_x_10) ;  /* 0x000000f000007945 */ /* 0x000fe20003800200 */
[----:B------:R-:W-:-:S06]  /*09b0*/  DSETP.NEU.AND P0, PT, R14, RZ, PT ;  /* 0x000000ff0e00722a */ /* 0x000fcc0003f0d000 */
[----:B------:R-:W-:Y:S02]  /*09c0*/  FSEL R2, R3, RZ, P0 ;  /* 0x000000ff03027208 */ /* 0x000fe40000000000 */
[----:B------:R-:W-:Y:S02]  /*09d0*/  LOP3.LUT R8, R9, 0x7ff00000, RZ, 0xc0, !PT ;  /* 0x7ff0000009087812 */ /* 0x000fe400078ec0ff */
[----:B------:R-:W-:Y:S02]  /*09e0*/  FSEL R3, R10, RZ, P0 ;  /* 0x000000ff0a037208 */ /* 0x000fe40000000000 */
[----:B------:R-:W-:-:S13]  /*09f0*/  ISETP.NE.AND P1, PT, R8, 0x7ff00000, PT ;  /* 0x7ff000000800780c */ /* 0x000fda0003f25270 */
[----:B------:R-:W-:Y:S05]  /*0a00*/  @P1 BRA `(.L_x_11) ;  /* 0x0000000000201947 */ /* 0x000fea0003800000 */
[----:B------:R-:W-:-:S14]  /*0a10*/  DSETP.NAN.AND P0, PT, R14, R14, PT ;  /* 0x0000000e0e00722a */ /* 0x000fdc0003f08000 */
[----:B------:R-:W-:Y:S05]  /*0a20*/  @P0 BRA `(.L_x_12) ;  /* 0x0000000000140947 */ /* 0x000fea0003800000 */
[----:B------:R-:W-:-:S14]  /*0a30*/  DSETP.NEU.AND P0, PT, |R14|, +INF , PT ;  /* 0x7ff000000e00742a */ /* 0x000fdc0003f0d200 */
[----:B------:R-:W-:Y:S05]  /*0a40*/  @P0 BRA `(.L_x_11) ;  /* 0x0000000000100947 */ /* 0x000fea0003800000 */
[----:B------:R-:W-:Y:S01]  /*0a50*/  IMAD.MOV.U32 R2, RZ, RZ, 0x0 ;  /* 0x00000000ff027424 */ /* 0x000fe200078e00ff */
[----:B------:R-:W-:Y:S01]  /*0a60*/  MOV R3, 0x7ff00000 ;  /* 0x7ff0000000037802 */ /* 0x000fe20000000f00 */
[----:B------:R-:W-:Y:S06]  /*0a70*/  BRA `(.L_x_11) ;  /* 0x0000000000047947 */ /* 0x000fec0003800000 */
.L_x_12:
[----:B------:R-:W-:-:S11]  /*0a80*/  DADD R2, R14, 2 ;  /* 0x400000000e027429 */ /* 0x000fd60000000000 */
.L_x_11:
[----:B------:R-:W-:Y:S05]  /*0a90*/  BSYNC.RECONVERGENT B0 ;  /* 0x0000000000007941 */ /* 0x000fea0003800200 */
.L_x_10:
[----:B------:R-:W0:Y:S01]  /*0aa0*/  MUFU.RCP64H R9, R23 ;  /* 0x0000001700097308 */ /* 0x000e220000001800 */
[----:B------:R-:W-:Y:S01]  /*0ab0*/  IMAD.MOV.U32 R8, RZ, RZ, 0x1 ;  /* 0x00000001ff087424 */ /* 0x000fe200078e00ff */
[----:B------:R-:W-:Y:S01]  /*0ac0*/  DADD R2, R2, R2 ;  /* 0x0000000002027229 */ /* 0x000fe20000000002 */
[----:B------:R-:W-:Y:S01]  /*0ad0*/  BSSY.RECONVERGENT B0, `(.L_x_13) ;  /* 0x0000018000007945 */ /* 0x000fe20003800200 */
[----:B------:R-:W-:-:S03]  /*0ae0*/  DSETP.NEU.AND P0, PT, R14, 1, PT ;  /* 0x3ff000000e00742a */ /* 0x000fc60003f0d000 */
[----:B0-----:R-:W-:-:S08]  /*0af0*/  DFMA R10, R8, -R22, 1 ;  /* 0x3ff00000080a742b */ /* 0x001fd00000000816 */
[----:B------:R-:W-:-:S08]  /*0b00*/  DFMA R10, R10, R10, R10 ;  /* 0x0000000a0a0a722b */ /* 0x000fd0000000000a */
[----:B------:R-:W-:-:S08]  /*0b10*/  DFMA R10, R8, R10, R8 ;  /* 0x0000000a080a722b */ /* 0x000fd00000000008 */
[----:B------:R-:W-:-:S08]  /*0b20*/  DFMA R8, R10, -R22, 1 ;  /* 0x3ff000000a08742b */ /* 0x000fd00000000816 */
        /* <DEDUP_REMOVED lines=18> */
.L_x_14:
[----:B------:R-:W-:Y:S05]  /*0c50*/  BSYNC.RECONVERGENT B0 ;  /* 0x0000000000007941 */ /* 0x000fea0003800200 */
.L_x_13:
        /* <DEDUP_REMOVED lines=29> */
.L_x_16:
[----:B------:R-:W-:Y:S05]  /*0e30*/  BSYNC.RECONVERGENT B0 ;  /* 0x0000000000007941 */ /* 0x000fea0003800200 */
.L_x_15:
[----:B------:R-:W0:Y:S01]  /*0e40*/  LDC.64 R10, c[0x0][0x3a8] ;  /* 0x0000ea00ff0a7b82 */ /* 0x000e220000000a00 */
[----:B------:R-:W-:-:S08]  /*0e50*/  DADD R8, R8, R8 ;  /* 0x0000000008087229 */ /* 0x000fd00000000008 */
[----:B------:R-:W-:-:S07]  /*0e60*/  DFMA R20, R8, R2, R20 ;  /* 0x000000020814722b */ /* 0x000fce0000000014 */
[----:B------:R1:W-:Y:S01]  /*0e70*/  STG.E.64 desc[UR10][R24.64], R20 ;  /* 0x0000001418007986 */ /* 0x0003e2000c101b0a */
[----:B0-----:R-:W-:Y:S01]  /*0e80*/  LOP3.LUT R0, R11, 0x7ffffffe, RZ, 0xc0, !PT ;  /* 0x7ffffffe0b007812 */ /* 0x001fe200078ec0ff */
[----:B------:R-:W-:-:S03]  /*0e90*/  IMAD R7, R10, 0x2, R7 ;  /* 0x000000020a077824 */ /* 0x000fc600078e0207 */
[----:B------:R-:W-:-:S13]  /*0ea0*/  ISETP.NE.AND P0, PT, R0, UR4, PT ;  /* 0x0000000400007c0c */ /* 0x000fda000bf05270 */
[----:B-1----:R-:W-:Y:S05]  /*0eb0*/  @P0 BRA `(.L_x_17) ;  /* 0xfffffff400440947 */ /* 0x002fea000383ffff */
[----:B------:R-:W-:-:S12]  /*0ec0*/  UIADD3 UR4, UPT, UPT, UR4, 0x1, URZ ;  /* 0x0000000104047890 */ /* 0x000fd8000fffe0ff */
.L_x_1:
[----:B------:R-:W-:-:S04]  /*0ed0*/  LOP3.LUT R0, R11, 0x1, RZ, 0xc0, !PT ;  /* 0x000000010b007812 */ /* 0x000fc800078ec0ff */
[----:B------:R-:W-:-:S13]  /*0ee0*/  ISETP.NE.U32.AND P0, PT, R0, 0x1, PT ;  /* 0x000000010000780c */ /* 0x000fda0003f05070 */
[----:B------:R-:W-:Y:S05]  /*0ef0*/  @P0 EXIT ;  /* 0x000000000000094d */ /* 0x000fea0003800000 */
[----:B------:R-:W0:Y:S08]  /*0f00*/  LDC R5, c[0x0][0x3a8] ;  /* 0x0000ea00ff057b82 */ /* 0x000e300000000800 */
[----:B------:R-:W1:Y:S01]  /*0f10*/  LDC.64 R2, c[0x0][0x388] ;  /* 0x0000e200ff027b82 */ /* 0x000e620000000a00 */
[----:B0-----:R-:W-:-:S04]  /*0f20*/  IMAD R5, R5, UR4, R4 ;  /* 0x0000000405057c24 */ /* 0x001fc8000f8e0204 */
[----:B-1----:R-:W-:-:S06]  /*0f30*/  IMAD.WIDE R4, R5, 0x8, R2 ;  /* 0x0000000805047825 */ /* 0x002fcc00078e0202 */
[----:B------:R-:W2:Y:S01]  /*0f40*/  LDG.E.64 R4, desc[UR10][R4.64] ;  /* 0x0000000a04047981 */ /* 0x000ea2000c1e1b00 */
[----:B------:R-:W-:Y:S01]  /*0f50*/  BSSY.RECONVERGENT B0, `(.L_x_18) ;  /* 0x0000005000007945 */ /* 0x000fe20003800200 */
[----:B------:R-:W-:Y:S01]  /*0f60*/  MOV R0, 0xfa0 ;  /* 0x00000fa000007802 */ /* 0x000fe20000000f00 */
[----:B------:R-:W-:Y:S01]  /*0f70*/  UMOV UR7, 0x40000000 ;  /* 0x4000000000077882 */ /* 0x000fe20000000000 */
[----:B--2---:R-:W-:-:S11]  /*0f80*/  DADD R36, -RZ, |R4| ;  /* 0x00000000ff247229 */ /* 0x004fd60000000504 */
[----:B------:R-:W-:Y:S05]  /*0f90*/  CALL.REL.NOINC `($_Z27total_energy_Nharmonics_xyzPdS_iiiiiiii$__internal_accurate_pow) ;  /* 0x00000008009c7944 */ /* 0x000fea0003c00000 */
[----:B------:R-:W-:Y:S05]  /*0fa0*/  BSYNC.RECONVERGENT B0 ;  /* 0x0000000000007941 */ /* 0x000fea0003800200 */
.L_x_18:
        /* <DEDUP_REMOVED lines=12> */
[----:B------:R-:W-:Y:S02]  /*1070*/  IMAD.MOV.U32 R2, RZ, RZ, 0x0 ;  /* 0x00000000ff027424 */ /* 0x000fe400078e00ff */
[----:B------:R-:W-:Y:S01]  /*1080*/  IMAD.MOV.U32 R3, RZ, RZ, 0x7ff00000 ;  /* 0x7ff00000ff037424 */ /* 0x000fe200078e00ff */
[----:B------:R-:W-:Y:S06]  /*1090*/  BRA `(.L_x_20) ;  /* 0x0000000000047947 */ /* 0x000fec0003800000 */
.L_x_21:
[----:B------:R-:W-:-:S11]  /*10a0*/  DADD R2, R4, 2 ;  /* 0x4000000004027429 */ /* 0x000fd60000000000 */
.L_x_20:
[----:B------:R-:W-:Y:S05]  /*10b0*/  BSYNC.RECONVERGENT B0 ;  /* 0x0000000000007941 */ /* 0x000fea0003800200 */
.L_x_19:
        /* <DEDUP_REMOVED lines=21> */
[----:B------:R-:W-:-:S07]  /*1210*/  IMAD.MOV.U32 R11, RZ, RZ, R23 ;  /* 0x000000ffff0b7224 */ /* 0x000fce00078e0017 */
[----:B------:R-:W-:Y:S05]  /*1220*/  CALL.REL.NOINC `($__internal_0_$__cuda_sm20_div_rn_f64_full) ;  /* 0x00000000008c7944 */ /* 0x000fea0003c00000 */
[----:B------:R-:W-:Y:S01]  /*1230*/  IMAD.MOV.U32 R2, RZ, RZ, R30 ;  /* 0x000000ffff027224 */ /* 0x000fe200078e001e */
[----:B------:R-:W-:-:S07]  /*1240*/  MOV R3, R31 ;  /* 0x0000001f00037202 */ /* 0x000fce0000000f00 */
.L_x_23:
[----:B------:R-:W-:Y:S05]  /*1250*/  BSYNC.RECONVERGENT B0 ;  /* 0x0000000000007941 */ /* 0x000fea0003800200 */
.L_x_22:
[----:B------:R-:W0:Y:S01]  /*1260*/  MUFU.RCP64H R7, R19 ;  /* 0x0000001300077308 */ /* 0x000e220000001800 */
[----:B------:R-:W-:Y:S01]  /*1270*/  IMAD.MOV.U32 R6, RZ, RZ, 0x1 ;  /* 0x00000001ff067424 */ /* 0x000fe200078e00ff */
[----:B------:R-:W1:Y:S01]  /*1280*/  LDCU.64 UR6, c[0x3][0x70] ;  /* 0x00c00e00ff0677ac */ /* 0x000e620008000a00 */
[----:B------:R-:W-:Y:S01]  /*1290*/  BSSY.RECONVERGENT B0, `(.L_x_24) ;  /* 0x0000018000007945 */ /* 0x000fe20003800200 */
[----:B------:R-:W-:-:S04]  /*12a0*/  UMOV UR5, 0x401ccccc ;  /* 0x401ccccc00057882 */ /* 0x000fc80000000000 */
[----:B------:R-:W2:Y:S01]  /*12b0*/  I2F.F64.U32 R4, UR4 ;  /* 0x0000000400047d12 */ /* 0x000ea20008201800 */
[----:B------:R-:W-:Y:S01]  /*12c0*/  UMOV UR4, 0xcccccccd ;  /* 0xcccccccd00047882 */ /* 0x000fe20000000000 */
[----:B0-----:R-:W-:Y:S02]  /*12d0*/  DFMA R8, -R18, R6, 1 ;  /* 0x3ff000001208742b */ /* 0x001fe40000000106 */
[----:B--2---:R-:W-:-:S06]  /*12e0*/  DMUL R4, R4, UR4 ;  /* 0x0000000404047c28 */ /* 0x004fcc0008000000 */
[----:B------:R-:W-:-:S08]  /*12f0*/  DFMA R8, R8, R8, R8 ;  /* 0x000000080808722b */ /* 0x000fd00000000008 */
[----:B------:R-:W-:Y:S02]  /*1300*/  DFMA R6, R6, R8, R6 ;  /* 0x000000080606722b */ /* 0x000fe40000000006 */
[----:B-1----:R-:W-:-:S06]  /*1310*/  DMUL R8, R4, UR6 ;  /* 0x0000000604087c28 */ /* 0x002fcc0008000000 */
        /* <DEDUP_REMOVED lines=13> */
[----:B------:R-:W-:Y:S02]  /*13f0*/  IMAD.MOV.U32 R4, RZ, RZ, R30 ;  /* 0x000000ffff047224 */ /* 0x000fe400078e001e */
[----:B------:R-:W-:-:S07]  /*1400*/  IMAD.MOV.U32 R5, RZ, RZ, R31 ;  /* 0x000000ffff057224 */ /* 0x000fce00078e001f */
.L_x_25:
[----:B------:R-:W-:Y:S05]  /*1410*/  BSYNC.RECONVERGENT B0 ;  /* 0x0000000000007941 */ /* 0x000fea0003800200 */
.L_x_24:
[----:B------:R-:W-:-:S08]  /*1420*/  DADD R4, R4, R4 ;  /* 0x0000000004047229 */ /* 0x000fd00000000004 */
[----:B------:R-:W-:-:S07]  /*1430*/  DFMA R4, R4, R2, R20 ;  /* 0x000000020404722b */ /* 0x000fce0000000014 */
[----:B------:R-:W-:Y:S01]  /*1440*/  STG.E.64 desc[UR10][R24.64], R4 ;  /* 0x0000000418007986 */ /* 0x000fe2000c101b0a */
[----:B------:R-:W-:Y:S05]  /*1450*/  EXIT ;  /* 0x000000000000794d */ /* 0x000fea0003800000 */
        .weak           $__internal_0_$__cuda_sm20_div_rn_f64_full
        .type           $__internal_0_$__cuda_sm20_div_rn_f64_full,@function
        .size           $__internal_0_$__cuda_sm20_div_rn_f64_full,($_Z27total_energy_Nharmonics_xyzPdS_iiiiiiii$__internal_accurate_pow - $__internal_0_$__cuda_sm20_div_rn_f64_full)
$__internal_0_$__cuda_sm20_div_rn_f64_full:
[C---:B------:R-:W-:Y:S01]  /*1460*/  FSETP.GEU.AND P0, PT, |R11|.reuse, 1.469367938527859385e-39, PT ;  /* 0x001000000b00780b */ /* 0x040fe20003f0e200 */
[----:B------:R-:W-:Y:S01]  /*1470*/  IMAD.MOV.U32 R26, RZ, RZ, 0x1 ;  /* 0x00000001ff1a7424 */ /* 0x000fe200078e00ff */
[----:B------:R-:W-:Y:S01]  /*1480*/  LOP3.LUT R12, R11, 0x800fffff, RZ, 0xc0, !PT ;  /* 0x800fffff0b0c7812 */ /* 0x000fe200078ec0ff */
[----:B------:R-:W-:Y:S01]  /*1490*/  IMAD.MOV.U32 R34, RZ, RZ, 0x1ca00000 ;  /* 0x1ca00000ff227424 */ /* 0x000fe200078e00ff */
[C---:B------:R-:W-:Y:S01]  /*14a0*/  FSETP.GEU.AND P2, PT, |R9|.reuse, 1.469367938527859385e-39, PT ;  /* 0x001000000900780b */ /* 0x040fe20003f4e200 */
[----:B------:R-:W-:Y:S01]  /*14b0*/  BSSY.RECONVERGENT B1, `(.L_x_26) ;  /* 0x0000052000017945 */ /* 0x000fe20003800200 */
[----:B------:R-:W-:Y:S01]  /*14c0*/  LOP3.LUT R13, R12, 0x3ff00000, RZ, 0xfc, !PT ;  /* 0x3ff000000c0d7812 */ /* 0x000fe200078efcff */
[----:B------:R-:W-:Y:S01]  /*14d0*/  IMAD.MOV.U32 R12, RZ, RZ, R10 ;  /* 0x000000ffff0c7224 */ /* 0x000fe200078e000a */
[----:B------:R-:W-:Y:S02]  /*14e0*/  LOP3.LUT R6, R9, 0x7ff00000, RZ, 0xc0, !PT ;  /* 0x7ff0000009067812 */ /* 0x000fe400078ec0ff */
[----:B------:R-:W-:-:S03]  /*14f0*/  LOP3.LUT R35, R11, 0x7ff00000, RZ, 0xc0, !PT ;  /* 0x7ff000000b237812 */ /* 0x000fc600078ec0ff */
[----:B------:R-:W-:Y:S01]  /*1500*/  @!P0 DMUL R12, R10, 8.98846567431157953865e+307 ;  /* 0x7fe000000a0c8828 */ /* 0x000fe20000000000 */
[----:B------:R-:W-:-:S03]  /*1510*/  ISETP.GE.U32.AND P1, PT, R6, R35, PT ;  /* 0x000000230600720c */ /* 0x000fc60003f26070 */
[----:B------:R-:W-:Y:S01]  /*1520*/  @!P2 LOP3.LUT R29, R11, 0x7ff00000, RZ, 0xc0, !PT ;  /* 0x7ff000000b1da812 */ /* 0x000fe200078ec0ff */
[----:B------:R-:W-:Y:S01]  /*1530*/  @!P2 IMAD.MOV.U32 R32, RZ, RZ, RZ ;  /* 0x000000ffff20a224 */ /* 0x000fe200078e00ff */
[----:B------:R-:W0:Y:S02]  /*1540*/  MUFU.RCP64H R27, R13 ;  /* 0x0000000d001b7308 */ /* 0x000e240000001800 */
[----:B------:R-:W-:Y:S02]  /*1550*/  @!P2 ISETP.GE.U32.AND P3, PT, R6, R29, PT ;  /* 0x0000001d0600a20c */ /* 0x000fe40003f66070 */
[----:B------:R-:W-:Y:S02]  /*1560*/  @!P0 LOP3.LUT R35, R13, 0x7ff00000, RZ, 0xc0, !PT ;  /* 0x7ff000000d238812 */ /* 0x000fe400078ec0ff */
[----:B------:R-:W-:Y:S01]  /*1570*/  @!P2 SEL R29, R34, 0x63400000, !P3 ;  /* 0x63400000221da807 */ /* 0x000fe20005800000 */
[----:B0-----:R-:W-:-:S08]  /*1580*/  DFMA R30, R26, -R12, 1 ;  /* 0x3ff000001a1e742b */ /* 0x001fd0000000080c */
[----:B------:R-:W-:-:S08]  /*1590*/  DFMA R30, R30, R30, R30 ;  /* 0x0000001e1e1e722b */ /* 0x000fd0000000001e */
[----:B------:R-:W-:Y:S01]  /*15a0*/  DFMA R30, R26, R30, R26 ;  /* 0x0000001e1a1e722b */ /* 0x000fe2000000001a */
[--C-:B------:R-:W-:Y:S02]  /*15b0*/  @!P2 LOP3.LUT R26, R29, 0x80000000, R9.reuse, 0xf8, !PT ;  /* 0x800000001d1aa812 */ /* 0x100fe400078ef809 */
[----:B------:R-:W-:Y:S02]  /*15c0*/  SEL R27, R34, 0x63400000, !P1 ;  /* 0x63400000221b7807 */ /* 0x000fe40004800000 */
[----:B------:R-:W-:Y:S01]  /*15d0*/  @!P2 LOP3.LUT R33, R26, 0x100000, RZ, 0xfc, !PT ;  /* 0x001000001a21a812 */ /* 0x000fe200078efcff */
[----:B------:R-:W-:Y:S02]  /*15e0*/  IMAD.MOV.U32 R26, RZ, RZ, R8 ;  /* 0x000000ffff1a7224 */ /* 0x000fe400078e0008 */
[----:B------:R-:W-:Y:S01]  /*15f0*/  DFMA R28, R30, -R12, 1 ;  /* 0x3ff000001e1c742b */ /* 0x000fe2000000080c */
[----:B------:R-:W-:-:S06]  /*1600*/  LOP3.LUT R27, R27, 0x800fffff, R9, 0xf8, !PT ;  /* 0x800fffff1b1b7812 */ /* 0x000fcc00078ef809 */
[----:B------:R-:W-:Y:S02]  /*1610*/  @!P2 DFMA R26, R26, 2, -R32 ;  /* 0x400000001a1aa82b */ /* 0x000fe40000000820 */
[----:B------:R-:W-:-:S08]  /*1620*/  DFMA R28, R30, R28, R30 ;  /* 0x0000001c1e1c722b */ /* 0x000fd0000000001e */
[----:B------:R-:W-:-:S08]  /*1630*/  DMUL R30, R28, R26 ;  /* 0x0000001a1c1e7228 */ /* 0x000fd00000000000 */
[----:B------:R-:W-:-:S08]  /*1640*/  DFMA R32, R30, -R12, R26 ;  /* 0x8000000c1e20722b */ /* 0x000fd0000000001a */
[----:B------:R-:W-:Y:S01]  /*1650*/  DFMA R32, R28, R32, R30 ;  /* 0x000000201c20722b */ /* 0x000fe2000000001e */
[----:B------:R-:W-:Y:S02]  /*1660*/  MOV R28, R6 ;  /* 0x00000006001c7202 */ /* 0x000fe40000000f00 */
[----:B------:R-:W-:-:S05]  /*1670*/  @!P2 LOP3.LUT R28, R27, 0x7ff00000, RZ, 0xc0, !PT ;  /* 0x7ff000001b1ca812 */ /* 0x000fca00078ec0ff */
[----:B------:R-:W-:-:S05]  /*1680*/  VIADD R29, R28, 0xffffffff ;  /* 0xffffffff1c1d7836 */ /* 0x000fca0000000000 */
[----:B------:R-:W-:Y:S01]  /*1690*/  ISETP.GT.U32.AND P0, PT, R29, 0x7feffffe, PT ;  /* 0x7feffffe1d00780c */ /* 0x000fe20003f04070 */
[----:B------:R-:W-:-:S05]  /*16a0*/  VIADD R29, R35, 0xffffffff ;  /* 0xffffffff231d7836 */ /* 0x000fca0000000000 */
[----:B------:R-:W-:-:S13]  /*16b0*/  ISETP.GT.U32.OR P0, PT, R29, 0x7feffffe, P0 ;  /* 0x7feffffe1d00780c */ /* 0x000fda0000704470 */
[----:B------:R-:W-:Y:S05]  /*16c0*/  @P0 BRA `(.L_x_27) ;  /* 0x00000000006c0947 */ /* 0x000fea0003800000 */
[----:B------:R-:W-:-:S04]  /*16d0*/  LOP3.LUT R9, R11, 0x7ff00000, RZ, 0xc0, !PT ;  /* 0x7ff000000b097812 */ /* 0x000fc800078ec0ff */
[CC--:B------:R-:W-:Y:S02]  /*16e0*/  VIADDMNMX R8, R6.reuse, -R9.reuse, 0xb9600000, !PT ;  /* 0xb960000006087446 */ /* 0x0c0fe40007800909 */
[----:B------:R-:W-:Y:S02]  /*16f0*/  ISETP.GE.U32.AND P0, PT, R6, R9, PT ;  /* 0x000000090600720c */ /* 0x000fe40003f06070 */
[----:B------:R-:W-:Y:S01]  /*1700*/  VIMNMX R6, PT, PT, R8, 0x46a00000, PT ;  /* 0x46a0000008067848 */ /* 0x000fe20003fe0100 */
[----:B------:R-:W-:Y:S01]  /*1710*/  IMAD.MOV.U32 R8, RZ, RZ, RZ ;  /* 0x000000ffff087224 */ /* 0x000fe200078e00ff */
[----:B------:R-:W-:-:S05]  /*1720*/  SEL R9, R34, 0x63400000, !P0 ;  /* 0x6340000022097807 */ /* 0x000fca0004000000 */
[----:B------:R-:W-:-:S04]  /*1730*/  IMAD.IADD R6, R6, 0x1, -R9 ;  /* 0x0000000106067824 */ /* 0x000fc800078e0a09 */
[----:B------:R-:W-:-:S06]  /*1740*/  VIADD R9, R6, 0x7fe00000 ;  /* 0x7fe0000006097836 */ /* 0x000fcc0000000000 */
[----:B------:R-:W-:-:S10]  /*1750*/  DMUL R30, R32, R8 ;  /* 0x00000008201e7228 */ /* 0x000fd40000000000 */
[----:B------:R-:W-:-:S13]  /*1760*/  FSETP.GTU.AND P0, PT, |R31|, 1.469367938527859385e-39, PT ;  /* 0x001000001f00780b */ /* 0x000fda0003f0c200 */
[----:B------:R-:W-:Y:S05]  /*1770*/  @P0 BRA `(.L_x_28) ;  /* 0x0000000000940947 */ /* 0x000fea0003800000 */
[----:B------:R-:W-:-:S06]  /*1780*/  DFMA R12, R32, -R12, R26 ;  /* 0x8000000c200c722b */ /* 0x000fcc000000001a */
[----:B------:R-:W-:-:S04]  /*1790*/  IMAD.MOV.U32 R12, RZ, RZ, RZ ;  /* 0x000000ffff0c7224 */ /* 0x000fc800078e00ff */
[C---:B------:R-:W-:Y:S02]  /*17a0*/  FSETP.NEU.AND P0, PT, R13.reuse, RZ, PT ;  /* 0x000000ff0d00720b */ /* 0x040fe40003f0d000 */
[----:B------:R-:W-:-:S04]  /*17b0*/  LOP3.LUT R11, R13, 0x80000000, R11, 0x48, !PT ;  /* 0x800000000d0b7812 */ /* 0x000fc800078e480b */
[----:B------:R-:W-:-:S07]  /*17c0*/  LOP3.LUT R13, R11, R9, RZ, 0xfc, !PT ;  /* 0x000000090b0d7212 */ /* 0x000fce00078efcff */
[----:B------:R-:W-:Y:S05]  /*17d0*/  @!P0 BRA `(.L_x_28) ;  /* 0x00000000007c8947 */ /* 0x000fea0003800000 */
[----:B------:R-:W-:Y:S01]  /*17e0*/  IMAD.MOV R9, RZ, RZ, -R6 ;  /* 0x000000ffff097224 */ /* 0x000fe200078e0a06 */
[----:B------:R-:W-:Y:S01]  /*17f0*/  DMUL.RP R12, R32, R12 ;  /* 0x0000000c200c7228 */ /* 0x000fe20000008000 */
[----:B------:R-:W-:-:S06]  /*1800*/  IMAD.MOV.U32 R8, RZ, RZ, RZ ;  /* 0x000000ffff087224 */ /* 0x000fcc00078e00ff */
[----:B------:R-:W-:-:S03]  /*1810*/  DFMA R8, R30, -R8, R32 ;  /* 0x800000081e08722b */ /* 0x000fc60000000020 */
[----:B------:R-:W-:-:S03]  /*1820*/  LOP3.LUT R11, R13, R11, RZ, 0x3c, !PT ;  /* 0x0000000b0d0b7212 */ /* 0x000fc600078e3cff */
[----:B------:R-:W-:-:S04]  /*1830*/  IADD3 R8, PT, PT, -R6, -0x43300000, RZ ;  /* 0xbcd0000006087810 */ /* 0x000fc80007ffe1ff */
[----:B------:R-:W-:-:S04]  /*1840*/  FSETP.NEU.AND P0, PT, |R9|, R8, PT ;  /* 0x000000080900720b */ /* 0x000fc80003f0d200 */
[----:B------:R-:W-:Y:S02]  /*1850*/  FSEL R30, R12, R30, !P0 ;  /* 0x0000001e0c1e7208 */ /* 0x000fe40004000000 */
[----:B------:R-:W-:Y:S01]  /*1860*/  FSEL R31, R11, R31, !P0 ;  /* 0x0000001f0b1f7208 */ /* 0x000fe20004000000 */
[----:B------:R-:W-:Y:S06]  /*1870*/  BRA `(.L_x_28) ;  /* 0x0000000000547947 */ /* 0x000fec0003800000 */
.L_x_27:
[----:B------:R-:W-:-:S14]  /*1880*/  DSETP.NAN.AND P0, PT, R8, R8, PT ;  /* 0x000000080800722a */ /* 0x000fdc0003f08000 */
[----:B------:R-:W-:Y:S05]  /*1890*/  @P0 BRA `(.L_x_29) ;  /* 0x0000000000440947 */ /* 0x000fea0003800000 */
[----:B------:R-:W-:-:S14]  /*18a0*/  DSETP.NAN.AND P0, PT, R10, R10, PT ;  /* 0x0000000a0a00722a */ /* 0x000fdc0003f08000 */
[----:B------:R-:W-:Y:S05]  /*18b0*/  @P0 BRA `(.L_x_30) ;  /* 0x0000000000300947 */ /* 0x000fea0003800000 */
[----:B------:R-:W-:Y:S01]  /*18c0*/  ISETP.NE.AND P0, PT, R28, R35, PT ;  /* 0x000000231c00720c */ /* 0x000fe20003f05270 */
[----:B------:R-:W-:Y:S02]  /*18d0*/  IMAD.MOV.U32 R30, RZ, RZ, 0x0 ;  /* 0x00000000ff1e7424 */ /* 0x000fe400078e00ff */
[----:B------:R-:W-:-:S10]  /*18e0*/  IMAD.MOV.U32 R31, RZ, RZ, -0x80000 ;  /* 0xfff80000ff1f7424 */ /* 0x000fd400078e00ff */
[----:B------:R-:W-:Y:S05]  /*18f0*/  @!P0 BRA `(.L_x_28) ;  /* 0x0000000000348947 */ /* 0x000fea0003800000 */
[----:B------:R-:W-:Y:S02]  /*1900*/  ISETP.NE.AND P0, PT, R28, 0x7ff00000, PT ;  /* 0x7ff000001c00780c */ /* 0x000fe40003f05270 */
[----:B------:R-:W-:Y:S02]  /*1910*/  LOP3.LUT R31, R9, 0x80000000, R11, 0x48, !PT ;  /* 0x80000000091f7812 */ /* 0x000fe400078e480b */
[----:B------:R-:W-:-:S13]  /*1920*/  ISETP.EQ.OR P0, PT, R35, RZ, !P0 ;  /* 0x000000ff2300720c */ /* 0x000fda0004702670 */
[----:B------:R-:W-:Y:S02]  /*1930*/  @P0 LOP3.LUT R6, R31, 0x7ff00000, RZ, 0xfc, !PT ;  /* 0x7ff000001f060812 */ /* 0x000fe400078efcff */
[----:B------:R-:W-:Y:S01]  /*1940*/  @!P0 MOV R30, RZ ;  /* 0x000000ff001e8202 */ /* 0x000fe20000000f00 */
[----:B------:R-:W-:Y:S02]  /*1950*/  @P0 IMAD.MOV.U32 R30, RZ, RZ, RZ ;  /* 0x000000ffff1e0224 */ /* 0x000fe400078e00ff */
[----:B------:R-:W-:Y:S01]  /*1960*/  @P0 IMAD.MOV.U32 R31, RZ, RZ, R6 ;  /* 0x000000ffff1f0224 */ /* 0x000fe200078e0006 */
[----:B------:R-:W-:Y:S06]  /*1970*/  BRA `(.L_x_28) ;  /* 0x0000000000147947 */ /* 0x000fec0003800000 */
.L_x_30:
[----:B------:R-:W-:Y:S01]  /*1980*/  LOP3.LUT R31, R11, 0x80000, RZ, 0xfc, !PT ;  /* 0x000800000b1f7812 */ /* 0x000fe200078efcff */
[----:B------:R-:W-:Y:S01]  /*1990*/  IMAD.MOV.U32 R30, RZ, RZ, R10 ;  /* 0x000000ffff1e7224 */ /* 0x000fe200078e000a */
[----:B------:R-:W-:Y:S06]  /*19a0*/  BRA `(.L_x_28) ;  /* 0x0000000000087947 */ /* 0x000fec0003800000 */
.L_x_29:
[----:B------:R-:W-:Y:S01]  /*19b0*/  LOP3.LUT R31, R9, 0x80000, RZ, 0xfc, !PT ;  /* 0x00080000091f7812 */ /* 0x000fe200078efcff */
[----:B------:R-:W-:-:S07]  /*19c0*/  IMAD.MOV.U32 R30, RZ, RZ, R8 ;  /* 0x000000ffff1e7224 */ /* 0x000fce00078e0008 */
.L_x_28:
[----:B------:R-:W-:Y:S05]  /*19d0*/  BSYNC.RECONVERGENT B1 ;  /* 0x0000000000017941 */ /* 0x000fea0003800200 */
.L_x_26:
[----:B------:R-:W-:Y:S02]  /*19e0*/  IMAD.MOV.U32 R8, RZ, RZ, R0 ;  /* 0x000000ffff087224 */ /* 0x000fe400078e0000 */
[----:B------:R-:W-:-:S04]  /*19f0*/  IMAD.MOV.U32 R9, RZ, RZ, 0x0 ;  /* 0x00000000ff097424 */ /* 0x000fc800078e00ff */
[----:B------:R-:W-:Y:S05]  /*1a00*/  RET.REL.NODEC R8 `(_Z27total_energy_Nharmonics_xyzPdS_iiiiiiii) ;  /* 0xffffffe4087c7950 */ /* 0x000fea0003c3ffff */
        .type           $_Z27total_energy_Nharmonics_xyzPdS_iiiiiiii$__internal_accurate_pow,@function
        .size           $_Z27total_energy_Nharmonics_xyzPdS_iiiiiiii$__internal_accurate_pow,(.L_x_237 - $_Z27total_energy_Nharmonics_xyzPdS_iiiiiiii$__internal_accurate_pow)
$_Z27total_energy_Nharmonics_xyzPdS_iiiiiiii$__internal_accurate_pow:
[----:B------:R-:W-:Y:S01]  /*1a10*/  ISETP.GT.U32.AND P0, PT, R37, 0xfffff, PT ;  /* 0x000fffff2500780c */ /* 0x000fe20003f04070 */
[----:B------:R-:W-:Y:S01]  /*1a20*/  IMAD.MOV.U32 R6, RZ, RZ, R37 ;  /* 0x000000ffff067224 */ /* 0x000fe200078e0025 */
[----:B------:R-:W-:Y:S01]  /*1a30*/  UMOV UR8, 0x7d2cafe2 ;  /* 0x7d2cafe200087882 */ /* 0x000fe20000000000 */
[----:B------:R-:W-:Y:S01]  /*1a40*/  IMAD.MOV.U32 R10, RZ, RZ, R36 ;  /* 0x000000ffff0a7224 */ /* 0x000fe200078e0024 */
[----:B------:R-:W-:Y:S01]  /*1a50*/  UMOV UR9, 0x3eb0f5ff ;  /* 0x3eb0f5ff00097882 */ /* 0x000fe20000000000 */
[----:B------:R-:W-:Y:S01]  /*1a60*/  IMAD.MOV.U32 R8, RZ, RZ, RZ ;  /* 0x000000ffff087224 */ /* 0x000fe200078e00ff */
[----:B------:R-:W-:Y:S01]  /*1a70*/  UMOV UR14, 0xfefa39ef ;  /* 0xfefa39ef000e7882 */ /* 0x000fe20000000000 */
[----:B------:R-:W-:Y:S01]  /*1a80*/  IMAD.MOV.U32 R12, RZ, RZ, 0x41ad3b5a ;  /* 0x41ad3b5aff0c7424 */ /* 0x000fe200078e00ff */
[----:B------:R-:W-:Y:S01]  /*1a90*/  UMOV UR15, 0x3fe62e42 ;  /* 0x3fe62e42000f7882 */ /* 0x000fe20000000000 */
[----:B------:R-:W-:Y:S01]  /*1aa0*/  IMAD.MOV.U32 R13, RZ, RZ, 0x3ed0f5d2 ;  /* 0x3ed0f5d2ff0d7424 */ /* 0x000fe200078e00ff */
[----:B------:R-:W-:-:S03]  /*1ab0*/  USHF.L.U32 UR5, UR7, 0x1, URZ ;  /* 0x0000000107057899 */ /* 0x000fc600080006ff */
[----:B------:R-:W-:Y:S01]  /*1ac0*/  @!P0 DMUL R2, R36, 1.80143985094819840000e+16 ;  /* 0x4350000024028828 */ /* 0x000fe20000000000 */
[----:B------:R-:W-:Y:S01]  /*1ad0*/  UISETP.GT.U32.AND UP0, UPT, UR5, -0x2000001, UPT ;  /* 0xfdffffff0500788c */ /* 0x000fe2000bf04070 */
[----:B------:R-:W-:-:S08]  /*1ae0*/  SHF.R.U32.HI R37, RZ, 0x14, R37 ;  /* 0x00000014ff257819 */ /* 0x000fd00000011625 */
[----:B------:R-:W-:Y:S01]  /*1af0*/  @!P0 IMAD.MOV.U32 R6, RZ, RZ, R3 ;  /* 0x000000ffff068224 */ /* 0x000fe200078e0003 */
[----:B------:R-:W-:Y:S01]  /*1b00*/  @!P0 LEA.HI R37, R3, 0xffffffca, RZ, 0xc ;  /* 0xffffffca03258811 */ /* 0x000fe200078f60ff */
[----:B------:R-:W-:-:S03]  /*1b10*/  @!P0 IMAD.MOV.U32 R10, RZ, RZ, R2 ;  /* 0x000000ffff0a8224 */ /* 0x000fc600078e0002 */
[----:B------:R-:W-:-:S04]  /*1b20*/  LOP3.LUT R6, R6, 0x800fffff, RZ, 0xc0, !PT ;  /* 0x800fffff06067812 */ /* 0x000fc800078ec0ff */
[----:B------:R-:W-:Y:S01]  /*1b30*/  LOP3.LUT R11, R6, 0x3ff00000, RZ, 0xfc, !PT ;  /* 0x3ff00000060b7812 */ /* 0x000fe200078efcff */
[----:B------:R-:W-:-:S03]  /*1b40*/  VIADD R6, R37, 0xfffffc01 ;  /* 0xfffffc0125067836 */ /* 0x000fc60000000000 */
[----:B------:R-:W-:-:S13]  /*1b50*/  ISETP.GE.U32.AND P1, PT, R11, 0x3ff6a09f, PT ;  /* 0x3ff6a09f0b00780c */ /* 0x000fda0003f26070 */
[----:B------:R-:W-:Y:S01]  /*1b60*/  @P1 IADD3 R9, PT, PT, R11, -0x100000, RZ ;  /* 0xfff000000b091810 */ /* 0x000fe20007ffe0ff */
[----:B------:R-:W-:-:S04]  /*1b70*/  @P1 VIADD R6, R37, 0xfffffc02 ;  /* 0xfffffc0225061836 */ /* 0x000fc80000000000 */
[----:B------:R-:W-:-:S06]  /*1b80*/  @P1 IMAD.MOV.U32 R11, RZ, RZ, R9 ;  /* 0x000000ffff0b1224 */ /* 0x000fcc00078e0009 */
[C---:B------:R-:W-:Y:S02]  /*1b90*/  DADD R28, R10.reuse, 1 ;  /* 0x3ff000000a1c7429 */ /* 0x040fe40000000000 */
[----:B------:R-:W-:-:S04]  /*1ba0*/  DADD R10, R10, -1 ;  /* 0xbff000000a0a7429 */ /* 0x000fc80000000000 */
[----:B------:R-:W0:Y:S02]  /*1bb0*/  MUFU.RCP64H R9, R29 ;  /* 0x0000001d00097308 */ /* 0x000e240000001800 */
[----:B0-----:R-:W-:-:S08]  /*1bc0*/  DFMA R26, -R28, R8, 1 ;  /* 0x3ff000001c1a742b */ /* 0x001fd00000000108 */
[----:B------:R-:W-:-:S08]  /*1bd0*/  DFMA R26, R26, R26, R26 ;  /* 0x0000001a1a1a722b */ /* 0x000fd0000000001a */
[----:B------:R-:W-:-:S08]  /*1be0*/  DFMA R26, R8, R26, R8 ;  /* 0x0000001a081a722b */ /* 0x000fd00000000008 */
[----:B------:R-:W-:-:S08]  /*1bf0*/  DMUL R8, R10, R26 ;  /* 0x0000001a0a087228 */ /* 0x000fd00000000000 */
[----:B------:R-:W-:-:S08]  /*1c00*/  DFMA R8, R10, R26, R8 ;  /* 0x0000001a0a08722b */ /* 0x000fd00000000008 */
[----:B------:R-:W-:-:S08]  /*1c10*/  DMUL R32, R8, R8 ;  /* 0x0000000808207228 */ /* 0x000fd00000000000 */
[----:B------:R-:W-:Y:S01]  /*1c20*/  DFMA R12, R32, UR8, R12 ;  /* 0x00000008200c7c2b */ /* 0x000fe2000800000c */
[----:B------:R-:W-:Y:S01]  /*1c30*/  UMOV UR8, 0x75488a3f ;  /* 0x75488a3f00087882 */ /* 0x000fe20000000000 */
[----:B------:R-:W-:-:S06]  /*1c40*/  UMOV UR9, 0x3ef3b20a ;  /* 0x3ef3b20a00097882 */ /* 0x000fcc0000000000 */
[----:B------:R-:W-:Y:S01]  /*1c50*/  DFMA R30, R32, R12, UR8 ;  /* 0x00000008201e7e2b */ /* 0x000fe2000800000c */
[----:B------:R-:W-:Y:S01]  /*1c60*/  UMOV UR8, 0xe4faecd5 ;  /* 0xe4faecd500087882 */ /* 0x000fe20000000000 */
[----:B------:R-:W-:Y:S01]  /*1c70*/  UMOV UR9, 0x3f1745cd ;  /* 0x3f1745cd00097882 */ /* 0x000fe20000000000 */
[----:B------:R-:W-:-:S05]  /*1c80*/  DADD R12, R10, -R8 ;  /* 0x000000000a0c7229 */ /* 0x000fca0000000808 */
[----:B------:R-:W-:Y:S01]  /*1c90*/  DFMA R30, R32, R30, UR8 ;  /* 0x00000008201e7e2b */ /* 0x000fe2000800001e */
[----:B------:R-:W-:Y:S01]  /*1ca0*/  UMOV UR8, 0x258a578b ;  /* 0x258a578b00087882 */ /* 0x000fe20000000000 */
[----:B------:R-:W-:Y:S01]  /*1cb0*/  UMOV UR9, 0x3f3c71c7 ;  /* 0x3f3c71c700097882 */ /* 0x000fe20000000000 */
[----:B------:R-:W-:-:S05]  /*1cc0*/  DADD R12, R12, R12 ;  /* 0x000000000c0c7229 */ /* 0x000fca000000000c */
[----:B------:R-:W-:Y:S01]  /*1cd0*/  DFMA R30, R32, R30, UR8 ;  /* 0x00000008201e7e2b */ /* 0x000fe2000800001e */
[----:B------:R-:W-:Y:S01]  /*1ce0*/  UMOV UR8, 0x9242b910 ;  /* 0x9242b91000087882 */ /* 0x000fe20000000000 */
[----:B------:R-:W-:Y:S01]  /*1cf0*/  UMOV UR9, 0x3f624924 ;  /* 0x3f62492400097882 */ /* 0x000fe20000000000 */
[----:B------:R-:W-:-:S05]  /*1d00*/  DFMA R12, R10, -R8, R12 ;  /* 0x800000080a0c722b */ /* 0x000fca000000000c */
[----:B------:R-:W-:Y:S01]  /*1d10*/  DFMA R30, R32, R30, UR8 ;  /* 0x00000008201e7e2b */ /* 0x000fe2000800001e */
[----:B------:R-:W-:Y:S01]  /*1d20*/  UMOV UR8, 0x99999dfb ;  /* 0x99999dfb00087882 */ /* 0x000fe20000000000 */
[----:B------:R-:W-:Y:S01]  /*1d30*/  UMOV UR9, 0x3f899999 ;  /* 0x3f89999900097882 */ /* 0x000fe20000000000 */
[----:B------:R-:W-:Y:S02]  /*1d40*/  DMUL R12, R26, R12 ;  /* 0x0000000c1a0c7228 */ /* 0x000fe40000000000 */
[----:B------:R-:W-:-:S03]  /*1d50*/  DMUL R26, R8, R8 ;  /* 0x00000008081a7228 */ /* 0x000fc60000000000 */
[----:B------:R-:W-:Y:S01]  /*1d60*/  DFMA R30, R32, R30, UR8 ;  /* 0x00000008201e7e2b */ /* 0x000fe2000800001e */
[----:B------:R-:W-:Y:S01]  /*1d70*/  UMOV UR8, 0x55555555 ;  /* 0x5555555500087882 */ /* 0x000fe20000000000 */
[----:B------:R-:W-:-:S03]  /*1d80*/  UMOV UR9, 0x3fb55555 ;  /* 0x3fb5555500097882 */ /* 0x000fc60000000000 */
[----:B------:R-:W-:-:S03]  /*1d90*/  DMUL R2, R8, R26 ;  /* 0x0000001a08027228 */ /* 0x000fc60000000000 */
[----:B------:R-:W-:-:S08]  /*1da0*/  DFMA R10, R32, R30, UR8 ;  /* 0x00000008200a7e2b */ /* 0x000fd0000800001e */
[----:B------:R-:W-:Y:S01]  /*1db0*/  DADD R28, -R10, UR8 ;  /* 0x000000080a1c7e29 */ /* 0x000fe20008000100 */
[----:B------:R-:W-:Y:S01]  /*1dc0*/  UMOV UR8, 0xb9e7b0 ;  /* 0x00b9e7b000087882 */ /* 0x000fe20000000000 */
[----:B------:R-:W-:-:S06]  /*1dd0*/  UMOV UR9, 0x3c46a4cb ;  /* 0x3c46a4cb00097882 */ /* 0x000fcc0000000000 */
[----:B------:R-:W-:Y:S02]  /*1de0*/  DFMA R28, R32, R30, R28 ;  /* 0x0000001e201c722b */ /* 0x000fe4000000001c */
[----:B------:R-:W-:Y:S01]  /*1df0*/  DFMA R30, R8, R8, -R26 ;  /* 0x00000008081e722b */ /* 0x000fe2000000081a */
[----:B------:R-:W-:Y:S02]  /*1e00*/  VIADD R33, R13, 0x100000 ;  /* 0x001000000d217836 */ /* 0x000fe40000000000 */
[----:B------:R-:W-:-:S06]  /*1e10*/  IMAD.MOV.U32 R32, RZ, RZ, R12 ;  /* 0x000000ffff207224 */ /* 0x000fcc00078e000c */
[----:B------:R-:W-:Y:S02]  /*1e20*/  DFMA R30, R8, R32, R30 ;  /* 0x00000020081e722b */ /* 0x000fe4000000001e */
[----:B------:R-:W-:Y:S01]  /*1e30*/  DADD R32, R28, -UR8 ;  /* 0x800000081c207e29 */ /* 0x000fe20008000000 */
[----:B------:R-:W-:Y:S01]  /*1e40*/  UMOV UR8, 0x80000000 ;  /* 0x8000000000087882 */ /* 0x000fe20000000000 */
[----:B------:R-:W-:Y:S01]  /*1e50*/  DFMA R28, R8, R26, -R2 ;  /* 0x0000001a081c722b */ /* 0x000fe20000000802 */
[----:B------:R-:W-:-:S07]  /*1e60*/  UMOV UR9, 0x43300000 ;  /* 0x4330000000097882 */ /* 0x000fce0000000000 */
[----:B------:R-:W-:Y:S02]  /*1e70*/  DFMA R28, R12, R26, R28 ;  /* 0x0000001a0c1c722b */ /* 0x000fe4000000001c */
[----:B------:R-:W-:-:S06]  /*1e80*/  DADD R26, R10, R32 ;  /* 0x000000000a1a7229 */ /* 0x000fcc0000000020 */
[----:B------:R-:W-:Y:S02]  /*1e90*/  DFMA R28, R8, R30, R28 ;  /* 0x0000001e081c722b */ /* 0x000fe4000000001c */
[----:B------:R-:W-:Y:S02]  /*1ea0*/  DADD R30, R10, -R26 ;  /* 0x000000000a1e7229 */ /* 0x000fe4000000081a */
[----:B------:R-:W-:-:S06]  /*1eb0*/  DMUL R10, R26, R2 ;  /* 0x000000021a0a7228 */ /* 0x000fcc0000000000 */
[----:B------:R-:W-:Y:S02]  /*1ec0*/  DADD R32, R32, R30 ;  /* 0x0000000020207229 */ /* 0x000fe4000000001e */
[----:B------:R-:W-:-:S08]  /*1ed0*/  DFMA R30, R26, R2, -R10 ;  /* 0x000000021a1e722b */ /* 0x000fd0000000080a */
[----:B------:R-:W-:-:S08]  /*1ee0*/  DFMA R28, R26, R28, R30 ;  /* 0x0000001c1a1c722b */ /* 0x000fd0000000001e */
[----:B------:R-:W-:-:S08]  /*1ef0*/  DFMA R32, R32, R2, R28 ;  /* 0x000000022020722b */ /* 0x000fd0000000001c */
[----:B------:R-:W-:-:S08]  /*1f00*/  DADD R26, R10, R32 ;  /* 0x000000000a1a7229 */ /* 0x000fd00000000020 */
[--C-:B------:R-:W-:Y:S02]  /*1f10*/  DADD R2, R8, R26.reuse ;  /* 0x0000000008027229 */ /* 0x100fe4000000001a */
[----:B------:R-:W-:-:S06]  /*1f20*/  DADD R10, R10, -R26 ;  /* 0x000000000a0a7229 */ /* 0x000fcc000000081a */
[----:B------:R-:W-:Y:S02]  /*1f30*/  DADD R8, R8, -R2 ;  /* 0x0000000008087229 */ /* 0x000fe40000000802 */
[----:B------:R-:W-:-:S06]  /*1f40*/  DADD R10, R32, R10 ;  /* 0x00000000200a7229 */ /* 0x000fcc000000000a */
[----:B------:R-:W-:-:S08]  /*1f50*/  DADD R8, R26, R8 ;  /* 0x000000001a087229 */ /* 0x000fd00000000008 */
[----:B------:R-:W-:-:S08]  /*1f60*/  DADD R8, R10, R8 ;  /* 0x000000000a087229 */ /* 0x000fd00000000008 */
[----:B------:R-:W-:Y:S01]  /*1f70*/  DADD R26, R12, R8 ;  /* 0x000000000c1a7229 */ /* 0x000fe20000000008 */
[----:B------:R-:W-:Y:S01]  /*1f80*/  LOP3.LUT R8, R6, 0x80000000, RZ, 0x3c, !PT ;  /* 0x8000000006087812 */ /* 0x000fe200078e3cff */
[----:B------:R-:W-:-:S06]  /*1f90*/  IMAD.MOV.U32 R9, RZ, RZ, 0x43300000 ;  /* 0x43300000ff097424 */ /* 0x000fcc00078e00ff */
[----:B------:R-:W-:Y:S02]  /*1fa0*/  DADD R10, R2, R26 ;  /* 0x00000000020a7229 */ /* 0x000fe4000000001a */
[----:B------:R-:W-:Y:S01]  /*1fb0*/  DADD R8, R8, -UR8 ;  /* 0x8000000808087e29 */ /* 0x000fe20008000000 */
[----:B------:R-:W-:Y:S01]  /*1fc0*/  UMOV UR8, 0xfefa39ef ;  /* 0xfefa39ef00087882 */ /* 0x000fe20000000000 */
[----:B------:R-:W-:-:S04]  /*1fd0*/  UMOV UR9, 0x3fe62e42 ;  /* 0x3fe62e4200097882 */ /* 0x000fc80000000000 */
[--C-:B------:R-:W-:Y:S02]  /*1fe0*/  DADD R28, R2, -R10.reuse ;  /* 0x00000000021c7229 */ /* 0x100fe4000000080a */
[----:B------:R-:W-:Y:S01]  /*1ff0*/  DFMA R12, R8, UR8, R10 ;  /* 0x00000008080c7c2b */ /* 0x000fe2000800000a */
[----:B------:R-:W-:Y:S01]  /*2000*/  UMOV UR8, 0x3b39803f ;  /* 0x3b39803f00087882 */ /* 0x000fe20000000000 */
[----:B------:R-:W-:-:S04]  /*2010*/  UMOV UR9, 0x3c7abc9e ;  /* 0x3c7abc9e00097882 */ /* 0x000fc80000000000 */
[----:B------:R-:W-:Y:S02]  /*2020*/  DADD R28, R26, R28 ;  /* 0x000000001a1c7229 */ /* 0x000fe4000000001c */
[----:B------:R-:W-:-:S08]  /*2030*/  DFMA R2, R8, -UR14, R12 ;  /* 0x8000000e08027c2b */ /* 0x000fd0000800000c */
[----:B------:R-:W-:-:S08]  /*2040*/  DADD R2, -R10, R2 ;  /* 0x000000000a027229 */ /* 0x000fd00000000102 */
[----:B------:R-:W-:-:S08]  /*2050*/  DADD R2, R28, -R2 ;  /* 0x000000001c027229 */ /* 0x000fd00000000802 */
[----:B------:R-:W-:Y:S01]  /*2060*/  DFMA R8, R8, UR8, R2 ;  /* 0x0000000808087c2b */ /* 0x000fe20008000002 */
[----:B------:R-:W-:-:S04]  /*2070*/  ULOP3.LUT UR8, UR7, 0xff0fffff, URZ, 0xc0, !UPT ;  /* 0xff0fffff07087892 */ /* 0x000fc8000f8ec0ff */
[----:B------:R-:W-:-:S03]  /*2080*/  USEL UR9, UR8, UR7, UP0 ;  /* 0x0000000708097287 */ /* 0x000fc60008000000 */
[----:B------:R-:W-:Y:S01]  /*2090*/  DADD R2, R12, R8 ;  /* 0x000000000c027229 */ /* 0x000fe20000000008 */
[----:B------:R-:W-:-:S07]  /*20a0*/  UMOV UR8, UR6 ;  /* 0x0000000600087c82 */ /* 0x000fce0008000000 */
[----:B------:R-:W-:Y:S02]  /*20b0*/  DADD R12, R12, -R2 ;  /* 0x000000000c0c7229 */ /* 0x000fe40000000802 */
[----:B------:R-:W-:-:S06]  /*20c0*/  DMUL R28, R2, UR8 ;  /* 0x00000008021c7c28 */ /* 0x000fcc0008000000 */
[----:B------:R-:W-:Y:S02]  /*20d0*/  DADD R12, R8, R12 ;  /* 0x00000000080c7229 */ /* 0x000fe4000000000c */
[----:B------:R-:W-:Y:S01]  /*20e0*/  DFMA R26, R2, UR8, -R28 ;  /* 0x00000008021a7c2b */ /* 0x000fe2000800081c */
[----:B------:R-:W-:Y:S01]  /*20f0*/  IMAD.MOV.U32 R2, RZ, RZ, 0x652b82fe ;  /* 0x652b82feff027424 */ /* 0x000fe200078e00ff */
[----:B------:R-:W-:-:S06]  /*2100*/  MOV R3, 0x3ff71547 ;  /* 0x3ff7154700037802 */ /* 0x000fcc0000000f00 */
[----:B------:R-:W-:Y:S01]  /*2110*/  DFMA R26, R12, UR8, R26 ;  /* 0x000000080c1a7c2b */ /* 0x000fe2000800001a */
[----:B------:R-:W-:Y:S01]  /*2120*/  UMOV UR8, 0x3b39803f ;  /* 0x3b39803f00087882 */ /* 0x000fe20000000000 */
[----:B------:R-:W-:-:S06]  /*2130*/  UMOV UR9, 0x3c7abc9e ;  /* 0x3c7abc9e00097882 */ /* 0x000fcc0000000000 */
[----:B------:R-:W-:-:S08]  /*2140*/  DADD R8, R28, R26 ;  /* 0x000000001c087229 */ /* 0x000fd0000000001a */
[----:B------:R-:W-:Y:S02]  /*2150*/  DFMA R2, R8, R2, 6.75539944105574400000e+15 ;  /* 0x433800000802742b */ /* 0x000fe40000000002 */
[----:B------:R-:W-:Y:S01]  /*2160*/  FSETP.GEU.AND P0, PT, |R9|, 4.1917929649353027344, PT ;  /* 0x4086232b0900780b */ /* 0x000fe20003f0e200 */
[----:B------:R-:W-:-:S05]  /*2170*/  DADD R28, R28, -R8 ;  /* 0x000000001c1c7229 */ /* 0x000fca0000000808 */
[----:B------:R-:W-:-:S03]  /*2180*/  DADD R12, R2, -6.75539944105574400000e+15 ;  /* 0xc3380000020c7429 */ /* 0x000fc60000000000 */
[----:B------:R-:W-:-:S05]  /*2190*/  DADD R26, R26, R28 ;  /* 0x000000001a1a7229 */ /* 0x000fca000000001c */
[----:B------:R-:W-:-:S08]  /*21a0*/  DFMA R10, R12, -UR14, R8 ;  /* 0x8000000e0c0a7c2b */ /* 0x000fd00008000008 */
[----:B------:R-:W-:Y:S01]  /*21b0*/  DFMA R10, R12, -UR8, R10 ;  /* 0x800000080c0a7c2b */ /* 0x000fe2000800000a */
[----:B------:R-:W-:Y:S01]  /*21c0*/  UMOV UR8, 0x69ce2bdf ;  /* 0x69ce2bdf00087882 */ /* 0x000fe20000000000 */
[----:B------:R-:W-:Y:S01]  /*21d0*/  IMAD.MOV.U32 R12, RZ, RZ, -0x35dec16 ;  /* 0xfca213eaff0c7424 */ /* 0x000fe200078e00ff */
[----:B------:R-:W-:Y:S01]  /*21e0*/  UMOV UR9, 0x3e5ade15 ;  /* 0x3e5ade1500097882 */ /* 0x000fe20000000000 */
[----:B------:R-:W-:-:S06]  /*21f0*/  IMAD.MOV.U32 R13, RZ, RZ, 0x3e928af3 ;  /* 0x3e928af3ff0d7424 */ /* 0x000fcc00078e00ff */
[----:B------:R-:W-:Y:S01]  /*2200*/  DFMA R12, R10, UR8, R12 ;  /* 0x000000080a0c7c2b */ /* 0x000fe2000800000c */
[----:B------:R-:W-:Y:S01]  /*2210*/  UMOV UR8, 0x62401315 ;  /* 0x6240131500087882 */ /* 0x000fe20000000000 */
[----:B------:R-:W-:-:S06]  /*2220*/  UMOV UR9, 0x3ec71dee ;  /* 0x3ec71dee00097882 */ /* 0x000fcc0000000000 */
[----:B------:R-:W-:Y:S01]  /*2230*/  DFMA R12, R10, R12, UR8 ;  /* 0x000000080a0c7e2b */ /* 0x000fe2000800000c */
        /* <DEDUP_REMOVED lines=20> */
[----:B------:R-:W-:-:S08]  /*2380*/  DFMA R12, R10, R12, UR8 ;  /* 0x000000080a0c7e2b */ /* 0x000fd0000800000c */
[----:B------:R-:W-:-:S08]  /*2390*/  DFMA R12, R10, R12, 1 ;  /* 0x3ff000000a0c742b */ /* 0x000fd0000000000c */
[----:B------:R-:W-:-:S10]  /*23a0*/  DFMA R12, R10, R12, 1 ;  /* 0x3ff000000a0c742b */ /* 0x000fd4000000000c */
[----:B------:R-:W-:Y:S02]  /*23b0*/  IMAD R11, R2, 0x100000, R13 ;  /* 0x00100000020b7824 */ /* 0x000fe400078e020d */
[----:B------:R-:W-:Y:S01]  /*23c0*/  IMAD.MOV.U32 R10, RZ, RZ, R12 ;  /* 0x000000ffff0a7224 */ /* 0x000fe200078e000c */
[----:B------:R-:W-:Y:S06]  /*23d0*/  @!P0 BRA `(.L_x_31) ;  /* 0x0000000000308947 */ /* 0x000fec0003800000 */
[----:B------:R-:W-:Y:S01]  /*23e0*/  FSETP.GEU.AND P1, PT, |R9|, 4.2275390625, PT ;  /* 0x408748000900780b */ /* 0x000fe20003f2e200 */
[C---:B------:R-:W-:Y:S02]  /*23f0*/  DADD R10, R8.reuse, +INF ;  /* 0x7ff00000080a7429 */ /* 0x040fe40000000000 */
[----:B------:R-:W-:-:S08]  /*2400*/  DSETP.GEU.AND P0, PT, R8, RZ, PT ;  /* 0x000000ff0800722a */ /* 0x000fd00003f0e000 */
[----:B------:R-:W-:Y:S02]  /*2410*/  FSEL R10, R10, RZ, P0 ;  /* 0x000000ff0a0a7208 */ /* 0x000fe40000000000 */
[----:B------:R-:W-:Y:S02]  /*2420*/  @!P1 LEA.HI R3, R2, R2, RZ, 0x1 ;  /* 0x0000000202039211 */ /* 0x000fe400078f08ff */
[----:B------:R-:W-:Y:S02]  /*2430*/  FSEL R11, R11, RZ, P0 ;  /* 0x000000ff0b0b7208 */ /* 0x000fe40000000000 */
[----:B------:R-:W-:-:S05]  /*2440*/  @!P1 SHF.R.S32.HI R3, RZ, 0x1, R3 ;  /* 0x00000001ff039819 */ /* 0x000fca0000011403 */
[----:B------:R-:W-:Y:S02]  /*2450*/  @!P1 IMAD.IADD R2, R2, 0x1, -R3 ;  /* 0x0000000102029824 */ /* 0x000fe400078e0a03 */
[----:B------:R-:W-:-:S03]  /*2460*/  @!P1 IMAD R13, R3, 0x100000, R13 ;  /* 0x00100000030d9824 */ /* 0x000fc600078e020d */
[----:B------:R-:W-:Y:S01]  /*2470*/  @!P1 LEA R3, R2, 0x3ff00000, 0x14 ;  /* 0x3ff0000002039811 */ /* 0x000fe200078ea0ff */
[----:B------:R-:W-:-:S06]  /*2480*/  @!P1 IMAD.MOV.U32 R2, RZ, RZ, RZ ;  /* 0x000000ffff029224 */ /* 0x000fcc00078e00ff */
[----:B------:R-:W-:-:S11]  /*2490*/  @!P1 DMUL R10, R12, R2 ;  /* 0x000000020c0a9228 */ /* 0x000fd60000000000 */
.L_x_31:
[----:B------:R-:W-:Y:S01]  /*24a0*/  DFMA R26, R26, R10, R10 ;  /* 0x0000000a1a1a722b */ /* 0x000fe2000000000a */
[----:B------:R-:W-:Y:S01]  /*24b0*/  IMAD.MOV.U32 R8, RZ, RZ, R0 ;  /* 0x000000ffff087224 */ /* 0x000fe200078e0000 */
[----:B------:R-:W-:Y:S01]  /*24c0*/  DSETP.NEU.AND P0, PT, |R10|, +INF , PT ;  /* 0x7ff000000a00742a */ /* 0x000fe20003f0d200 */
[----:B------:R-:W-:-:S07]  /*24d0*/  IMAD.MOV.U32 R9, RZ, RZ, 0x0 ;  /* 0x00000000ff097424 */ /* 0x000fce00078e00ff */
[----:B------:R-:W-:Y:S02]  /*24e0*/  FSEL R3, R10, R26, !P0 ;  /* 0x0000001a0a037208 */ /* 0x000fe40004000000 */
[----:B------:R-:W-:Y:S01]  /*24f0*/  FSEL R10, R11, R27, !P0 ;  /* 0x0000001b0b0a7208 */ /* 0x000fe20004000000 */
[----:B------:R-:W-:Y:S06]  /*2500*/  RET.REL.NODEC R8 `(_Z27total_energy_Nharmonics_xyzPdS_iiiiiiii) ;  /* 0xffffffd808bc7950 */ /* 0x000fec0003c3ffff */
.L_x_32:
[----:B------:R-:W-:-:S00]  /*2510*/  BRA `(.L_x_32) ;  /* 0xfffffffc00fc7947 */ /* 0x000fc0000383ffff */
[----:B------:R-:W-:-:S00]  /*2520*/  NOP ;  /* 0x0000000000007918 */ /* 0x000fc00000000000 */
        /* <DEDUP_REMOVED lines=13> */
.L_x_237:


//--------------------- .text._Z9copy_dataPdS_iiiiiii --------------------------
	.section	.text._Z9copy_dataPdS_iiiiiii,"ax",@progbits
	.align	128
        .global         _Z9copy_dataPdS_iiiiiii
        .type           _Z9copy_dataPdS_iiiiiii,@function
        .size           _Z9copy_dataPdS_iiiiiii,(.L_x_251 - _Z9copy_dataPdS_iiiiiii)
        .other          _Z9copy_dataPdS_iiiiiii,@"STO_CUDA_ENTRY STV_DEFAULT"
_Z9copy_dataPdS_iiiiiii:
.text._Z9copy_dataPdS_iiiiiii:
[----:B------:R-:W-:Y:S01]  /*0000*/  LDC R1, c[0x0][0x37c] ;  /* 0x0000df00ff017b82 */ /* 0x000fe20000000800 */
[----:B------:R-:W0:Y:S01]  /*0010*/  S2R R6, SR_TID.Y ;  /* 0x0000000000067919 */ /* 0x000e220000002200 */
[----:B------:R-:W1:Y:S01]  /*0020*/  LDCU UR4, c[0x0][0x360] ;  /* 0x00006c00ff0477ac */ /* 0x000e620008000800 */
[----:B------:R-:W0:Y:S01]  /*0030*/  S2R R5, SR_CTAID.Y ;  /* 0x0000000000057919 */ /* 0x000e220000002600 */
[----:B------:R-:W0:Y:S01]  /*0040*/  LDCU UR5, c[0x0][0x364] ;  /* 0x00006c80ff0577ac */ /* 0x000e220008000800 */
[----:B------:R-:W1:Y:S01]  /*0050*/  S2R R0, SR_TID.X ;  /* 0x0000000000007919 */ /* 0x000e620000002100 */
[----:B------:R-:W2:Y:S01]  /*0060*/  LDCU.64 UR8, c[0x0][0x398] ;  /* 0x00007300ff0877ac */ /* 0x000ea20008000a00 */
[----:B------:R-:W1:Y:S01]  /*0070*/  S2R R3, SR_CTAID.X ;  /* 0x0000000000037919 */ /* 0x000e620000002500 */
[----:B------:R-:W3:Y:S01]  /*0080*/  LDCU UR6, c[0x0][0x368] ;  /* 0x00006d00ff0677ac */ /* 0x000ee20008000800 */
[----:B------:R-:W3:Y:S01]  /*0090*/  S2R R7, SR_TID.Z ;  /* 0x0000000000077919 */ /* 0x000ee20000002300 */
[----:B------:R-:W4:Y:S01]  /*00a0*/  LDCU UR7, c[0x0][0x394] ;  /* 0x00007280ff0777ac */ /* 0x000f220008000800 */
[----:B------:R-:W3:Y:S01]  /*00b0*/  S2R R2, SR_CTAID.Z ;  /* 0x0000000000027919 */ /* 0x000ee20000002700 */
[----:B0-----:R-:W-:-:S05]  /*00c0*/  IMAD R6, R5, UR5, R6 ;  /* 0x0000000505067c24 */ /* 0x001fca000f8e0206 */
[----:B--2---:R-:W-:Y:S01]  /*00d0*/  ISETP.GE.AND P0, PT, R6, UR8, PT ;  /* 0x0000000806007c0c */ /* 0x004fe2000bf06270 */
[----:B-1----:R-:W-:-:S05]  /*00e0*/  IMAD R0, R3, UR4, R0 ;  /* 0x0000000403007c24 */ /* 0x002fca000f8e0200 */
[----:B----4-:R-:W-:Y:S01]  /*00f0*/  ISETP.GE.OR P0, PT, R0, UR7, P0 ;  /* 0x0000000700007c0c */ /* 0x010fe20008706670 */
[----:B---3--:R-:W-:-:S05]  /*0100*/  IMAD R7, R2, UR6, R7 ;  /* 0x0000000602077c24 */ /* 0x008fca000f8e0207 */
[----:B------:R-:W-:-:S13]  /*0110*/  ISETP.GE.OR P0, PT, R7, UR9, P0 ;  /* 0x0000000907007c0c */ /* 0x000fda0008706670 */
[----:B------:R-:W-:Y:S05]  /*0120*/  @P0 EXIT ;  /* 0x000000000000094d */ /* 0x000fea0003800000 */
[----:B------:R-:W0:Y:S01]  /*0130*/  LDC R9, c[0x0][0x390] ;  /* 0x0000e400ff097b82 */ /* 0x000e220000000800 */
[----:B------:R-:W1:Y:S01]  /*0140*/  LDCU.64 UR10, c[0x0][0x3a0] ;  /* 0x00007400ff0a77ac */ /* 0x000e620008000a00 */
[----:B------:R-:W2:Y:S06]  /*0150*/  LDCU.64 UR4, c[0x0][0x358] ;  /* 0x00006b00ff0477ac */ /* 0x000eac0008000a00 */
[----:B------:R-:W3:Y:S08]  /*0160*/  LDC.64 R2, c[0x0][0x380] ;  /* 0x0000e000ff027b82 */ /* 0x000ef00000000a00 */
[----:B------:R-:W4:Y:S01]  /*0170*/  LDC R8, c[0x0][0x3a8] ;  /* 0x0000ea00ff087b82 */ /* 0x000f220000000800 */
[----:B-1----:R-:W-:Y:S01]  /*0180*/  IADD3 R5, PT, PT, R7, UR10, RZ ;  /* 0x0000000a07057c10 */ /* 0x002fe2000fffe0ff */
[----:B0-----:R-:W-:-:S04]  /*0190*/  IMAD R4, R9, UR7, R0 ;  /* 0x0000000709047c24 */ /* 0x001fc8000f8e0200 */
[----:B------:R-:W-:-:S04]  /*01a0*/  IMAD R5, R5, UR8, R6 ;  /* 0x0000000805057c24 */ /* 0x000fc8000f8e0206 */
[----:B------:R-:W-:-:S04]  /*01b0*/  IMAD R5, R5, UR8, R4 ;  /* 0x0000000805057c24 */ /* 0x000fc8000f8e0204 */
[----:B---3--:R-:W-:Y:S02]  /*01c0*/  IMAD.WIDE R2, R5, 0x8, R2 ;  /* 0x0000000805027825 */ /* 0x008fe400078e0202 */
[----:B------:R-:W0:Y:S04]  /*01d0*/  LDC.64 R4, c[0x0][0x388] ;  /* 0x0000e200ff047b82 */ /* 0x000e280000000a00 */
[----:B--2---:R-:W2:Y:S01]  /*01e0*/  LDG.E.64 R2, desc[UR4][R2.64] ;  /* 0x0000000402027981 */ /* 0x004ea2000c1e1b00 */
[----:B------:R-:W-:-:S04]  /*01f0*/  IMAD R7, R7, UR8, R6 ;  /* 0x0000000807077c24 */ /* 0x000fc8000f8e0206 */
[----:B------:R-:W-:-:S04]  /*0200*/  IMAD R7, R7, UR7, R0 ;  /* 0x0000000707077c24 */ /* 0x000fc8000f8e0200 */
[----:B----4-:R-:W-:-:S04]  /*0210*/  IMAD R7, R7, R8, UR11 ;  /* 0x0000000b07077e24 */ /* 0x010fc8000f8e0208 */
[----:B0-----:R-:W-:-:S05]  /*0220*/  IMAD.WIDE R4, R7, 0x8, R4 ;  /* 0x0000000807047825 */ /* 0x001fca00078e0204 */
[----:B--2---:R-:W-:Y:S01]  /*0230*/  STG.E.64 desc[UR4][R4.64], R2 ;  /* 0x0000000204007986 */ /* 0x004fe2000c101b04 */
[----:B------:R-:W-:Y:S05]  /*0240*/  EXIT ;  /* 0x000000000000794d */ /* 0x000fea0003800000 */
.L_x_33:
        /* <DEDUP_REMOVED lines=11> */
.L_x_251:


//--------------------- .text._Z11Abs_ComplexP6float2Pdiiii --------------------------
	.section	.text._Z11Abs_ComplexP6float2Pdiiii,"ax",@progbits
	.align	128
        .global         _Z11Abs_ComplexP6float2Pdiiii
        .type           _Z11Abs_ComplexP6float2Pdiiii,@function
        .size           _Z11Abs_ComplexP6float2Pdiiii,(.L_x_240 - _Z11Abs_ComplexP6float2Pdiiii)
        .other          _Z11Abs_ComplexP6float2Pdiiii,@"STO_CUDA_ENTRY STV_DEFAULT"
_Z11Abs_ComplexP6float2Pdiiii:
.text._Z11Abs_ComplexP6float2Pdiiii:
[----:B------:R-:W-:Y:S01]  /*0000*/  LDC R1, c[0x0][0x37c] ;  /* 0x0000df00ff017b82 */ /* 0x000fe20000000800 */
[----:B------:R-:W0:Y:S07]  /*0010*/  S2R R0, SR_TID.Y ;  /* 0x0000000000007919 */ /* 0x000e2e0000002200 */
[----:B------:R-:W1:Y:S01]  /*0020*/  S2UR UR4, SR_CTAID.X ;  /* 0x00000000000479c3 */ /* 0x000e620000002500 */
[----:B------:R-:W1:Y:S01]  /*0030*/  LDCU UR8, c[0x0][0x360] ;  /* 0x00006c00ff0877ac */ /* 0x000e620008000800 */
[----:B------:R-:W0:Y:S01]  /*0040*/  S2R R3, SR_CTAID.Y ;  /* 0x0000000000037919 */ /* 0x000e220000002600 */
[----:B------:R-:W0:Y:S01]  /*0050*/  LDCU UR5, c[0x0][0x364] ;  /* 0x00006c80ff0577ac */ /* 0x000e220008000800 */
[----:B------:R-:W2:Y:S04]  /*0060*/  S2R R5, SR_TID.X ;  /* 0x0000000000057919 */ /* 0x000ea80000002100 */
[----:B------:R-:W3:Y:S01]  /*0070*/  LDC.64 R16, c[0x0][0x390] ;  /* 0x0000e400ff107b82 */ /* 0x000ee20000000a00 */
[----:B------:R-:W4:Y:S01]  /*0080*/  LDCU UR6, c[0x0][0x368] ;  /* 0x00006d00ff0677ac */ /* 0x000f220008000800 */
[----:B------:R-:W4:Y:S01]  /*0090*/  S2R R4, SR_TID.Z ;  /* 0x0000000000047919 */ /* 0x000f220000002300 */
[----:B------:R-:W4:Y:S05]  /*00a0*/  S2R R9, SR_CTAID.Z ;  /* 0x0000000000097919 */ /* 0x000f2a0000002700 */
[----:B------:R-:W5:Y:S01]  /*00b0*/  LDC.64 R6, c[0x0][0x398] ;  /* 0x0000e600ff067b82 */ /* 0x000f620000000a00 */
[----:B-1----:R-:W-:Y:S01]  /*00c0*/  UIMAD UR8, UR8, UR4, URZ ;  /* 0x00000004080872a4 */ /* 0x002fe2000f8e02ff */
[----:B0-----:R-:W-:-:S05]  /*00d0*/  IMAD R0, R3, UR5, R0 ;  /* 0x0000000503007c24 */ /* 0x001fca000f8e0200 */
[----:B--2---:R-:W-:Y:S01]  /*00e0*/  VIADD R2, R5, UR8 ;  /* 0x0000000805027c36 */ /* 0x004fe20008000000 */
[----:B---3--:R-:W-:-:S04]  /*00f0*/  ISETP.GE.AND P0, PT, R0, R17, PT ;  /* 0x000000110000720c */ /* 0x008fc80003f06270 */
[----:B-----5:R-:W-:Y:S01]  /*0100*/  ISETP.GE.OR P0, PT, R2, R7, P0 ;  /* 0x000000070200720c */ /* 0x020fe20000706670 */
[----:B----4-:R-:W-:-:S05]  /*0110*/  IMAD R3, R9, UR6, R4 ;  /* 0x0000000609037c24 */ /* 0x010fca000f8e0204 */
[----:B------:R-:W-:-:S04]  /*0120*/  ISETP.GE.OR P0, PT, R3, R6, P0 ;  /* 0x000000060300720c */ /* 0x000fc80000706670 */
[----:B------:R-:W-:-:S13]  /*0130*/  ISETP.LT.OR P0, PT, R16, 0x1, P0 ;  /* 0x000000011000780c */ /* 0x000fda0000701670 */
[----:B------:R-:W-:Y:S05]  /*0140*/  @P0 EXIT ;  /* 0x000000000000094d */ /* 0x000fea0003800000 */
[----:B------:R-:W-:Y:S01]  /*0150*/  ISETP.NE.AND P0, PT, R16, 0x1, PT ;  /* 0x000000011000780c */ /* 0x000fe20003f05270 */
[----:B------:R0:W1:Y:S01]  /*0160*/  I2F.F64 R14, R7 ;  /* 0x00000007000e7312 */ /* 0x0000620000201c00 */
[----:B------:R-:W2:Y:S01]  /*0170*/  LDCU.64 UR10, c[0x0][0x358] ;  /* 0x00006b00ff0a77ac */ /* 0x000ea20008000a00 */
[----:B------:R-:W-:Y:S01]  /*0180*/  IMAD R3, R3, R17, R0 ;  /* 0x0000001103037224 */ /* 0x000fe200078e0200 */
[----:B------:R-:W-:Y:S01]  /*0190*/  UMOV UR4, URZ ;  /* 0x000000ff00047c82 */ /* 0x000fe20008000000 */
[----:B------:R-:W-:Y:S01]  /*01a0*/  UMOV UR6, URZ ;  /* 0x000000ff00067c82 */ /* 0x000fe20008000000 */
[----:B------:R-:W-:-:S07]  /*01b0*/  UMOV UR7, 0x40000000 ;  /* 0x4000000000077882 */ /* 0x000fce0000000000 */
[----:B0-----:R-:W-:Y:S05]  /*01c0*/  @!P0 BRA `(.L_x_34) ;  /* 0x0000000c00988947 */ /* 0x001fea0003800000 */
[----:B------:R-:W0:Y:S01]  /*01d0*/  LDC R4, c[0x0][0x39c] ;  /* 0x0000e700ff047b82 */ /* 0x000e220000000800 */
[----:B------:R-:W-:Y:S01]  /*01e0*/  IMAD R0, R7, R16, RZ ;  /* 0x0000001007007224 */ /* 0x000fe200078e02ff */
[----:B------:R-:W3:Y:S03]  /*01f0*/  LDCU UR9, c[0x0][0x390] ;  /* 0x00007200ff0977ac */ /* 0x000ee60008000800 */
[----:B------:R-:W-:Y:S01]  /*0200*/  IMAD R0, R3, R0, R5 ;  /* 0x0000000003007224 */ /* 0x000fe200078e0205 */
[----:B------:R-:W-:Y:S02]  /*0210*/  LOP3.LUT R5, R16, 0x7ffffffe, RZ, 0xc0, !PT ;  /* 0x7ffffffe10057812 */ /* 0x000fe400078ec0ff */
[----:B------:R-:W4:Y:S01]  /*0220*/  LDC.64 R12, c[0x0][0x380] ;  /* 0x0000e000ff0c7b82 */ /* 0x000f220000000a00 */
[----:B------:R-:W-:Y:S02]  /*0230*/  VIADD R6, R0, UR8 ;  /* 0x0000000800067c36 */ /* 0x000fe40008000000 */
[----:B------:R-:W-:-:S05]  /*0240*/  IMAD.MOV R5, RZ, RZ, -R5 ;  /* 0x000000ffff057224 */ /* 0x000fca00078e0a05 */
[----:B------:R-:W0:Y:S02]  /*0250*/  LDC.64 R10, c[0x0][0x388] ;  /* 0x0000e200ff0a7b82 */ /* 0x000e240000000a00 */
.L_x_57:
[----:B0---4-:R-:W-:-:S05]  /*0260*/  IMAD.WIDE R8, R6, 0x8, R12 ;  /* 0x0000000806087825 */ /* 0x011fca00078e020c */
[----:B--2---:R-:W2:Y:S01]  /*0270*/  LDG.E R32, desc[UR10][R8.64] ;  /* 0x0000000a08207981 */ /* 0x004ea2000c1e1900 */
[----:B------:R-:W-:Y:S01]  /*0280*/  VIADD R5, R5, 0x2 ;  /* 0x0000000205057836 */ /* 0x000fe20000000000 */
[----:B------:R-:W-:Y:S01]  /*0290*/  BSSY.RECONVERGENT B0, `(.L_x_35) ;  /* 0x0000007000007945 */ /* 0x000fe20003800200 */
[----:B------:R-:W-:-:S03]  /*02a0*/  MOV R0, 0x300 ;  /* 0x0000030000007802 */ /* 0x000fc60000000f00 */
[----:B------:R-:W-:Y:S01]  /*02b0*/  ISETP.NE.AND P1, PT, R5, RZ, PT ;  /* 0x000000ff0500720c */ /* 0x000fe20003f25270 */
[----:B--2---:R-:W2:Y:S02]  /*02c0*/  F2F.F64.F32 R28, R32 ;  /* 0x00000020001c7310 */ /* 0x004ea40000201800 */
[----:B--2---:R-:W-:-:S10]  /*02d0*/  DADD R18, -RZ, |R28| ;  /* 0x00000000ff127229 */ /* 0x004fd4000000051c */
[----:B------:R-:W-:-:S07]  /*02e0*/  IMAD.MOV.U32 R7, RZ, RZ, R19 ;  /* 0x000000ffff077224 */ /* 0x000fce00078e0013 */
[----:B01-3--:R-:W-:Y:S05]  /*02f0*/  CALL.REL.NOINC `($_Z11Abs_ComplexP6float2Pdiiii$__internal_accurate_pow) ;  /* 0x0000001c00407944 */ /* 0x00bfea0003c00000 */
[----:B------:R-:W-:Y:S05]  /*0300*/  BSYNC.RECONVERGENT B0 ;  /* 0x0000000000007941 */ /* 0x000fea0003800200 */
.L_x_35:
[----:B------:R-:W2:Y:S01]  /*0310*/  LDG.E R33, desc[UR10][R8.64+0x4] ;  /* 0x0000040a08217981 */ /* 0x000ea2000c1e1900 */
[----:B------:R-:W-:Y:S01]  /*0320*/  DADD R18, R28, 2 ;  /* 0x400000001c127429 */ /* 0x000fe20000000000 */
[C---:B------:R-:W-:Y:S01]  /*0330*/  FSETP.NEU.AND P2, PT, R32.reuse, RZ, PT ;  /* 0x000000ff2000720b */ /* 0x040fe20003f4d000 */
[----:B------:R-:W-:Y:S01]  /*0340*/  BSSY.RECONVERGENT B0, `(.L_x_36) ;  /* 0x0000010000007945 */ /* 0x000fe20003800200 */
[----:B------:R-:W-:Y:S02]  /*0350*/  FSETP.NEU.AND P0, PT, R32, 1, PT ;  /* 0x3f8000002000780b */ /* 0x000fe40003f0d000 */
[----:B------:R-:W-:Y:S02]  /*0360*/  FSEL R16, R16, RZ, P2 ;  /* 0x000000ff10107208 */ /* 0x000fe40001000000 */
[----:B------:R-:W-:-:S03]  /*0370*/  FSEL R17, R7, RZ, P2 ;  /* 0x000000ff07117208 */ /* 0x000fc60001000000 */
[----:B------:R-:W-:-:S04]  /*0380*/  LOP3.LUT R18, R19, 0x7ff00000, RZ, 0xc0, !PT ;  /* 0x7ff0000013127812 */ /* 0x000fc800078ec0ff */
[----:B------:R-:W-:Y:S01]  /*0390*/  ISETP.NE.AND P3, PT, R18, 0x7ff00000, PT ;  /* 0x7ff000001200780c */ /* 0x000fe20003f65270 */
[----:B--2---:R-:W0:Y:S02]  /*03a0*/  F2F.F64.F32 R30, R33 ;  /* 0x00000021001e7310 */ /* 0x004e240000201800 */
[----:B0-----:R-:W-:-:S10]  /*03b0*/  DADD R20, -RZ, |R30| ;  /* 0x00000000ff147229 */ /* 0x001fd4000000051e */
[----:B------:R-:W-:Y:S01]  /*03c0*/  IMAD.MOV.U32 R18, RZ, RZ, R20 ;  /* 0x000000ffff127224 */ /* 0x000fe200078e0014 */
[----:B------:R-:W-:Y:S06]  /*03d0*/  @P3 BRA `(.L_x_37) ;  /* 0x0000000000183947 */ /* 0x000fec0003800000 */
[----:B------:R-:W-:-:S13]  /*03e0*/  FSETP.NAN.AND P2, PT, R32, R32, PT ;  /* 0x000000202000720b */ /* 0x000fda0003f48000 */
[----:B------:R-:W-:Y:S01]  /*03f0*/  @P2 DADD R16, R28, 2 ;  /* 0x400000001c102429 */ /* 0x000fe20000000000 */
[----:B------:R-:W-:Y:S10]  /*0400*/  @P2 BRA `(.L_x_37) ;  /* 0x00000000000c2947 */ /* 0x000ff40003800000 */
[----:B------:R-:W-:-:S14]  /*0410*/  DSETP.NEU.AND P2, PT, |R28|, +INF , PT ;  /* 0x7ff000001c00742a */ /* 0x000fdc0003f4d200 */
[----:B------:R-:W-:Y:S02]  /*0420*/  @!P2 IMAD.MOV.U32 R16, RZ, RZ, 0x0 ;  /* 0x00000000ff10a424 */ /* 0x000fe400078e00ff */
[----:B------:R-:W-:-:S07]  /*0430*/  @!P2 IMAD.MOV.U32 R17, RZ, RZ, 0x7ff00000 ;  /* 0x7ff00000ff11a424 */ /* 0x000fce00078e00ff */
.L_x_37:
[----:B------:R-:W-:Y:S05]  /*0440*/  BSYNC.RECONVERGENT B0 ;  /* 0x0000000000007941 */ /* 0x000fea0003800200 */
.L_x_36:
[----:B------:R-:W-:Y:S01]  /*0450*/  BSSY.RECONVERGENT B0, `(.L_x_38) ;  /* 0x0000006000007945 */ /* 0x000fe20003800200 */
[----:B------:R-:W-:Y:S01]  /*0460*/  FSEL R28, R16, RZ, P0 ;  /* 0x000000ff101c7208 */ /* 0x000fe20000000000 */
[----:B------:R-:W-:Y:S01]  /*0470*/  IMAD.MOV.U32 R7, RZ, RZ, R21 ;  /* 0x000000ffff077224 */ /* 0x000fe200078e0015 */
[----:B------:R-:W-:Y:S02]  /*0480*/  FSEL R29, R17, 1.875, P0 ;  /* 0x3ff00000111d7808 */ /* 0x000fe40000000000 */
[----:B------:R-:W-:-:S07]  /*0490*/  MOV R0, 0x4b0 ;  /* 0x000004b000007802 */ /* 0x000fce0000000f00 */
[----:B------:R-:W-:Y:S05]  /*04a0*/  CALL.REL.NOINC `($_Z11Abs_ComplexP6float2Pdiiii$__internal_accurate_pow) ;  /* 0x0000001800d47944 */ /* 0x000fea0003c00000 */
[----:B------:R-:W-:Y:S05]  /*04b0*/  BSYNC.RECONVERGENT B0 ;  /* 0x0000000000007941 */ /* 0x000fea0003800200 */
.L_x_38:
[----:B------:R-:W-:Y:S01]  /*04c0*/  DADD R18, R30, 2 ;  /* 0x400000001e127429 */ /* 0x000fe20000000000 */
[C---:B------:R-:W-:Y:S01]  /*04d0*/  FSETP.NEU.AND P2, PT, R33.reuse, RZ, PT ;  /* 0x000000ff2100720b */ /* 0x040fe20003f4d000 */
[----:B------:R-:W-:Y:S01]  /*04e0*/  BSSY.RECONVERGENT B0, `(.L_x_39) ;  /* 0x000000d000007945 */ /* 0x000fe20003800200 */
[----:B------:R-:W-:Y:S02]  /*04f0*/  FSETP.NEU.AND P0, PT, R33, 1, PT ;  /* 0x3f8000002100780b */ /* 0x000fe40003f0d000 */
[----:B------:R-:W-:Y:S02]  /*0500*/  FSEL R16, R16, RZ, P2 ;  /* 0x000000ff10107208 */ /* 0x000fe40001000000 */
[----:B------:R-:W-:-:S03]  /*0510*/  FSEL R17, R7, RZ, P2 ;  /* 0x000000ff07117208 */ /* 0x000fc60001000000 */
[----:B------:R-:W-:-:S04]  /*0520*/  LOP3.LUT R18, R19, 0x7ff00000, RZ, 0xc0, !PT ;  /* 0x7ff0000013127812 */ /* 0x000fc800078ec0ff */
[----:B------:R-:W-:-:S13]  /*0530*/  ISETP.NE.AND P3, PT, R18, 0x7ff00000, PT ;  /* 0x7ff000001200780c */ /* 0x000fda0003f65270 */
[----:B------:R-:W-:Y:S05]  /*0540*/  @P3 BRA `(.L_x_40) ;  /* 0x0000000000183947 */ /* 0x000fea0003800000 */
[----:B------:R-:W-:-:S13]  /*0550*/  FSETP.NAN.AND P2, PT, R33, R33, PT ;  /* 0x000000212100720b */ /* 0x000fda0003f48000 */
[----:B------:R-:W-:Y:S01]  /*0560*/  @P2 DADD R16, R30, 2 ;  /* 0x400000001e102429 */ /* 0x000fe20000000000 */
[----:B------:R-:W-:Y:S10]  /*0570*/  @P2 BRA `(.L_x_40) ;  /* 0x00000000000c2947 */ /* 0x000ff40003800000 */
[----:B------:R-:W-:-:S14]  /*0580*/  DSETP.NEU.AND P2, PT, |R30|, +INF , PT ;  /* 0x7ff000001e00742a */ /* 0x000fdc0003f4d200 */
[----:B------:R-:W-:Y:S02]  /*0590*/  @!P2 IMAD.MOV.U32 R16, RZ, RZ, 0x0 ;  /* 0x00000000ff10a424 */ /* 0x000fe400078e00ff */
[----:B------:R-:W-:-:S07]  /*05a0*/  @!P2 IMAD.MOV.U32 R17, RZ, RZ, 0x7ff00000 ;  /* 0x7ff00000ff11a424 */ /* 0x000fce00078e00ff */
.L_x_40:
[----:B------:R-:W-:Y:S05]  /*05b0*/  BSYNC.RECONVERGENT B0 ;  /* 0x0000000000007941 */ /* 0x000fea0003800200 */
.L_x_39:
[----:B------:R-:W-:Y:S01]  /*05c0*/  FSEL R22, R16, RZ, P0 ;  /* 0x000000ff10167208 */ /* 0x000fe20000000000 */
[----:B------:R-:W-:Y:S01]  /*05d0*/  IMAD.MOV.U32 R20, RZ, RZ, 0x0 ;  /* 0x00000000ff147424 */ /* 0x000fe200078e00ff */
[----:B------:R-:W-:Y:S01]  /*05e0*/  FSEL R23, R17, 1.875, P0 ;  /* 0x3ff0000011177808 */ /* 0x000fe20000000000 */
[----:B------:R-:W-:Y:S01]  /*05f0*/  IMAD.MOV.U32 R21, RZ, RZ, 0x3fd80000 ;  /* 0x3fd80000ff157424 */ /* 0x000fe200078e00ff */
[----:B------:R-:W-:Y:S04]  /*0600*/  BSSY.RECONVERGENT B0, `(.L_x_41) ;  /* 0x0000018000007945 */ /* 0x000fe80003800200 */
[----:B------:R-:W-:-:S06]  /*0610*/  DADD R22, R28, R22 ;  /* 0x000000001c167229 */ /* 0x000fcc0000000016 */
[----:B------:R-:W0:Y:S04]  /*0620*/  MUFU.RSQ64H R19, R23 ;  /* 0x0000001700137308 */ /* 0x000e280000001c00 */
[----:B------:R-:W-:-:S05]  /*0630*/  VIADD R18, R23, 0xfcb00000 ;  /* 0xfcb0000017127836 */ /* 0x000fca0000000000 */
[----:B------:R-:W-:Y:S01]  /*0640*/  ISETP.GE.U32.AND P0, PT, R18, 0x7ca00000, PT ;  /* 0x7ca000001200780c */ /* 0x000fe20003f06070 */
[----:B0-----:R-:W-:-:S08]  /*0650*/  DMUL R16, R18, R18 ;  /* 0x0000001212107228 */ /* 0x001fd00000000000 */
[----:B------:R-:W-:-:S08]  /*0660*/  DFMA R16, R22, -R16, 1 ;  /* 0x3ff000001610742b */ /* 0x000fd00000000810 */
[----:B------:R-:W-:Y:S02]  /*0670*/  DFMA R20, R16, R20, 0.5 ;  /* 0x3fe000001014742b */ /* 0x000fe40000000014 */
[----:B------:R-:W-:-:S08]  /*0680*/  DMUL R16, R18, R16 ;  /* 0x0000001012107228 */ /* 0x000fd00000000000 */
[----:B------:R-:W-:-:S08]  /*0690*/  DFMA R28, R20, R16, R18 ;  /* 0x00000010141c722b */ /* 0x000fd00000000012 */
[----:B------:R-:W-:Y:S02]  /*06a0*/  DMUL R20, R22, R28 ;  /* 0x0000001c16147228 */ /* 0x000fe40000000000 */
[----:B------:R-:W-:Y:S02]  /*06b0*/  VIADD R17, R29, 0xfff00000 ;  /* 0xfff000001d117836 */ /* 0x000fe40000000000 */
[----:B------:R-:W-:-:S04]  /*06c0*/  IMAD.MOV.U32 R16, RZ, RZ, R28 ;  /* 0x000000ffff107224 */ /* 0x000fc800078e001c */
[----:B------:R-:W-:-:S08]  /*06d0*/  DFMA R26, R20, -R20, R22 ;  /* 0x80000014141a722b */ /* 0x000fd00000000016 */
[----:B------:R-:W-:Y:S01]  /*06e0*/  DFMA R24, R26, R16, R20 ;  /* 0x000000101a18722b */ /* 0x000fe20000000014 */
[----:B------:R-:W-:Y:S10]  /*06f0*/  @!P0 BRA `(.L_x_42) ;  /* 0x0000000000208947 */ /* 0x000ff40003800000 */
[----:B------:R-:W-:Y:S01]  /*0700*/  IMAD.MOV.U32 R24, RZ, RZ, R28 ;  /* 0x000000ffff187224 */ /* 0x000fe200078e001c */
[----:B------:R-:W-:Y:S01]  /*0710*/  MOV R16, 0x760 ;  /* 0x0000076000107802 */ /* 0x000fe20000000f00 */
[----:B------:R-:W-:Y:S02]  /*0720*/  IMAD.MOV.U32 R7, RZ, RZ, R23 ;  /* 0x000000ffff077224 */ /* 0x000fe400078e0017 */
[----:B------:R-:W-:Y:S02]  /*0730*/  IMAD.MOV.U32 R0, RZ, RZ, R26 ;  /* 0x000000ffff007224 */ /* 0x000fe400078e001a */
[----:B------:R-:W-:-:S07]  /*0740*/  IMAD.MOV.U32 R25, RZ, RZ, R17 ;  /* 0x000000ffff197224 */ /* 0x000fce00078e0011 */
[----:B------:R-:W-:Y:S05]  /*0750*/  CALL.REL.NOINC `($__internal_2_$__cuda_sm20_dsqrt_rn_f64_mediumpath_v1) ;  /* 0x00000014007c7944 */ /* 0x000fea0003c00000 */
[----:B------:R-:W-:Y:S02]  /*0760*/  IMAD.MOV.U32 R24, RZ, RZ, R20 ;  /* 0x000000ffff187224 */ /* 0x000fe400078e0014 */
[----:B------:R-:W-:-:S07]  /*0770*/  IMAD.MOV.U32 R25, RZ, RZ, R21 ;  /* 0x000000ffff197224 */ /* 0x000fce00078e0015 */
.L_x_42:
[----:B------:R-:W-:Y:S05]  /*0780*/  BSYNC.RECONVERGENT B0 ;  /* 0x0000000000007941 */ /* 0x000fea0003800200 */
.L_x_41:
[----:B------:R-:W0:Y:S01]  /*0790*/  MUFU.RCP64H R17, R15 ;  /* 0x0000000f00117308 */ /* 0x000e220000001800 */
[----:B------:R-:W-:Y:S01]  /*07a0*/  IMAD.MOV.U32 R16, RZ, RZ, 0x1 ;  /* 0x00000001ff107424 */ /* 0x000fe200078e00ff */
[----:B------:R-:W-:Y:S01]  /*07b0*/  FSETP.GEU.AND P2, PT, |R25|, 6.5827683646048100446e-37, PT ;  /* 0x036000001900780b */ /* 0x000fe20003f4e200 */
[----:B------:R-:W-:Y:S04]  /*07c0*/  BSSY.RECONVERGENT B0, `(.L_x_43) ;  /* 0x0000014000007945 */ /* 0x000fe80003800200 */
[----:B0-----:R-:W-:-:S08]  /*07d0*/  DFMA R18, -R14, R16, 1 ;  /* 0x3ff000000e12742b */ /* 0x001fd00000000110 */
[----:B------:R-:W-:-:S08]  /*07e0*/  DFMA R18, R18, R18, R18 ;  /* 0x000000121212722b */ /* 0x000fd00000000012 */
[----:B------:R-:W-:-:S08]  /*07f0*/  DFMA R18, R16, R18, R16 ;  /* 0x000000121012722b */ /* 0x000fd00000000010 */
[----:B------:R-:W-:-:S08]  /*0800*/  DFMA R16, -R14, R18, 1 ;  /* 0x3ff000000e10742b */ /* 0x000fd00000000112 */
[----:B------:R-:W-:-:S08]  /*0810*/  DFMA R16, R18, R16, R18 ;  /* 0x000000101210722b */ /* 0x000fd00000000012 */
[----:B------:R-:W-:-:S08]  /*0820*/  DMUL R18, R16, R24 ;  /* 0x0000001810127228 */ /* 0x000fd00000000000 */
[----:B------:R-:W-:-:S08]  /*0830*/  DFMA R20, -R14, R18, R24 ;  /* 0x000000120e14722b */ /* 0x000fd00000000118 */
[----:B------:R-:W-:-:S10]  /*0840*/  DFMA R16, R16, R20, R18 ;  /* 0x000000141010722b */ /* 0x000fd40000000012 */
[----:B------:R-:W-:-:S05]  /*0850*/  FFMA R0, RZ, R15, R17 ;  /* 0x0000000fff007223 */ /* 0x000fca0000000011 */
[----:B------:R-:W-:-:S13]  /*0860*/  FSETP.GT.AND P0, PT, |R0|, 1.469367938527859385e-39, PT ;  /* 0x001000000000780b */ /* 0x000fda0003f04200 */
[----:B------:R-:W-:Y:S05]  /*0870*/  @P0 BRA P2, `(.L_x_44) ;  /* 0x0000000000200947 */ /* 0x000fea0001000000 */
[----:B------:R-:W-:Y:S01]  /*0880*/  MOV R20, R24 ;  /* 0x0000001800147202 */ /* 0x000fe20000000f00 */
[----:B------:R-:W-:Y:S01]  /*0890*/  IMAD.MOV.U32 R21, RZ, RZ, R25 ;  /* 0x000000ffff157224 */ /* 0x000fe200078e0019 */
[----:B------:R-:W-:Y:S01]  /*08a0*/  MOV R0, 0x8e0 ;  /* 0x000008e000007802 */ /* 0x000fe20000000f00 */
[----:B------:R-:W-:Y:S02]  /*08b0*/  IMAD.MOV.U32 R18, RZ, RZ, R14 ;  /* 0x000000ffff127224 */ /* 0x000fe400078e000e */
[----:B------:R-:W-:-:S07]  /*08c0*/  IMAD.MOV.U32 R19, RZ, RZ, R15 ;  /* 0x000000ffff137224 */ /* 0x000fce00078e000f */
[----:B------:R-:W-:Y:S05]  /*08d0*/  CALL.REL.NOINC `($__internal_1_$__cuda_sm20_div_rn_f64_full) ;  /* 0x0000000c00b07944 */ /* 0x000fea0003c00000 */
[----:B------:R-:W-:Y:S02]  /*08e0*/  IMAD.MOV.U32 R16, RZ, RZ, R24 ;  /* 0x000000ffff107224 */ /* 0x000fe400078e0018 */
[----:B------:R-:W-:-:S07]  /*08f0*/  IMAD.MOV.U32 R17, RZ, RZ, R25 ;  /* 0x000000ffff117224 */ /* 0x000fce00078e0019 */
.L_x_44:
[----:B------:R-:W-:Y:S05]  /*0900*/  BSYNC.RECONVERGENT B0 ;  /* 0x0000000000007941 */ /* 0x000fea0003800200 */
.L_x_43:
[----:B------:R-:W-:-:S04]  /*0910*/  IMAD.WIDE R28, R6, 0x8, R10 ;  /* 0x00000008061c7825 */ /* 0x000fc800078e020a */
[----:B------:R-:W-:Y:S01]  /*0920*/  IMAD.WIDE R8, R4, 0x8, R8 ;  /* 0x0000000804087825 */ /* 0x000fe200078e0208 */
[----:B------:R0:W-:Y:S04]  /*0930*/  STG.E.64 desc[UR10][R28.64], R16 ;  /* 0x000000101c007986 */ /* 0x0001e8000c101b0a */
[----:B------:R-:W2:Y:S01]  /*0940*/  LDG.E R32, desc[UR10][R8.64] ;  /* 0x0000000a08207981 */ /* 0x000ea2000c1e1900 */
[----:B------:R-:W-:Y:S01]  /*0950*/  BSSY.RECONVERGENT B0, `(.L_x_45) ;  /* 0x0000006000007945 */ /* 0x000fe20003800200 */
[----:B------:R-:W-:Y:S01]  /*0960*/  MOV R0, 0x9b0 ;  /* 0x000009b000007802 */ /* 0x000fe20000000f00 */
[----:B--2---:R-:W1:Y:S02]  /*0970*/  F2F.F64.F32 R30, R32 ;  /* 0x00000020001e7310 */ /* 0x004e640000201800 */
[----:B-1----:R-:W-:-:S10]  /*0980*/  DADD R18, -RZ, |R30| ;  /* 0x00000000ff127229 */ /* 0x002fd4000000051e */
[----:B0-----:R-:W-:-:S07]  /*0990*/  IMAD.MOV.U32 R7, RZ, RZ, R19 ;  /* 0x000000ffff077224 */ /* 0x001fce00078e0013 */
[----:B------:R-:W-:Y:S05]  /*09a0*/  CALL.REL.NOINC `($_Z11Abs_ComplexP6float2Pdiiii$__internal_accurate_pow) ;  /* 0x0000001400947944 */ /* 0x000fea0003c00000 */
[----:B------:R-:W-:Y:S05]  /*09b0*/  BSYNC.RECONVERGENT B0 ;  /* 0x0000000000007941 */ /* 0x000fea0003800200 */
.L_x_45:
[----:B------:R-:W-:Y:S01]  /*09c0*/  DADD R18, R30, 2 ;  /* 0x400000001e127429 */ /* 0x000fe20000000000 */
[----:B------:R-:W-:Y:S01]  /*09d0*/  FSETP.NEU.AND P0, PT, R32, RZ, PT ;  /* 0x000000ff2000720b */ /* 0x000fe20003f0d000 */
[----:B------:R-:W-:Y:S03]  /*09e0*/  BSSY.RECONVERGENT B0, `(.L_x_46) ;  /* 0x000000e000007945 */ /* 0x000fe60003800200 */
[----:B------:R-:W-:Y:S02]  /*09f0*/  FSEL R16, R16, RZ, P0 ;  /* 0x000000ff10107208 */ /* 0x000fe40000000000 */
[----:B------:R-:W-:-:S03]  /*0a00*/  FSEL R17, R7, RZ, P0 ;  /* 0x000000ff07117208 */ /* 0x000fc60000000000 */
[----:B------:R-:W-:-:S04]  /*0a10*/  LOP3.LUT R18, R19, 0x7ff00000, RZ, 0xc0, !PT ;  /* 0x7ff0000013127812 */ /* 0x000fc800078ec0ff */
[----:B------:R-:W-:-:S13]  /*0a20*/  ISETP.NE.AND P2, PT, R18, 0x7ff00000, PT ;  /* 0x7ff000001200780c */ /* 0x000fda0003f45270 */
[----:B------:R-:W-:Y:S05]  /*0a30*/  @P2 BRA `(.L_x_47) ;  /* 0x0000000000202947 */ /* 0x000fea0003800000 */
[----:B------:R-:W-:-:S13]  /*0a40*/  FSETP.NAN.AND P0, PT, R32, R32, PT ;  /* 0x000000202000720b */ /* 0x000fda0003f08000 */
[----:B------:R-:W-:Y:S05]  /*0a50*/  @P0 BRA `(.L_x_48) ;  /* 0x0000000000140947 */ /* 0x000fea0003800000 */
[----:B------:R-:W-:-:S14]  /*0a60*/  DSETP.NEU.AND P0, PT, |R30|, +INF , PT ;  /* 0x7ff000001e00742a */ /* 0x000fdc0003f0d200 */
[----:B------:R-:W-:Y:S05]  /*0a70*/  @P0 BRA `(.L_x_47) ;  /* 0x0000000000100947 */ /* 0x000fea0003800000 */
[----:B------:R-:W-:Y:S02]  /*0a80*/  IMAD.MOV.U32 R16, RZ, RZ, 0x0 ;  /* 0x00000000ff107424 */ /* 0x000fe400078e00ff */
[----:B------:R-:W-:Y:S01]  /*0a90*/  IMAD.MOV.U32 R17, RZ, RZ, 0x7ff00000 ;  /* 0x7ff00000ff117424 */ /* 0x000fe200078e00ff */
[----:B------:R-:W-:Y:S06]  /*0aa0*/  BRA `(.L_x_47) ;  /* 0x0000000000047947 */ /* 0x000fec0003800000 */
.L_x_48:
[----:B------:R-:W-:-:S11]  /*0ab0*/  DADD R16, R30, 2 ;  /* 0x400000001e107429 */ /* 0x000fd60000000000 */
.L_x_47:
[----:B------:R-:W-:Y:S05]  /*0ac0*/  BSYNC.RECONVERGENT B0 ;  /* 0x0000000000007941 */ /* 0x000fea0003800200 */
.L_x_46:
[----:B------:R-:W2:Y:S01]  /*0ad0*/  LDG.E R8, desc[UR10][R8.64+0x4] ;  /* 0x0000040a08087981 */ /* 0x000ea2000c1e1900 */
[----:B------:R-:W-:Y:S01]  /*0ae0*/  FSETP.NEU.AND P0, PT, R32, 1, PT ;  /* 0x3f8000002000780b */ /* 0x000fe20003f0d000 */
[----:B------:R-:W-:Y:S01]  /*0af0*/  BSSY.RECONVERGENT B0, `(.L_x_49) ;  /* 0x0000008000007945 */ /* 0x000fe20003800200 */
[----:B------:R-:W-:Y:S02]  /*0b00*/  MOV R0, 0xb70 ;  /* 0x00000b7000007802 */ /* 0x000fe40000000f00 */
[----:B------:R-:W-:Y:S02]  /*0b10*/  FSEL R32, R16, RZ, P0 ;  /* 0x000000ff10207208 */ /* 0x000fe40000000000 */
[----:B------:R-:W-:Y:S01]  /*0b20*/  FSEL R33, R17, 1.875, P0 ;  /* 0x3ff0000011217808 */ /* 0x000fe20000000000 */
[----:B--2---:R-:W0:Y:S02]  /*0b30*/  F2F.F64.F32 R30, R8 ;  /* 0x00000008001e7310 */ /* 0x004e240000201800 */
[----:B0-----:R-:W-:-:S10]  /*0b40*/  DADD R18, -RZ, |R30| ;  /* 0x00000000ff127229 */ /* 0x001fd4000000051e */
[----:B------:R-:W-:-:S07]  /*0b50*/  IMAD.MOV.U32 R7, RZ, RZ, R19 ;  /* 0x000000ffff077224 */ /* 0x000fce00078e0013 */
[----:B------:R-:W-:Y:S05]  /*0b60*/  CALL.REL.NOINC `($_Z11Abs_ComplexP6float2Pdiiii$__internal_accurate_pow) ;  /* 0x0000001400247944 */ /* 0x000fea0003c00000 */
[----:B------:R-:W-:Y:S05]  /*0b70*/  BSYNC.RECONVERGENT B0 ;  /* 0x0000000000007941 */ /* 0x000fea0003800200 */
.L_x_49:
        /* <DEDUP_REMOVED lines=15> */
.L_x_52:
[----:B------:R-:W-:-:S11]  /*0c70*/  DADD R16, R30, 2 ;  /* 0x400000001e107429 */ /* 0x000fd60000000000 */
.L_x_51:
[----:B------:R-:W-:Y:S05]  /*0c80*/  BSYNC.RECONVERGENT B0 ;  /* 0x0000000000007941 */ /* 0x000fea0003800200 */
.L_x_50:
[----:B------:R-:W-:Y:S01]  /*0c90*/  FSETP.NEU.AND P0, PT, R8, 1, PT ;  /* 0x3f8000000800780b */ /* 0x000fe20003f0d000 */
[----:B------:R-:W-:Y:S01]  /*0ca0*/  IMAD.MOV.U32 R18, RZ, RZ, 0x0 ;  /* 0x00000000ff127424 */ /* 0x000fe200078e00ff */
[----:B------:R-:W-:Y:S01]  /*0cb0*/  ULOP3.LUT UR4, UR9, 0x7ffffffe, URZ, 0xc0, !UPT ;  /* 0x7ffffffe09047892 */ /* 0x000fe2000f8ec0ff */
[----:B------:R-:W-:Y:S01]  /*0cc0*/  IMAD.MOV.U32 R19, RZ, RZ, 0x3fd80000 ;  /* 0x3fd80000ff137424 */ /* 0x000fe200078e00ff */
[----:B------:R-:W-:Y:S01]  /*0cd0*/  FSEL R22, R16, RZ, P0 ;  /* 0x000000ff10167208 */ /* 0x000fe20000000000 */
[----:B------:R-:W-:Y:S01]  /*0ce0*/  BSSY.RECONVERGENT B0, `(.L_x_53) ;  /* 0x0000019000007945 */ /* 0x000fe20003800200 */
[----:B------:R-:W-:-:S06]  /*0cf0*/  FSEL R23, R17, 1.875, P0 ;  /* 0x3ff0000011177808 */ /* 0x000fcc0000000000 */
        /* <DEDUP_REMOVED lines=16> */
[----:B------:R-:W-:Y:S01]  /*0e00*/  MOV R21, R9 ;  /* 0x0000000900157202 */ /* 0x000fe20000000f00 */
[----:B------:R-:W-:Y:S01]  /*0e10*/  IMAD.MOV.U32 R7, RZ, RZ, R23 ;  /* 0x000000ffff077224 */ /* 0x000fe200078e0017 */
[----:B------:R-:W-:Y:S01]  /*0e20*/  MOV R16, 0xe70 ;  /* 0x00000e7000107802 */ /* 0x000fe20000000f00 */
[----:B------:R-:W-:Y:S02]  /*0e30*/  IMAD.MOV.U32 R0, RZ, RZ, R26 ;  /* 0x000000ffff007224 */ /* 0x000fe400078e001a */
[----:B------:R-:W-:Y:S02]  /*0e40*/  IMAD.MOV.U32 R20, RZ, RZ, R8 ;  /* 0x000000ffff147224 */ /* 0x000fe400078e0008 */
[----:B------:R-:W-:-:S07]  /*0e50*/  IMAD.MOV.U32 R25, RZ, RZ, R19 ;  /* 0x000000ffff197224 */ /* 0x000fce00078e0013 */
[----:B------:R-:W-:Y:S05]  /*0e60*/  CALL.REL.NOINC `($__internal_2_$__cuda_sm20_dsqrt_rn_f64_mediumpath_v1) ;  /* 0x0000000c00b87944 */ /* 0x000fea0003c00000 */
.L_x_54:
[----:B------:R-:W-:Y:S05]  /*0e70*/  BSYNC.RECONVERGENT B0 ;  /* 0x0000000000007941 */ /* 0x000fea0003800200 */
.L_x_53:
        /* <DEDUP_REMOVED lines=18> */
[----:B------:R-:W-:Y:S05]  /*0fa0*/  CALL.REL.NOINC `($__internal_1_$__cuda_sm20_div_rn_f64_full) ;  /* 0x0000000400fc7944 */ /* 0x000fea0003c00000 */
[----:B------:R-:W-:Y:S02]  /*0fb0*/  IMAD.MOV.U32 R8, RZ, RZ, R24 ;  /* 0x000000ffff087224 */ /* 0x000fe400078e0018 */
[----:B------:R-:W-:-:S07]  /*0fc0*/  IMAD.MOV.U32 R9, RZ, RZ, R25 ;  /* 0x000000ffff097224 */ /* 0x000fce00078e0019 */
.L_x_56:
[----:B------:R-:W-:Y:S05]  /*0fd0*/  BSYNC.RECONVERGENT B0 ;  /* 0x0000000000007941 */ /* 0x000fea0003800200 */
.L_x_55:
[----:B------:R-:W-:-:S04]  /*0fe0*/  IMAD.MOV.U32 R7, RZ, RZ, R4 ;  /* 0x000000ffff077224 */ /* 0x000fc800078e0004 */
[----:B------:R-:W-:-:S04]  /*0ff0*/  IMAD.WIDE R28, R7, 0x8, R28 ;  /* 0x00000008071c7825 */ /* 0x000fc800078e021c */
[----:B------:R-:W-:Y:S01]  /*1000*/  IMAD R6, R7, 0x2, R6 ;  /* 0x0000000207067824 */ /* 0x000fe200078e0206 */
[----:B------:R0:W-:Y:S01]  /*1010*/  STG.E.64 desc[UR10][R28.64], R8 ;  /* 0x000000081c007986 */ /* 0x0001e2000c101b0a */
[----:B------:R-:W-:Y:S05]  /*1020*/  @P1 BRA `(.L_x_57) ;  /* 0xfffffff0008c1947 */ /* 0x000fea000383ffff */
.L_x_34:
[----:B------:R-:W3:Y:S02]  /*1030*/  LDC R0, c[0x0][0x390] ;  /* 0x0000e400ff007b82 */ /* 0x000ee40000000800 */
[----:B---3--:R-:W-:-:S04]  /*1040*/  LOP3.LUT R4, R0, 0x1, RZ, 0xc0, !PT ;  /* 0x0000000100047812 */ /* 0x008fc800078ec0ff */
[----:B------:R-:W-:-:S13]  /*1050*/  ISETP.NE.U32.AND P0, PT, R4, 0x1, PT ;  /* 0x000000010400780c */ /* 0x000fda0003f05070 */
[----:B--2---:R-:W-:Y:S05]  /*1060*/  @P0 EXIT ;  /* 0x000000000000094d */ /* 0x004fea0003800000 */
[----:B------:R-:W2:Y:S01]  /*1070*/  LDC.64 R10, c[0x0][0x380] ;  /* 0x0000e000ff0a7b82 */ /* 0x000ea20000000a00 */
[----:B------:R-:W-:-:S04]  /*1080*/  IMAD R3, R3, R0, UR4 ;  /* 0x0000000403037e24 */ /* 0x000fc8000f8e0200 */
[----:B------:R-:W-:-:S04]  /*1090*/  IMAD R2, R3, R7, R2 ;  /* 0x0000000703027224 */ /* 0x000fc800078e0202 */
[----:B--2---:R-:W-:-:S05]  /*10a0*/  IMAD.WIDE R10, R2, 0x8, R10 ;  /* 0x00000008020a7825 */ /* 0x004fca00078e020a */
[----:B------:R-:W2:Y:S01]  /*10b0*/  LDG.E R3, desc[UR10][R10.64] ;  /* 0x0000000a0a037981 */ /* 0x000ea2000c1e1900 */
[----:B------:R-:W-:Y:S01]  /*10c0*/  BSSY.RECONVERGENT B0, `(.L_x_58) ;  /* 0x0000006000007945 */ /* 0x000fe20003800200 */
[----:B------:R-:W-:Y:S01]  /*10d0*/  MOV R0, 0x1120 ;  /* 0x0000112000007802 */ /* 0x000fe20000000f00 */
[----:B--2---:R-:W2:Y:S02]  /*10e0*/  F2F.F64.F32 R4, R3 ;  /* 0x0000000300047310 */ /* 0x004ea40000201800 */
[----:B--2---:R-:W-:-:S10]  /*10f0*/  DADD R6, -RZ, |R4| ;  /* 0x00000000ff067229 */ /* 0x004fd40000000504 */
[----:B------:R-:W-:-:S07]  /*1100*/  IMAD.MOV.U32 R18, RZ, RZ, R6 ;  /* 0x000000ffff127224 */ /* 0x000fce00078e0006 */
[----:B01----:R-:W-:Y:S05]  /*1110*/  CALL.REL.NOINC `($_Z11Abs_ComplexP6float2Pdiiii$__internal_accurate_pow) ;  /* 0x0000000c00b87944 */ /* 0x003fea0003c00000 */
[----:B------:R-:W-:Y:S05]  /*1120*/  BSYNC.RECONVERGENT B0 ;  /* 0x0000000000007941 */ /* 0x000fea0003800200 */
.L_x_58:
        /* <DEDUP_REMOVED lines=15> */
.L_x_61:
[----:B------:R-:W-:-:S11]  /*1220*/  DADD R16, R4, 2 ;  /* 0x4000000004107429 */ /* 0x000fd60000000000 */
.L_x_60:
[----:B------:R-:W-:Y:S05]  /*1230*/  BSYNC.RECONVERGENT B0 ;  /* 0x0000000000007941 */ /* 0x000fea0003800200 */
.L_x_59:
        /* <DEDUP_REMOVED lines=11> */
.L_x_62:
        /* <DEDUP_REMOVED lines=15> */
.L_x_65:
[----:B------:R-:W-:-:S11]  /*13e0*/  DADD R16, R8, 2 ;  /* 0x4000000008107429 */ /* 0x000fd60000000000 */
.L_x_64:
[----:B------:R-:W-:Y:S05]  /*13f0*/  BSYNC.RECONVERGENT B0 ;  /* 0x0000000000007941 */ /* 0x000fea0003800200 */
.L_x_63:
[----:B------:R-:W-:Y:S01]  /*1400*/  FSETP.NEU.AND P0, PT, R4, 1, PT ;  /* 0x3f8000000400780b */ /* 0x000fe20003f0d000 */
[----:B------:R-:W-:Y:S01]  /*1410*/  IMAD.MOV.U32 R8, RZ, RZ, 0x0 ;  /* 0x00000000ff087424 */ /* 0x000fe200078e00ff */
[----:B------:R-:W-:Y:S01]  /*1420*/  BSSY.RECONVERGENT B0, `(.L_x_66) ;  /* 0x000001b000007945 */ /* 0x000fe20003800200 */
[----:B------:R-:W-:Y:S01]  /*1430*/  IMAD.MOV.U32 R9, RZ, RZ, 0x3fd80000 ;  /* 0x3fd80000ff097424 */ /* 0x000fe200078e00ff */
[----:B------:R-:W-:Y:S02]  /*1440*/  FSEL R4, R16, RZ, P0 ;  /* 0x000000ff10047208 */ /* 0x000fe40000000000 */
        /* <DEDUP_REMOVED lines=11> */
[----:B------:R-:W-:Y:S01]  /*1500*/  VIADD R9, R25, 0xfff00000 ;  /* 0xfff0000019097836 */ /* 0x000fe20000000000 */
[----:B------:R-:W-:-:S05]  /*1510*/  MOV R8, R24 ;  /* 0x0000001800087202 */ /* 0x000fca0000000f00 */
        /* <DEDUP_REMOVED lines=11> */
.L_x_67:
[----:B------:R-:W-:Y:S05]  /*15d0*/  BSYNC.RECONVERGENT B0 ;  /* 0x0000000000007941 */ /* 0x000fea0003800200 */
.L_x_66:
        /* <DEDUP_REMOVED lines=20> */
[----:B------:R-:W-:Y:S05]  /*1720*/  CALL.REL.NOINC `($__internal_1_$__cuda_sm20_div_rn_f64_full) ;  /* 0x00000000001c7944 */ /* 0x000fea0003c00000 */
[----:B------:R-:W-:Y:S02]  /*1730*/  IMAD.MOV.U32 R4, RZ, RZ, R24 ;  /* 0x000000ffff047224 */ /* 0x000fe400078e0018 */
[----:B------:R-:W-:-:S07]  /*1740*/  IMAD.MOV.U32 R5, RZ, RZ, R25 ;  /* 0x000000ffff057224 */ /* 0x000fce00078e0019 */
.L_x_69:
[----:B------:R-:W-:Y:S05]  /*1750*/  BSYNC.RECONVERGENT B0 ;  /* 0x0000000000007941 */ /* 0x000fea0003800200 */
.L_x_68:
[----:B------:R-:W0:Y:S02]  /*1760*/  LDC.64 R6, c[0x0][0x388] ;  /* 0x0000e200ff067b82 */ /* 0x000e240000000a00 */
[----:B0-----:R-:W-:-:S05]  /*1770*/  IMAD.WIDE R2, R2, 0x8, R6 ;  /* 0x0000000802027825 */ /* 0x001fca00078e0206 */
[----:B------:R-:W-:Y:S01]  /*1780*/  STG.E.64 desc[UR10][R2.64], R4 ;  /* 0x0000000402007986 */ /* 0x000fe2000c101b0a */
[----:B------:R-:W-:Y:S05]  /*1790*/  EXIT ;  /* 0x000000000000794d */ /* 0x000fea0003800000 */
        .weak           $__internal_1_$__cuda_sm20_div_rn_f64_full
        .type           $__internal_1_$__cuda_sm20_div_rn_f64_full,@function
        .size           $__internal_1_$__cuda_sm20_div_rn_f64_full,($__internal_2_$__cuda_sm20_dsqrt_rn_f64_mediumpath_v1 - $__internal_1_$__cuda_sm20_div_rn_f64_full)
$__internal_1_$__cuda_sm20_div_rn_f64_full:
        /* <DEDUP_REMOVED lines=11> */
[----:B------:R-:W-:Y:S01]  /*1850*/  ISETP.GE.U32.AND P2, PT, R7, R34, PT ;  /* 0x000000220700720c */ /* 0x000fe20003f46070 */
[----:B------:R-:W-:Y:S02]  /*1860*/  IMAD.MOV.U32 R33, RZ, RZ, R7 ;  /* 0x000000ffff217224 */ /* 0x000fe400078e0007 */
[----:B------:R-:W-:Y:S02]  /*1870*/  @!P3 LOP3.LUT R26, R19, 0x7ff00000, RZ, 0xc0, !PT ;  /* 0x7ff00000131ab812 */ /* 0x000fe400078ec0ff */
[----:B------:R-:W0:Y:S02]  /*1880*/  MUFU.RCP64H R23, R17 ;  /* 0x0000001100177308 */ /* 0x000e240000001800 */
[----:B------:R-:W-:Y:S02]  /*1890*/  @!P3 ISETP.GE.U32.AND P4, PT, R7, R26, PT ;  /* 0x0000001a0700b20c */ /* 0x000fe40003f86070 */
[----:B------:R-:W-:-:S02]  /*18a0*/  @!P0 LOP3.LUT R34, R17, 0x7ff00000, RZ, 0xc0, !PT ;  /* 0x7ff0000011228812 */ /* 0x000fc400078ec0ff */
[----:B------:R-:W-:-:S04]  /*18b0*/  @!P3 SEL R27, R32, 0x63400000, !P4 ;  /* 0x63400000201bb807 */ /* 0x000fc80006000000 */
[----:B------:R-:W-:-:S04]  /*18c0*/  @!P3 LOP3.LUT R30, R27, 0x80000000, R21, 0xf8, !PT ;  /* 0x800000001b1eb812 */ /* 0x000fc800078ef815 */
[----:B------:R-:W-:Y:S01]  /*18d0*/  @!P3 LOP3.LUT R31, R30, 0x100000, RZ, 0xfc, !PT ;  /* 0x001000001e1fb812 */ /* 0x000fe200078efcff */
[----:B------:R-:W-:Y:S01]  /*18e0*/  @!P3 IMAD.MOV.U32 R30, RZ, RZ, RZ ;  /* 0x000000ffff1eb224 */ /* 0x000fe200078e00ff */
[----:B0-----:R-:W-:-:S08]  /*18f0*/  DFMA R24, R22, -R16, 1 ;  /* 0x3ff000001618742b */ /* 0x001fd00000000810 */
[----:B------:R-:W-:-:S08]  /*1900*/  DFMA R24, R24, R24, R24 ;  /* 0x000000181818722b */ /* 0x000fd00000000018 */
[----:B------:R-:W-:Y:S01]  /*1910*/  DFMA R24, R22, R24, R22 ;  /* 0x000000181618722b */ /* 0x000fe20000000016 */
[----:B------:R-:W-:Y:S01]  /*1920*/  SEL R23, R32, 0x63400000, !P2 ;  /* 0x6340000020177807 */ /* 0x000fe20005000000 */
[----:B------:R-:W-:-:S03]  /*1930*/  IMAD.MOV.U32 R22, RZ, RZ, R20 ;  /* 0x000000ffff167224 */ /* 0x000fc600078e0014 */
[----:B------:R-:W-:-:S03]  /*1940*/  LOP3.LUT R23, R23, 0x800fffff, R21, 0xf8, !PT ;  /* 0x800fffff17177812 */ /* 0x000fc600078ef815 */
[----:B------:R-:W-:-:S03]  /*1950*/  DFMA R26, R24, -R16, 1 ;  /* 0x3ff00000181a742b */ /* 0x000fc60000000810 */
[----:B------:R-:W-:-:S05]  /*1960*/  @!P3 DFMA R22, R22, 2, -R30 ;  /* 0x400000001616b82b */ /* 0x000fca000000081e */
[----:B------:R-:W-:-:S05]  /*1970*/  DFMA R26, R24, R26, R24 ;  /* 0x0000001a181a722b */ /* 0x000fca0000000018 */
[----:B------:R-:W-:-:S03]  /*1980*/  @!P3 LOP3.LUT R33, R23, 0x7ff00000, RZ, 0xc0, !PT ;  /* 0x7ff000001721b812 */ /* 0x000fc600078ec0ff */
[----:B------:R-:W-:Y:S01]  /*1990*/  DMUL R24, R26, R22 ;  /* 0x000000161a187228 */ /* 0x000fe20000000000 */
[----:B------:R-:W-:-:S04]  /*19a0*/  IADD3 R35, PT, PT, R33, -0x1, RZ ;  /* 0xffffffff21237810 */ /* 0x000fc80007ffe0ff */
[----:B------:R-:W-:Y:S01]  /*19b0*/  ISETP.GT.U32.AND P0, PT, R35, 0x7feffffe, PT ;  /* 0x7feffffe2300780c */ /* 0x000fe20003f04070 */
[----:B------:R-:W-:Y:S02]  /*19c0*/  VIADD R35, R34, 0xffffffff ;  /* 0xffffffff22237836 */ /* 0x000fe40000000000 */
[----:B------:R-:W-:-:S03]  /*19d0*/  DFMA R30, R24, -R16, R22 ;  /* 0x80000010181e722b */ /* 0x000fc60000000016 */
[----:B------:R-:W-:-:S05]  /*19e0*/  ISETP.GT.U32.OR P0, PT, R35, 0x7feffffe, P0 ;  /* 0x7feffffe2300780c */ /* 0x000fca0000704470 */
[----:B------:R-:W-:-:S08]  /*19f0*/  DFMA R30, R26, R30, R24 ;  /* 0x0000001e1a1e722b */ /* 0x000fd00000000018 */
        /* <DEDUP_REMOVED lines=12> */
[----:B------:R-:W-:Y:S01]  /*1ac0*/  DFMA R16, R30, -R16, R22 ;  /* 0x800000101e10722b */ /* 0x000fe20000000016 */
[----:B------:R-:W-:-:S09]  /*1ad0*/  IMAD.MOV.U32 R20, RZ, RZ, RZ ;  /* 0x000000ffff147224 */ /* 0x000fd200078e00ff */
[C---:B------:R-:W-:Y:S02]  /*1ae0*/  FSETP.NEU.AND P0, PT, R17.reuse, RZ, PT ;  /* 0x000000ff1100720b */ /* 0x040fe40003f0d000 */
[----:B------:R-:W-:-:S04]  /*1af0*/  LOP3.LUT R19, R17, 0x80000000, R19, 0x48, !PT ;  /* 0x8000000011137812 */ /* 0x000fc800078e4813 */
[----:B------:R-:W-:-:S07]  /*1b00*/  LOP3.LUT R21, R19, R21, RZ, 0xfc, !PT ;  /* 0x0000001513157212 */ /* 0x000fce00078efcff */
[----:B------:R-:W-:Y:S05]  /*1b10*/  @!P0 BRA `(.L_x_72) ;  /* 0x00000000007c8947 */ /* 0x000fea0003800000 */
[----:B------:R-:W-:Y:S01]  /*1b20*/  IMAD.MOV R17, RZ, RZ, -R7 ;  /* 0x000000ffff117224 */ /* 0x000fe200078e0a07 */
[----:B------:R-:W-:Y:S01]  /*1b30*/  DMUL.RP R20, R30, R20 ;  /* 0x000000141e147228 */ /* 0x000fe20000008000 */
[----:B------:R-:W-:Y:S01]  /*1b40*/  IMAD.MOV.U32 R16, RZ, RZ, RZ ;  /* 0x000000ffff107224 */ /* 0x000fe200078e00ff */
[----:B------:R-:W-:-:S05]  /*1b50*/  IADD3 R7, PT, PT, -R7, -0x43300000, RZ ;  /* 0xbcd0000007077810 */ /* 0x000fca0007ffe1ff */
[----:B------:R-:W-:-:S03]  /*1b60*/  DFMA R16, R24, -R16, R30 ;  /* 0x800000101810722b */ /* 0x000fc6000000001e */
[----:B------:R-:W-:-:S07]  /*1b70*/  LOP3.LUT R19, R21, R19, RZ, 0x3c, !PT ;  /* 0x0000001315137212 */ /* 0x000fce00078e3cff */
[----:B------:R-:W-:-:S04]  /*1b80*/  FSETP.NEU.AND P0, PT, |R17|, R7, PT ;  /* 0x000000071100720b */ /* 0x000fc80003f0d200 */
[----:B------:R-:W-:Y:S02]  /*1b90*/  FSEL R24, R20, R24, !P0 ;  /* 0x0000001814187208 */ /* 0x000fe40004000000 */
[----:B------:R-:W-:Y:S01]  /*1ba0*/  FSEL R25, R19, R25, !P0 ;  /* 0x0000001913197208 */ /* 0x000fe20004000000 */
[----:B------:R-:W-:Y:S06]  /*1bb0*/  BRA `(.L_x_72) ;  /* 0x0000000000547947 */ /* 0x000fec0003800000 */
.L_x_71:
        /* <DEDUP_REMOVED lines=11> */
[----:B------:R-:W-:Y:S01]  /*1c70*/  @P0 LOP3.LUT R7, R25, 0x7ff00000, RZ, 0xfc, !PT ;  /* 0x7ff0000019070812 */ /* 0x000fe200078efcff */
[----:B------:R-:W-:Y:S02]  /*1c80*/  @!P0 IMAD.MOV.U32 R24, RZ, RZ, RZ ;  /* 0x000000ffff188224 */ /* 0x000fe400078e00ff */
[----:B------:R-:W-:Y:S02]  /*1c90*/  @P0 IMAD.MOV.U32 R24, RZ, RZ, RZ ;  /* 0x000000ffff180224 */ /* 0x000fe400078e00ff */
[----:B------:R-:W-:Y:S01]  /*1ca0*/  @P0 IMAD.MOV.U32 R25, RZ, RZ, R7 ;  /* 0x000000ffff190224 */ /* 0x000fe200078e0007 */
[----:B------:R-:W-:Y:S06]  /*1cb0*/  BRA `(.L_x_72) ;  /* 0x0000000000147947 */ /* 0x000fec0003800000 */
.L_x_74:
[----:B------:R-:W-:Y:S01]  /*1cc0*/  LOP3.LUT R25, R19, 0x80000, RZ, 0xfc, !PT ;  /* 0x0008000013197812 */ /* 0x000fe200078efcff */
[----:B------:R-:W-:Y:S01]  /*1cd0*/  IMAD.MOV.U32 R24, RZ, RZ, R18 ;  /* 0x000000ffff187224 */ /* 0x000fe200078e0012 */
[----:B------:R-:W-:Y:S06]  /*1ce0*/  BRA `(.L_x_72) ;  /* 0x0000000000087947 */ /* 0x000fec0003800000 */
.L_x_73:
[----:B------:R-:W-:Y:S01]  /*1cf0*/  LOP3.LUT R25, R21, 0x80000, RZ, 0xfc, !PT ;  /* 0x0008000015197812 */ /* 0x000fe200078efcff */
[----:B------:R-:W-:-:S07]  /*1d00*/  IMAD.MOV.U32 R24, RZ, RZ, R20 ;  /* 0x000000ffff187224 */ /* 0x000fce00078e0014 */
.L_x_72:
[----:B------:R-:W-:Y:S05]  /*1d10*/  BSYNC.RECONVERGENT B1 ;  /* 0x0000000000017941 */ /* 0x000fea0003800200 */
.L_x_70:
[----:B------:R-:W-:Y:S02]  /*1d20*/  IMAD.MOV.U32 R16, RZ, RZ, R0 ;  /* 0x000000ffff107224 */ /* 0x000fe400078e0000 */
[----:B------:R-:W-:-:S04]  /*1d30*/  IMAD.MOV.U32 R17, RZ, RZ, 0x0 ;  /* 0x00000000ff117424 */ /* 0x000fc800078e00ff */
[----:B------:R-:W-:Y:S05]  /*1d40*/  RET.REL.NODEC R16 `(_Z11Abs_ComplexP6float2Pdiiii) ;  /* 0xffffffe010ac7950 */ /* 0x000fea0003c3ffff */
        .weak           $__internal_2_$__cuda_sm20_dsqrt_rn_f64_mediumpath_v1
        .type           $__internal_2_$__cuda_sm20_dsqrt_rn_f64_mediumpath_v1,@function
        .size           $__internal_2_$__cuda_sm20_dsqrt_rn_f64_mediumpath_v1,($_Z11Abs_ComplexP6float2Pdiiii$__internal_accurate_pow - $__internal_2_$__cuda_sm20_dsqrt_rn_f64_mediumpath_v1)
$__internal_2_$__cuda_sm20_dsqrt_rn_f64_mediumpath_v1:
[----:B------:R-:W-:Y:S01]  /*1d50*/  ISETP.GE.U32.AND P0, PT, R18, -0x3400000, PT ;  /* 0xfcc000001200780c */ /* 0x000fe20003f06070 */
[----:B------:R-:W-:Y:S01]  /*1d60*/  BSSY.RECONVERGENT B1, `(.L_x_75) ;  /* 0x0000025000017945 */ /* 0x000fe20003800200 */
[----:B------:R-:W-:Y:S02]  /*1d70*/  IMAD.MOV.U32 R23, RZ, RZ, R7 ;  /* 0x000000ffff177224 */ /* 0x000fe400078e0007 */
[----:B------:R-:W-:-:S09]  /*1d80*/  IMAD.MOV.U32 R26, RZ, RZ, R0 ;  /* 0x000000ffff1a7224 */ /* 0x000fd200078e0000 */
[----:B------:R-:W-:Y:S05]  /*1d90*/  @!P0 BRA `(.L_x_76) ;  /* 0x0000000000208947 */ /* 0x000fea0003800000 */
[----:B------:R-:W-:-:S10]  /*1da0*/  DFMA.RM R26, R26, R24, R20 ;  /* 0x000000181a1a722b */ /* 0x000fd40000004014 */
[----:B------:R-:W-:-:S04]  /*1db0*/  IADD3 R18, P0, PT, R26, 0x1, RZ ;  /* 0x000000011a127810 */ /* 0x000fc80007f1e0ff */
[----:B------:R-:W-:-:S06]  /*1dc0*/  IADD3.X R19, PT, PT, RZ, R27, RZ, P0, !PT ;  /* 0x0000001bff137210 */ /* 0x000fcc00007fe4ff */
[----:B------:R-:W-:-:S08]  /*1dd0*/  DFMA.RP R22, -R26, R18, R22 ;  /* 0x000000121a16722b */ /* 0x000fd00000008116 */
[----:B------:R-:W-:-:S06]  /*1de0*/  DSETP.GT.AND P0, PT, R22, RZ, PT ;  /* 0x000000ff1600722a */ /* 0x000fcc0003f04000 */
[----:B------:R-:W-:Y:S02]  /*1df0*/  FSEL R18, R18, R26, P0 ;  /* 0x0000001a12127208 */ /* 0x000fe40000000000 */
[----:B------:R-:W-:Y:S01]  /*1e00*/  FSEL R19, R19, R27, P0 ;  /* 0x0000001b13137208 */ /* 0x000fe20000000000 */
[----:B------:R-:W-:Y:S06]  /*1e10*/  BRA `(.L_x_77) ;  /* 0x0000000000647947 */ /* 0x000fec0003800000 */
.L_x_76:
[----:B------:R-:W-:-:S14]  /*1e20*/  DSETP.NE.AND P0, PT, R22, RZ, PT ;  /* 0x000000ff1600722a */ /* 0x000fdc0003f05000 */
[----:B------:R-:W-:Y:S05]  /*1e30*/  @!P0 BRA `(.L_x_78) ;  /* 0x0000000000588947 */ /* 0x000fea0003800000 */
[----:B------:R-:W-:-:S13]  /*1e40*/  ISETP.GE.AND P0, PT, R23, RZ, PT ;  /* 0x000000ff1700720c */ /* 0x000fda0003f06270 */
[----:B------:R-:W-:Y:S02]  /*1e50*/  @!P0 IMAD.MOV.U32 R18, RZ, RZ, 0x0 ;  /* 0x00000000ff128424 */ /* 0x000fe400078e00ff */
[----:B------:R-:W-:Y:S01]  /*1e60*/  @!P0 IMAD.MOV.U32 R19, RZ, RZ, -0x80000 ;  /* 0xfff80000ff138424 */ /* 0x000fe200078e00ff */
[----:B------:R-:W-:Y:S06]  /*1e70*/  @!P0 BRA `(.L_x_77) ;  /* 0x00000000004c8947 */ /* 0x000fec0003800000 */
[----:B------:R-:W-:-:S13]  /*1e80*/  ISETP.GT.AND P0, PT, R23, 0x7fefffff, PT ;  /* 0x7fefffff1700780c */ /* 0x000fda0003f04270 */
[----:B------:R-:W-:Y:S05]  /*1e90*/  @P0 BRA `(.L_x_78) ;  /* 0x0000000000400947 */ /* 0x000fea0003800000 */
[----:B------:R-:W-:Y:S01]  /*1ea0*/  DMUL R22, R22, 8.11296384146066816958e+31 ;  /* 0x4690000016167828 */ /* 0x000fe20000000000 */
[----:B------:R-:W-:Y:S02]  /*1eb0*/  IMAD.MOV.U32 R18, RZ, RZ, RZ ;  /* 0x000000ffff127224 */ /* 0x000fe400078e00ff */
[----:B------:R-:W-:Y:S02]  /*1ec0*/  IMAD.MOV.U32 R24, RZ, RZ, 0x0 ;  /* 0x00000000ff187424 */ /* 0x000fe400078e00ff */
[----:B------:R-:W-:Y:S01]  /*1ed0*/  IMAD.MOV.U32 R25, RZ, RZ, 0x3fd80000 ;  /* 0x3fd80000ff197424 */ /* 0x000fe200078e00ff */
[----:B------:R-:W0:Y:S02]  /*1ee0*/  MUFU.RSQ64H R19, R23 ;  /* 0x0000001700137308 */ /* 0x000e240000001c00 */
[----:B0-----:R-:W-:-:S08]  /*1ef0*/  DMUL R20, R18, R18 ;  /* 0x0000001212147228 */ /* 0x001fd00000000000 */
[----:B------:R-:W-:-:S08]  /*1f00*/  DFMA R20, R22, -R20, 1 ;  /* 0x3ff000001614742b */ /* 0x000fd00000000814 */
[----:B------:R-:W-:Y:S02]  /*1f10*/  DFMA R24, R20, R24, 0.5 ;  /* 0x3fe000001418742b */ /* 0x000fe40000000018 */
[----:B------:R-:W-:-:S08]  /*1f20*/  DMUL R20, R18, R20 ;  /* 0x0000001412147228 */ /* 0x000fd00000000000 */
[----:B------:R-:W-:-:S08]  /*1f30*/  DFMA R20, R24, R20, R18 ;  /* 0x000000141814722b */ /* 0x000fd00000000012 */
[----:B------:R-:W-:Y:S02]  /*1f40*/  DMUL R18, R22, R20 ;  /* 0x0000001416127228 */ /* 0x000fe40000000000 */
[----:B------:R-:W-:-:S06]  /*1f50*/  VIADD R21, R21, 0xfff00000 ;  /* 0xfff0000015157836 */ /* 0x000fcc0000000000 */
[----:B------:R-:W-:-:S08]  /*1f60*/  DFMA R24, R18, -R18, R22 ;  /* 0x800000121218722b */ /* 0x000fd00000000016 */
[----:B------:R-:W-:-:S10]  /*1f70*/  DFMA R18, R20, R24, R18 ;  /* 0x000000181412722b */ /* 0x000fd40000000012 */
[----:B------:R-:W-:Y:S01]  /*1f80*/  VIADD R19, R19, 0xfcb00000 ;  /* 0xfcb0000013137836 */ /* 0x000fe20000000000 */
[----:B------:R-:W-:Y:S06]  /*1f90*/  BRA `(.L_x_77) ;  /* 0x0000000000047947 */ /* 0x000fec0003800000 */
.L_x_78:
[----:B------:R-:W-:-:S11]  /*1fa0*/  DADD R18, R22, R22 ;  /* 0x0000000016127229 */ /* 0x000fd60000000016 */
.L_x_77:
[----:B------:R-:W-:Y:S05]  /*1fb0*/  BSYNC.RECONVERGENT B1 ;  /* 0x0000000000017941 */ /* 0x000fea0003800200 */
.L_x_75:
[----:B------:R-:W-:Y:S02]  /*1fc0*/  IMAD.MOV.U32 R17, RZ, RZ, 0x0 ;  /* 0x00000000ff117424 */ /* 0x000fe400078e00ff */
[----:B------:R-:W-:Y:S02]  /*1fd0*/  IMAD.MOV.U32 R20, RZ, RZ, R18 ;  /* 0x000000ffff147224 */ /* 0x000fe400078e0012 */
[----:B------:R-:W-:Y:S01]  /*1fe0*/  IMAD.MOV.U32 R21, RZ, RZ, R19 ;  /* 0x000000ffff157224 */ /* 0x000fe200078e0013 */
[----:B------:R-:W-:Y:S06]  /*1ff0*/  RET.REL.NODEC R16 `(_Z11Abs_ComplexP6float2Pdiiii) ;  /* 0xffffffe010007950 */ /* 0x000fec0003c3ffff */
        .type           $_Z11Abs_ComplexP6float2Pdiiii$__internal_accurate_pow,@function
        .size           $_Z11Abs_ComplexP6float2Pdiiii$__internal_accurate_pow,(.L_x_240 - $_Z11Abs_ComplexP6float2Pdiiii$__internal_accurate_pow)
$_Z11Abs_ComplexP6float2Pdiiii$__internal_accurate_pow:
[----:B------:R-:W-:Y:S01]  /*2000*/  ISETP.GT.U32.AND P0, PT, R7, 0xfffff, PT ;  /* 0x000fffff0700780c */ /* 0x000fe20003f04070 */
[--C-:B------:R-:W-:Y:S01]  /*2010*/  IMAD.MOV.U32 R19, RZ, RZ, R7.reuse ;  /* 0x000000ffff137224 */ /* 0x100fe200078e0007 */
[----:B------:R-:W-:Y:S01]  /*2020*/  MOV R22, 0x41ad3b5a ;  /* 0x41ad3b5a00167802 */ /* 0x000fe20000000f00 */
[----:B------:R-:W-:Y:S01]  /*2030*/  IMAD.MOV.U32 R23, RZ, RZ, 0x3ed0f5d2 ;  /* 0x3ed0f5d2ff177424 */ /* 0x000fe200078e00ff */
[----:B------:R-:W-:Y:S01]  /*2040*/  UMOV UR4, 0x7d2cafe2 ;  /* 0x7d2cafe200047882 */ /* 0x000fe20000000000 */
[----:B------:R-:W-:Y:S01]  /*2050*/  UMOV UR5, 0x3eb0f5ff ;  /* 0x3eb0f5ff00057882 */ /* 0x000fe20000000000 */
[----:B------:R-:W-:Y:S01]  /*2060*/  SHF.R.U32.HI R7, RZ, 0x14, R7 ;  /* 0x00000014ff077819 */ /* 0x000fe20000011607 */
[----:B------:R-:W-:Y:S01]  /*2070*/  UMOV UR12, 0xfefa39ef ;  /* 0xfefa39ef000c7882 */ /* 0x000fe20000000000 */
[----:B------:R-:W-:-:S05]  /*2080*/  UMOV UR13, 0x3fe62e42 ;  /* 0x3fe62e42000d7882 */ /* 0x000fca0000000000 */
[----:B------:R-:W-:-:S10]  /*2090*/  @!P0 DMUL R16, R18, 1.80143985094819840000e+16 ;  /* 0x4350000012108828 */ /* 0x000fd40000000000 */
[----:B------:R-:W-:Y:S01]  /*20a0*/  @!P0 IMAD.MOV.U32 R19, RZ, RZ, R17 ;  /* 0x000000ffff138224 */ /* 0x000fe200078e0011 */
[----:B------:R-:W-:Y:S01]  /*20b0*/  @!P0 LEA.HI R7, R17, 0xffffffca, RZ, 0xc ;  /* 0xffffffca11078811 */ /* 0x000fe200078f60ff */
[----:B------:R-:W-:-:S03]  /*20c0*/  @!P0 IMAD.MOV.U32 R18, RZ, RZ, R16 ;  /* 0x000000ffff128224 */ /* 0x000fc600078e0010 */
[----:B------:R-:W-:Y:S01]  /*20d0*/  LOP3.LUT R19, R19, 0x800fffff, RZ, 0xc0, !PT ;  /* 0x800fffff13137812 */ /* 0x000fe200078ec0ff */
[----:B------:R-:W-:Y:S02]  /*20e0*/  IMAD.MOV.U32 R20, RZ, RZ, R18 ;  /* 0x000000ffff147224 */ /* 0x000fe400078e0012 */
[----:B------:R-:W-:Y:S01]  /*20f0*/  IMAD.MOV.U32 R18, RZ, RZ, RZ ;  /* 0x000000ffff127224 */ /* 0x000fe200078e00ff */
[----:B------:R-:W-:-:S04]  /*2100*/  LOP3.LUT R19, R19, 0x3ff00000, RZ, 0xfc, !PT ;  /* 0x3ff0000013137812 */ /* 0x000fc800078efcff */
[----:B------:R-:W-:Y:S01]  /*2110*/  ISETP.GE.U32.AND P2, PT, R19, 0x3ff6a09f, PT ;  /* 0x3ff6a09f1300780c */ /* 0x000fe20003f46070 */
[----:B------:R-:W-:-:S12]  /*2120*/  IMAD.MOV.U32 R21, RZ, RZ, R19 ;  /* 0x000000ffff157224 */ /* 0x000fd800078e0013 */
        /* <DEDUP_REMOVED lines=29> */
[----:B------:R-:W-:-:S05]  /*2300*/  DMUL R22, R24, R22 ;  /* 0x0000001618167228 */ /* 0x000fca0000000000 */
[----:B------:R-:W-:Y:S01]  /*2310*/  DFMA R26, R34, R26, UR4 ;  /* 0x00000004221a7e2b */ /* 0x000fe2000800001a */
[----:B------:R-:W-:Y:S01]  /*2320*/  UMOV UR4, 0x55555555 ;  /* 0x5555555500047882 */ /* 0x000fe20000000000 */
[----:B------:R-:W-:-:S03]  /*2330*/  UMOV UR5, 0x3fb55555 ;  /* 0x3fb5555500057882 */ /* 0x000fc60000000000 */
[----:B------:R-:W-:Y:S02]  /*2340*/  VIADD R37, R23, 0x100000 ;  /* 0x0010000017257836 */ /* 0x000fe40000000000 */
[----:B------:R-:W-:Y:S01]  /*2350*/  IMAD.MOV.U32 R36, RZ, RZ, R22 ;  /* 0x000000ffff247224 */ /* 0x000fe200078e0016 */
[----:B------:R-:W-:-:S08]  /*2360*/  DFMA R20, R34, R26, UR4 ;  /* 0x0000000422147e2b */ /* 0x000fd0000800001a */
[----:B------:R-:W-:Y:S01]  /*2370*/  DADD R24, -R20, UR4 ;  /* 0x0000000414187e29 */ /* 0x000fe20008000100 */
[----:B------:R-:W-:Y:S01]  /*2380*/  UMOV UR4, 0xb9e7b0 ;  /* 0x00b9e7b000047882 */ /* 0x000fe20000000000 */
[----:B------:R-:W-:-:S06]  /*2390*/  UMOV UR5, 0x3c46a4cb ;  /* 0x3c46a4cb00057882 */ /* 0x000fcc0000000000 */
[----:B------:R-:W-:Y:S02]  /*23a0*/  DFMA R24, R34, R26, R24 ;  /* 0x0000001a2218722b */ /* 0x000fe40000000018 */
[----:B------:R-:W-:-:S06]  /*23b0*/  DMUL R26, R18, R18 ;  /* 0x00000012121a7228 */ /* 0x000fcc0000000000 */
[----:B------:R-:W-:Y:S01]  /*23c0*/  DADD R24, R24, -UR4 ;  /* 0x8000000418187e29 */ /* 0x000fe20008000000 */
[----:B------:R-:W-:Y:S01]  /*23d0*/  UMOV UR4, 0x80000000 ;  /* 0x8000000000047882 */ /* 0x000fe20000000000 */
[C---:B------:R-:W-:Y:S01]  /*23e0*/  DFMA R16, R18.reuse, R18, -R26 ;  /* 0x000000121210722b */ /* 0x040fe2000000081a */
[----:B------:R-:W-:Y:S01]  /*23f0*/  UMOV UR5, 0x43300000 ;  /* 0x4330000000057882 */ /* 0x000fe20000000000 */
[----:B------:R-:W-:-:S06]  /*2400*/  DMUL R34, R18, R26 ;  /* 0x0000001a12227228 */ /* 0x000fcc0000000000 */
[C---:B------:R-:W-:Y:S02]  /*2410*/  DFMA R36, R18.reuse, R36, R16 ;  /* 0x000000241224722b */ /* 0x040fe40000000010 */
[----:B------:R-:W-:-:S08]  /*2420*/  DFMA R16, R18, R26, -R34 ;  /* 0x0000001a1210722b */ /* 0x000fd00000000822 */
[----:B------:R-:W-:Y:S02]  /*2430*/  DFMA R16, R22, R26, R16 ;  /* 0x0000001a1610722b */ /* 0x000fe40000000010 */
[----:B------:R-:W-:-:S06]  /*2440*/  DADD R26, R20, R24 ;  /* 0x00000000141a7229 */ /* 0x000fcc0000000018 */
[----:B------:R-:W-:Y:S02]  /*2450*/  DFMA R16, R18, R36, R16 ;  /* 0x000000241210722b */ /* 0x000fe40000000010 */
[----:B------:R-:W-:-:S08]  /*2460*/  DADD R36, R20, -R26 ;  /* 0x0000000014247229 */ /* 0x000fd0000000081a */
[----:B------:R-:W-:Y:S02]  /*2470*/  DADD R36, R24, R36 ;  /* 0x0000000018247229 */ /* 0x000fe40000000024 */
[----:B------:R-:W-:-:S08]  /*2480*/  DMUL R24, R26, R34 ;  /* 0x000000221a187228 */ /* 0x000fd00000000000 */
        /* <DEDUP_REMOVED lines=8> */
[----:B------:R-:W-:Y:S01]  /*2510*/  DADD R18, R16, R18 ;  /* 0x0000000010127229 */ /* 0x000fe20000000012 */
[C---:B------:R-:W-:Y:S02]  /*2520*/  VIADD R16, R7.reuse, 0xfffffc01 ;  /* 0xfffffc0107107836 */ /* 0x040fe40000000000 */
[----:B------:R-:W-:Y:S02]  /*2530*/  @P2 VIADD R16, R7, 0xfffffc02 ;  /* 0xfffffc0207102836 */ /* 0x000fe40000000000 */
[----:B------:R-:W-:-:S03]  /*2540*/  IMAD.MOV.U32 R17, RZ, RZ, 0x43300000 ;  /* 0x43300000ff117424 */ /* 0x000fc600078e00ff */
[----:B------:R-:W-:Y:S01]  /*2550*/  DADD R24, R24, R18 ;  /* 0x0000000018187229 */ /* 0x000fe20000000012 */
[----:B------:R-:W-:-:S06]  /*2560*/  LOP3.LUT R16, R16, 0x80000000, RZ, 0x3c, !PT ;  /* 0x8000000010107812 */ /* 0x000fcc00078e3cff */
[----:B------:R-:W-:Y:S01]  /*2570*/  DADD R18, R16, -UR4 ;  /* 0x8000000410127e29 */ /* 0x000fe20008000000 */
[----:B------:R-:W-:Y:S01]  /*2580*/  UMOV UR4, 0xfefa39ef ;  /* 0xfefa39ef00047882 */ /* 0x000fe20000000000 */
[----:B------:R-:W-:Y:S01]  /*2590*/  DADD R22, R22, R24 ;  /* 0x0000000016167229 */ /* 0x000fe20000000018 */
[----:B------:R-:W-:-:S07]  /*25a0*/  UMOV UR5, 0x3fe62e42 ;  /* 0x3fe62e4200057882 */ /* 0x000fce0000000000 */
[----:B------:R-:W-:-:S08]  /*25b0*/  DADD R24, R20, R22 ;  /* 0x0000000014187229 */ /* 0x000fd00000000016 */
[--C-:B------:R-:W-:Y:S01]  /*25c0*/  DFMA R16, R18, UR4, R24.reuse ;  /* 0x0000000412107c2b */ /* 0x100fe20008000018 */
[----:B------:R-:W-:Y:S01]  /*25d0*/  UMOV UR4, 0x3b39803f ;  /* 0x3b39803f00047882 */ /* 0x000fe20000000000 */
[----:B------:R-:W-:Y:S01]  /*25e0*/  DADD R26, R20, -R24 ;  /* 0x00000000141a7229 */ /* 0x000fe20000000818 */
[----:B------:R-:W-:-:S05]  /*25f0*/  UMOV UR5, 0x3c7abc9e ;  /* 0x3c7abc9e00057882 */ /* 0x000fca0000000000 */
[----:B------:R-:W-:Y:S02]  /*2600*/  DFMA R20, R18, -UR12, R16 ;  /* 0x8000000c12147c2b */ /* 0x000fe40008000010 */
[----:B------:R-:W-:-:S06]  /*2610*/  DADD R26, R22, R26 ;  /* 0x00000000161a7229 */ /* 0x000fcc000000001a */
[----:B------:R-:W-:-:S08]  /*2620*/  DADD R20, -R24, R20 ;  /* 0x0000000018147229 */ /* 0x000fd00000000114 */
[----:B------:R-:W-:-:S08]  /*2630*/  DADD R20, R26, -R20 ;  /* 0x000000001a147229 */ /* 0x000fd00000000814 */
[----:B------:R-:W-:Y:S01]  /*2640*/  DFMA R20, R18, UR4, R20 ;  /* 0x0000000412147c2b */ /* 0x000fe20008000014 */
[----:B------:R-:W-:Y:S02]  /*2650*/  USHF.L.U32 UR5, UR7, 0x1, URZ ;  /* 0x0000000107057899 */ /* 0x000fe400080006ff */
[----:B------:R-:W-:Y:S02]  /*2660*/  ULOP3.LUT UR4, UR7, 0xff0fffff, URZ, 0xc0, !UPT ;  /* 0xff0fffff07047892 */ /* 0x000fe4000f8ec0ff */
[----:B------:R-:W-:-:S03]  /*2670*/  UISETP.GT.U32.AND UP0, UPT, UR5, -0x2000001, UPT ;  /* 0xfdffffff0500788c */ /* 0x000fc6000bf04070 */
[----:B------:R-:W-:Y:S01]  /*2680*/  DADD R18, R16, R20 ;  /* 0x0000000010127229 */ /* 0x000fe20000000014 */
[----:B------:R-:W-:-:S03]  /*2690*/  USEL UR5, UR4, UR7, UP0 ;  /* 0x0000000704057287 */ /* 0x000fc60008000000 */
[----:B------:R-:W-:-:S04]  /*26a0*/  UMOV UR4, UR6 ;  /* 0x0000000600047c82 */ /* 0x000fc80008000000 */
[----:B------:R-:W-:Y:S02]  /*26b0*/  DADD R16, R16, -R18 ;  /* 0x0000000010107229 */ /* 0x000fe40000000812 */
[----:B------:R-:W-:-:S06]  /*26c0*/  DMUL R22, R18, UR4 ;  /* 0x0000000412167c28 */ /* 0x000fcc0008000000 */
[----:B------:R-:W-:Y:S02]  /*26d0*/  DADD R20, R20, R16 ;  /* 0x0000000014147229 */ /* 0x000fe40000000010 */
[----:B------:R-:W-:Y:S01]  /*26e0*/  DFMA R18, R18, UR4, -R22 ;  /* 0x0000000412127c2b */ /* 0x000fe20008000816 */
[----:B------:R-:W-:Y:S02]  /*26f0*/  IMAD.MOV.U32 R16, RZ, RZ, 0x652b82fe ;  /* 0x652b82feff107424 */ /* 0x000fe400078e00ff */
[----:B------:R-:W-:-:S05]  /*2700*/  IMAD.MOV.U32 R17, RZ, RZ, 0x3ff71547 ;  /* 0x3ff71547ff117424 */ /* 0x000fca00078e00ff */
        /* <DEDUP_REMOVED lines=57> */
.L_x_79:
[----:B------:R-:W-:Y:S01]  /*2aa0*/  DFMA R20, R20, R22, R22 ;  /* 0x000000161414722b */ /* 0x000fe20000000016 */
[----:B------:R-:W-:Y:S01]  /*2ab0*/  IMAD.MOV.U32 R18, RZ, RZ, R0 ;  /* 0x000000ffff127224 */ /* 0x000fe200078e0000 */
[----:B------:R-:W-:Y:S01]  /*2ac0*/  DSETP.NEU.AND P0, PT, |R22|, +INF , PT ;  /* 0x7ff000001600742a */ /* 0x000fe20003f0d200 */
[----:B------:R-:W-:-:S07]  /*2ad0*/  IMAD.MOV.U32 R19, RZ, RZ, 0x0 ;  /* 0x00000000ff137424 */ /* 0x000fce00078e00ff */
[----:B------:R-:W-:Y:S02]  /*2ae0*/  FSEL R16, R22, R20, !P0 ;  /* 0x0000001416107208 */ /* 0x000fe40004000000 */
[----:B------:R-:W-:Y:S01]  /*2af0*/  FSEL R7, R23, R21, !P0 ;  /* 0x0000001517077208 */ /* 0x000fe20004000000 */
[----:B------:R-:W-:Y:S06]  /*2b00*/  RET.REL.NODEC R18 `(_Z11Abs_ComplexP6float2Pdiiii) ;  /* 0xffffffd4123c7950 */ /* 0x000fec0003c3ffff */
.L_x_80:
        /* <DEDUP_REMOVED lines=15> */
.L_x_240:


//--------------------- .text._Z17Double_to_ComplexPdP6float2iiii --------------------------
	.section	.text._Z17Double_to_ComplexPdP6float2iiii,"ax",@progbits
	.align	128
        .global         _Z17Double_to_ComplexPdP6float2iiii
        .type           _Z17Double_to_ComplexPdP6float2iiii,@function
        .size           _Z17Double_to_ComplexPdP6float2iiii,(.L_x_253 - _Z17Double_to_ComplexPdP6float2iiii)
        .other          _Z17Double_to_ComplexPdP6float2iiii,@"STO_CUDA_ENTRY STV_DEFAULT"
_Z17Double_to_ComplexPdP6float2iiii:
.text._Z17Double_to_ComplexPdP6float2iiii:
        /* <DEDUP_REMOVED lines=14> */
[----:B--2---:R-:W-:Y:S02]  /*00e0*/  IADD3 R0, PT, PT, R17, UR4, RZ ;  /* 0x0000000411007c10 */ /* 0x004fe4000fffe0ff */
[----:B---3--:R-:W-:-:S04]  /*00f0*/  ISETP.GE.AND P0, PT, R6, R5, PT ;  /* 0x000000050600720c */ /* 0x008fc80003f06270 */
[----:B-----5:R-:W-:Y:S01]  /*0100*/  ISETP.GE.OR P0, PT, R0, R3, P0 ;  /* 0x000000030000720c */ /* 0x020fe20000706670 */
[----:B----4-:R-:W-:-:S05]  /*0110*/  IMAD R7, R9, UR7, R8 ;  /* 0x0000000709077c24 */ /* 0x010fca000f8e0208 */
[----:B------:R-:W-:-:S04]  /*0120*/  ISETP.GE.OR P0, PT, R7, R2, P0 ;  /* 0x000000020700720c */ /* 0x000fc80000706670 */
[----:B------:R-:W-:-:S13]  /*0130*/  ISETP.LT.OR P0, PT, R4, 0x1, P0 ;  /* 0x000000010400780c */ /* 0x000fda0000701670 */
[----:B------:R-:W-:Y:S05]  /*0140*/  @P0 EXIT ;  /* 0x000000000000094d */ /* 0x000fea0003800000 */
[C---:B------:R-:W-:Y:S01]  /*0150*/  ISETP.GE.U32.AND P1, PT, R4.reuse, 0x8, PT ;  /* 0x000000080400780c */ /* 0x040fe20003f26070 */
[----:B------:R-:W0:Y:S01]  /*0160*/  LDCU.64 UR6, c[0x0][0x358] ;  /* 0x00006b00ff0677ac */ /* 0x000e220008000a00 */
[----:B------:R-:W-:Y:S01]  /*0170*/  LOP3.LUT R26, R4, 0x7, RZ, 0xc0, !PT ;  /* 0x00000007041a7812 */ /* 0x000fe200078ec0ff */
[----:B------:R-:W-:Y:S02]  /*0180*/  HFMA2 R2, -RZ, RZ, 0, 0 ;  /* 0x00000000ff027431 */ /* 0x000fe400000001ff */
[----:B------:R-:W-:Y:S01]  /*0190*/  IMAD R5, R7, R5, R6 ;  /* 0x0000000507057224 */ /* 0x000fe200078e0206 */
[----:B------:R-:W-:-:S07]  /*01a0*/  ISETP.NE.AND P0, PT, R26, RZ, PT ;  /* 0x000000ff1a00720c */ /* 0x000fce0003f05270 */
[----:B------:R-:W-:Y:S06]  /*01b0*/  @!P1 BRA `(.L_x_81) ;  /* 0x0000000000ec9947 */ /* 0x000fec0003800000 */
[----:B------:R-:W1:Y:S01]  /*01c0*/  LDC.64 R6, c[0x0][0x380] ;  /* 0x0000e000ff067b82 */ /* 0x000e620000000a00 */
[----:B------:R-:W-:-:S04]  /*01d0*/  IMAD R2, R3, R4, RZ ;  /* 0x0000000403027224 */ /* 0x000fc800078e02ff */
[----:B------:R-:W-:Y:S01]  /*01e0*/  IMAD R17, R5, R2, R17 ;  /* 0x0000000205117224 */ /* 0x000fe200078e0211 */
[----:B------:R-:W-:Y:S02]  /*01f0*/  LOP3.LUT R2, R4, 0x7ffffff8, RZ, 0xc0, !PT ;  /* 0x7ffffff804027812 */ /* 0x000fe400078ec0ff */
[----:B------:R-:W2:Y:S02]  /*0200*/  LDC.64 R8, c[0x0][0x388] ;  /* 0x0000e200ff087b82 */ /* 0x000ea40000000a00 */
[----:B------:R-:W-:Y:S02]  /*0210*/  IADD3 R16, PT, PT, -R2, RZ, RZ ;  /* 0x000000ff02107210 */ /* 0x000fe40007ffe1ff */
[----:B------:R-:W-:-:S07]  /*0220*/  IADD3 R17, PT, PT, R17, UR4, RZ ;  /* 0x0000000411117c10 */ /* 0x000fce000fffe0ff */
.L_x_82:
[----:B-1-3--:R-:W-:-:S05]  /*0230*/  IMAD.WIDE R18, R17, 0x8, R6 ;  /* 0x0000000811127825 */ /* 0x00afca00078e0206 */
[----:B0-----:R-:W3:Y:S01]  /*0240*/  LDG.E.64 R20, desc[UR6][R18.64] ;  /* 0x0000000612147981 */ /* 0x001ee2000c1e1b00 */
[----:B--2---:R-:W-:-:S04]  /*0250*/  IMAD.WIDE R10, R17, 0x8, R8 ;  /* 0x00000008110a7825 */ /* 0x004fc800078e0208 */
[----:B------:R-:W-:Y:S01]  /*0260*/  IMAD.WIDE R12, R3, 0x8, R18 ;  /* 0x00000008030c7825 */ /* 0x000fe200078e0212 */
[----:B---3--:R0:W1:Y:S02]  /*0270*/  F2F.F32.F64 R20, R20 ;  /* 0x0000001400147310 */ /* 0x0080640000301000 */
[----:B0-----:R-:W-:-:S05]  /*0280*/  MOV R21, RZ ;  /* 0x000000ff00157202 */ /* 0x001fca0000000f00 */
[----:B-1----:R0:W-:Y:S04]  /*0290*/  STG.E.64 desc[UR6][R10.64], R20 ;  /* 0x000000140a007986 */ /* 0x0021e8000c101b06 */
[----:B------:R-:W2:Y:S01]  /*02a0*/  LDG.E.64 R14, desc[UR6][R12.64] ;  /* 0x000000060c0e7981 */ /* 0x000ea2000c1e1b00 */
[----:B------:R-:W-:-:S04]  /*02b0*/  IMAD.WIDE R24, R3, 0x8, R10 ;  /* 0x0000000803187825 */ /* 0x000fc800078e020a */
[----:B------:R-:W-:Y:S01]  /*02c0*/  IMAD.WIDE R22, R3, 0x8, R12 ;  /* 0x0000000803167825 */ /* 0x000fe200078e020c */
[----:B--2---:R1:W2:Y:S03]  /*02d0*/  F2F.F32.F64 R14, R14 ;  /* 0x0000000e000e7310 */ /* 0x0042a60000301000 */
[----:B-1----:R-:W-:-:S05]  /*02e0*/  HFMA2 R15, -RZ, RZ, 0, 0 ;  /* 0x00000000ff0f7431 */ /* 0x002fca00000001ff */
[----:B--2---:R1:W-:Y:S04]  /*02f0*/  STG.E.64 desc[UR6][R24.64], R14 ;  /* 0x0000000e18007986 */ /* 0x0043e8000c101b06 */
[----:B------:R-:W2:Y:S01]  /*0300*/  LDG.E.64 R28, desc[UR6][R22.64] ;  /* 0x00000006161c7981 */ /* 0x000ea2000c1e1b00 */
[----:B------:R-:W-:-:S04]  /*0310*/  IMAD.WIDE R18, R3, 0x8, R24 ;  /* 0x0000000803127825 */ /* 0x000fc800078e0218 */
[----:B0-----:R-:W-:Y:S01]  /*0320*/  IMAD.WIDE R20, R3, 0x8, R22 ;  /* 0x0000000803147825 */ /* 0x001fe200078e0216 */
[----:B--2---:R0:W2:Y:S02]  /*0330*/  F2F.F32.F64 R28, R28 ;  /* 0x0000001c001c7310 */ /* 0x0040a40000301000 */
[----:B0-----:R-:W-:-:S05]  /*0340*/  MOV R29, RZ ;  /* 0x000000ff001d7202 */ /* 0x001fca0000000f00 */
[----:B--2---:R0:W-:Y:S04]  /*0350*/  STG.E.64 desc[UR6][R18.64], R28 ;  /* 0x0000001c12007986 */ /* 0x0041e8000c101b06 */
[----:B------:R-:W2:Y:S01]  /*0360*/  LDG.E.64 R10, desc[UR6][R20.64] ;  /* 0x00000006140a7981 */ /* 0x000ea2000c1e1b00 */
[----:B------:R-:W-:-:S04]  /*0370*/  IMAD.WIDE R12, R3, 0x8, R18 ;  /* 0x00000008030c7825 */ /* 0x000fc800078e0212 */
[----:B-1----:R-:W-:Y:S01]  /*0380*/  IMAD.WIDE R14, R3, 0x8, R20 ;  /* 0x00000008030e7825 */ /* 0x002fe200078e0214 */
        /* <DEDUP_REMOVED lines=18> */
[----:B--2---:R0:W1:Y:S02]  /*04b0*/  F2F.F32.F64 R12, R12 ;  /* 0x0000000c000c7310 */ /* 0x0040640000301000 */
[----:B0-----:R-:W-:-:S05]  /*04c0*/  MOV R13, RZ ;  /* 0x000000ff000d7202 */ /* 0x001fca0000000f00 */
[----:B-1----:R3:W-:Y:S04]  /*04d0*/  STG.E.64 desc[UR6][R14.64], R12 ;  /* 0x0000000c0e007986 */ /* 0x0027e8000c101b06 */
[----:B------:R-:W2:Y:S01]  /*04e0*/  LDG.E.64 R22, desc[UR6][R22.64] ;  /* 0x0000000616167981 */ /* 0x000ea2000c1e1b00 */
[----:B------:R-:W-:Y:S01]  /*04f0*/  IADD3 R16, PT, PT, R16, 0x8, RZ ;  /* 0x0000000810107810 */ /* 0x000fe20007ffe0ff */
[----:B------:R-:W-:Y:S02]  /*0500*/  HFMA2 R25, -RZ, RZ, 0, 0 ;  /* 0x00000000ff197431 */ /* 0x000fe400000001ff */
[C---:B------:R-:W-:Y:S01]  /*0510*/  IMAD.WIDE R18, R3.reuse, 0x8, R14 ;  /* 0x0000000803127825 */ /* 0x040fe200078e020e */
[----:B------:R-:W-:Y:S02]  /*0520*/  LEA R17, R3, R17, 0x3 ;  /* 0x0000001103117211 */ /* 0x000fe400078e18ff */
[----:B------:R-:W-:Y:S01]  /*0530*/  ISETP.NE.AND P1, PT, R16, RZ, PT ;  /* 0x000000ff1000720c */ /* 0x000fe20003f25270 */
[----:B--2---:R-:W0:Y:S02]  /*0540*/  F2F.F32.F64 R24, R22 ;  /* 0x0000001600187310 */ /* 0x004e240000301000 */
[----:B0-----:R3:W-:Y:S10]  /*0550*/  STG.E.64 desc[UR6][R18.64], R24 ;  /* 0x0000001812007986 */ /* 0x0017f4000c101b06 */
[----:B------:R-:W-:Y:S05]  /*0560*/  @P1 BRA `(.L_x_82) ;  /* 0xfffffffc00301947 */ /* 0x000fea000383ffff */
.L_x_81:
[----:B0-----:R-:W-:Y:S05]  /*0570*/  @!P0 EXIT ;  /* 0x000000000000894d */ /* 0x001fea0003800000 */
[----:B------:R-:W-:Y:S02]  /*0580*/  ISETP.GE.U32.AND P0, PT, R26, 0x4, PT ;  /* 0x000000041a00780c */ /* 0x000fe40003f06070 */
[----:B---3--:R-:W-:-:S04]  /*0590*/  LOP3.LUT R20, R4, 0x3, RZ, 0xc0, !PT ;  /* 0x0000000304147812 */ /* 0x008fc800078ec0ff */
[----:B------:R-:W-:-:S07]  /*05a0*/  ISETP.NE.AND P1, PT, R20, RZ, PT ;  /* 0x000000ff1400720c */ /* 0x000fce0003f25270 */
[----:B------:R-:W-:Y:S06]  /*05b0*/  @!P0 BRA `(.L_x_83) ;  /* 0x0000000000748947 */ /* 0x000fec0003800000 */
[----:B------:R-:W0:Y:S01]  /*05c0*/  LDC.64 R6, c[0x0][0x380] ;  /* 0x0000e000ff067b82 */ /* 0x000e220000000a00 */
[----:B------:R-:W-:-:S04]  /*05d0*/  IMAD R8, R5, R4, R2 ;  /* 0x0000000405087224 */ /* 0x000fc800078e0202 */
[----:B------:R-:W-:-:S03]  /*05e0*/  IMAD R13, R8, R3, R0 ;  /* 0x00000003080d7224 */ /* 0x000fc600078e0200 */
[----:B------:R-:W1:Y:S01]  /*05f0*/  LDC.64 R10, c[0x0][0x388] ;  /* 0x0000e200ff0a7b82 */ /* 0x000e620000000a00 */
[----:B0-----:R-:W-:-:S05]  /*0600*/  IMAD.WIDE R6, R13, 0x8, R6 ;  /* 0x000000080d067825 */ /* 0x001fca00078e0206 */
[----:B------:R-:W2:Y:S01]  /*0610*/  LDG.E.64 R8, desc[UR6][R6.64] ;  /* 0x0000000606087981 */ /* 0x000ea2000c1e1b00 */
[----:B------:R-:W-:Y:S01]  /*0620*/  MOV R23, RZ ;  /* 0x000000ff00177202 */ /* 0x000fe20000000f00 */
[----:B-1----:R-:W-:-:S04]  /*0630*/  IMAD.WIDE R10, R13, 0x8, R10 ;  /* 0x000000080d0a7825 */ /* 0x002fc800078e020a */
[C---:B------:R-:W-:Y:S01]  /*0640*/  IMAD.WIDE R12, R3.reuse, 0x8, R6 ;  /* 0x00000008030c7825 */ /* 0x040fe200078e0206 */
[----:B--2---:R-:W0:Y:S02]  /*0650*/  F2F.F32.F64 R22, R8 ;  /* 0x0000000800167310 */ /* 0x004e240000301000 */
[----:B0-----:R0:W-:Y:S04]  /*0660*/  STG.E.64 desc[UR6][R10.64], R22 ;  /* 0x000000160a007986 */ /* 0x0011e8000c101b06 */
[----:B------:R-:W2:Y:S01]  /*0670*/  LDG.E.64 R14, desc[UR6][R12.64] ;  /* 0x000000060c0e7981 */ /* 0x000ea2000c1e1b00 */
[----:B------:R-:W-:Y:S02]  /*0680*/  HFMA2 R25, -RZ, RZ, 0, 0 ;  /* 0x00000000ff197431 */ /* 0x000fe400000001ff */
[----:B------:R-:W-:-:S04]  /*0690*/  IMAD.WIDE R16, R3, 0x8, R10 ;  /* 0x0000000803107825 */ /* 0x000fc800078e020a */
[C---:B------:R-:W-:Y:S01]  /*06a0*/  IMAD.WIDE R6, R3.reuse, 0x8, R12 ;  /* 0x0000000803067825 */ /* 0x040fe200078e020c */
[----:B--2---:R-:W1:Y:S02]  /*06b0*/  F2F.F32.F64 R24, R14 ;  /* 0x0000000e00187310 */ /* 0x004e640000301000 */
[----:B-1----:R1:W-:Y:S04]  /*06c0*/  STG.E.64 desc[UR6][R16.64], R24 ;  /* 0x0000001810007986 */ /* 0x0023e8000c101b06 */
[----:B------:R-:W2:Y:S01]  /*06d0*/  LDG.E.64 R8, desc[UR6][R6.64] ;  /* 0x0000000606087981 */ /* 0x000ea2000c1e1b00 */
[----:B------:R-:W-:Y:S01]  /*06e0*/  MOV R27, RZ ;  /* 0x000000ff001b7202 */ /* 0x000fe20000000f00 */
[----:B------:R-:W-:-:S04]  /*06f0*/  IMAD.WIDE R18, R3, 0x8, R16 ;  /* 0x0000000803127825 */ /* 0x000fc800078e0210 */
[C---:B0-----:R-:W-:Y:S01]  /*0700*/  IMAD.WIDE R10, R3.reuse, 0x8, R6 ;  /* 0x00000008030a7825 */ /* 0x041fe200078e0206 */
[----:B--2---:R-:W0:Y:S02]  /*0710*/  F2F.F32.F64 R26, R8 ;  /* 0x00000008001a7310 */ /* 0x004e240000301000 */
[----:B0-----:R1:W-:Y:S04]  /*0720*/  STG.E.64 desc[UR6][R18.64], R26 ;  /* 0x0000001a12007986 */ /* 0x0013e8000c101b06 */
[----:B------:R-:W2:Y:S01]  /*0730*/  LDG.E.64 R10, desc[UR6][R10.64] ;  /* 0x000000060a0a7981 */ /* 0x000ea2000c1e1b00 */
[----:B------:R-:W-:Y:S02]  /*0740*/  HFMA2 R15, -RZ, RZ, 0, 0 ;  /* 0x00000000ff0f7431 */ /* 0x000fe400000001ff */
[----:B------:R-:W-:Y:S01]  /*0750*/  IMAD.WIDE R12, R3, 0x8, R18 ;  /* 0x00000008030c7825 */ /* 0x000fe200078e0212 */
[----:B------:R-:W-:Y:S01]  /*0760*/  IADD3 R2, PT, PT, R2, 0x4, RZ ;  /* 0x0000000402027810 */ /* 0x000fe20007ffe0ff */
[----:B--2---:R-:W0:Y:S03]  /*0770*/  F2F.F32.F64 R14, R10 ;  /* 0x0000000a000e7310 */ /* 0x004e260000301000 */
[----:B0-----:R1:W-:Y:S03]  /*0780*/  STG.E.64 desc[UR6][R12.64], R14 ;  /* 0x0000000e0c007986 */ /* 0x0013e6000c101b06 */
.L_x_83:
[----:B------:R-:W-:Y:S05]  /*0790*/  @!P1 EXIT ;  /* 0x000000000000994d */ /* 0x000fea0003800000 */
[----:B------:R-:W-:Y:S02]  /*07a0*/  ISETP.NE.AND P0, PT, R20, 0x1, PT ;  /* 0x000000011400780c */ /* 0x000fe40003f05270 */
[----:B------:R-:W-:-:S04]  /*07b0*/  LOP3.LUT R6, R4, 0x1, RZ, 0xc0, !PT ;  /* 0x0000000104067812 */ /* 0x000fc800078ec0ff */
[----:B------:R-:W-:-:S07]  /*07c0*/  ISETP.NE.U32.AND P1, PT, R6, 0x1, PT ;  /* 0x000000010600780c */ /* 0x000fce0003f25070 */
[----:B------:R-:W-:Y:S06]  /*07d0*/  @!P0 BRA `(.L_x_84) ;  /* 0x0000000000448947 */ /* 0x000fec0003800000 */
[----:B------:R-:W0:Y:S01]  /*07e0*/  LDC.64 R6, c[0x0][0x380] ;  /* 0x0000e000ff067b82 */ /* 0x000e220000000a00 */
[----:B------:R-:W-:-:S04]  /*07f0*/  IMAD R8, R5, R4, R2 ;  /* 0x0000000405087224 */ /* 0x000fc800078e0202 */
[----:B-1----:R-:W-:-:S03]  /*0800*/  IMAD R13, R8, R3, R0 ;  /* 0x00000003080d7224 */ /* 0x002fc600078e0200 */
        /* <DEDUP_REMOVED lines=10> */
[----:B------:R-:W-:Y:S01]  /*08b0*/  IMAD.WIDE R14, R3, 0x8, R12 ;  /* 0x00000008030e7825 */ /* 0x000fe200078e020c */
[----:B------:R-:W-:Y:S01]  /*08c0*/  IADD3 R2, PT, PT, R2, 0x2, RZ ;  /* 0x0000000202027810 */ /* 0x000fe20007ffe0ff */
[----:B--2---:R-:W1:Y:S03]  /*08d0*/  F2F.F32.F64 R18, R8 ;  /* 0x0000000800127310 */ /* 0x004e660000301000 */
[----:B-1----:R0:W-:Y:S03]  /*08e0*/  STG.E.64 desc[UR6][R14.64], R18 ;  /* 0x000000120e007986 */ /* 0x0021e6000c101b06 */
.L_x_84:
[----:B------:R-:W-:Y:S05]  /*08f0*/  @P1 EXIT ;  /* 0x000000000000194d */ /* 0x000fea0003800000 */
[----:B------:R-:W2:Y:S01]  /*0900*/  LDC.64 R6, c[0x0][0x380] ;  /* 0x0000e000ff067b82 */ /* 0x000ea20000000a00 */
[----:B------:R-:W-:-:S04]  /*0910*/  IMAD R2, R5, R4, R2 ;  /* 0x0000000405027224 */ /* 0x000fc800078e0202 */
[----:B------:R-:W-:-:S03]  /*0920*/  IMAD R9, R2, R3, R0 ;  /* 0x0000000302097224 */ /* 0x000fc600078e0200 */
[----:B------:R-:W3:Y:S01]  /*0930*/  LDC.64 R4, c[0x0][0x388] ;  /* 0x0000e200ff047b82 */ /* 0x000ee20000000a00 */
[----:B--2---:R-:W-:-:S06]  /*0940*/  IMAD.WIDE R2, R9, 0x8, R6 ;  /* 0x0000000809027825 */ /* 0x004fcc00078e0206 */
[----:B------:R-:W2:Y:S01]  /*0950*/  LDG.E.64 R2, desc[UR6][R2.64] ;  /* 0x0000000602027981 */ /* 0x000ea2000c1e1b00 */
[----:B------:R-:W-:Y:S01]  /*0960*/  MOV R7, RZ ;  /* 0x000000ff00077202 */ /* 0x000fe20000000f00 */
[----:B---3--:R-:W-:Y:S01]  /*0970*/  IMAD.WIDE R4, R9, 0x8, R4 ;  /* 0x0000000809047825 */ /* 0x008fe200078e0204 */
[----:B--2---:R-:W2:Y:S04]  /*0980*/  F2F.F32.F64 R6, R2 ;  /* 0x0000000200067310 */ /* 0x004ea80000301000 */
[----:B--2---:R-:W-:Y:S01]  /*0990*/  STG.E.64 desc[UR6][R4.64], R6 ;  /* 0x0000000604007986 */ /* 0x004fe2000c101b06 */
[----:B------:R-:W-:Y:S05]  /*09a0*/  EXIT ;  /* 0x000000000000794d */ /* 0x000fea0003800000 */
.L_x_85:
        /* <DEDUP_REMOVED lines=13> */
.L_x_253:


//--------------------- .text._Z20acoustic_power_waterPdS_S_iib --------------------------
	.section	.text._Z20acoustic_power_waterPdS_S_iib,"ax",@progbits
	.align	128
        .global         _Z20acoustic_power_waterPdS_S_iib
        .type           _Z20acoustic_power_waterPdS_S_iib,@function
        .size           _Z20acoustic_power_waterPdS_S_iib,(.L_x_242 - _Z20acoustic_power_waterPdS_S_iib)
        .other          _Z20acoustic_power_waterPdS_S_iib,@"STO_CUDA_ENTRY STV_DEFAULT"
_Z20acoustic_power_waterPdS_S_iib:
.text._Z20acoustic_power_waterPdS_S_iib:
[----:B------:R-:W-:Y:S01]  /*0000*/  LDC R1, c[0x0][0x37c] ;  /* 0x0000df00ff017b82 */ /* 0x000fe20000000800 */
[----:B------:R-:W0:Y:S01]  /*0010*/  S2R R10, SR_TID.Z ;  /* 0x00000000000a7919 */ /* 0x000e220000002300 */
[----:B------:R-:W1:Y:S06]  /*0020*/  LDCU UR4, c[0x0][0x360] ;  /* 0x00006c00ff0477ac */ /* 0x000e6c0008000800 */
[----:B------:R-:W2:Y:S01]  /*0030*/  LDC.64 R6, c[0x3][0xb0] ;  /* 0x00c02c00ff067b82 */ /* 0x000ea20000000a00 */
[----:B------:R-:W0:Y:S01]  /*0040*/  S2R R9, SR_CTAID.Z ;  /* 0x0000000000097919 */ /* 0x000e220000002700 */
[----:B------:R-:W3:Y:S01]  /*0050*/  LDCU UR5, c[0x0][0x364] ;  /* 0x00006c80ff0577ac */ /* 0x000ee20008000800 */
[----:B------:R-:W1:Y:S01]  /*0060*/  S2R R0, SR_TID.X ;  /* 0x0000000000007919 */ /* 0x000e620000002100 */
[----:B------:R-:W0:Y:S04]  /*0070*/  LDCU UR6, c[0x0][0x368] ;  /* 0x00006d00ff0677ac */ /* 0x000e280008000800 */
[----:B------:R-:W2:Y:S01]  /*0080*/  LDC.64 R4, c[0x3][0xb8] ;  /* 0x00c02e00ff047b82 */ /* 0x000ea20000000a00 */
[----:B------:R-:W1:Y:S01]  /*0090*/  S2R R3, SR_CTAID.X ;  /* 0x0000000000037919 */ /* 0x000e620000002500 */
[----:B------:R-:W4:Y:S01]  /*00a0*/  LDCU UR7, c[0x0][0x398] ;  /* 0x00007300ff0777ac */ /* 0x000f220008000800 */
[----:B------:R-:W3:Y:S01]  /*00b0*/  S2R R11, SR_TID.Y ;  /* 0x00000000000b7919 */ /* 0x000ee20000002200 */
[----:B------:R-:W3:Y:S01]  /*00c0*/  S2R R8, SR_CTAID.Y ;  /* 0x0000000000087919 */ /* 0x000ee20000002600 */
[----:B0-----:R-:W-:-:S02]  /*00d0*/  IMAD R10, R9, UR6, R10 ;  /* 0x00000006090a7c24 */ /* 0x001fc4000f8e020a */
[----:B-1----:R-:W-:Y:S02]  /*00e0*/  IMAD R0, R3, UR4, R0 ;  /* 0x0000000403007c24 */ /* 0x002fe4000f8e0200 */
[----:B------:R-:W2:Y:S03]  /*00f0*/  I2F.F64.U32 R2, R10 ;  /* 0x0000000a00027312 */ /* 0x000ea60000201800 */
[----:B------:R-:W-:Y:S01]  /*0100*/  ISETP.GE.AND P0, PT, R0, RZ, PT ;  /* 0x000000ff0000720c */ /* 0x000fe20003f06270 */
[----:B---3--:R-:W-:Y:S01]  /*0110*/  IMAD R11, R8, UR5, R11 ;  /* 0x00000005080b7c24 */ /* 0x008fe2000f8e020b */
[----:B------:R-:W0:Y:S04]  /*0120*/  LDCU.64 UR4, c[0x3][0x98] ;  /* 0x00c01300ff0477ac */ /* 0x000e280008000a00 */
[----:B------:R-:W-:-:S04]  /*0130*/  VIMNMX R8, PT, PT, R0, R11, !PT ;  /* 0x0000000b00087248 */ /* 0x000fc80007fe0100 */
[----:B----4-:R-:W-:Y:S01]  /*0140*/  ISETP.GE.OR P0, PT, R8, UR7, !P0 ;  /* 0x0000000708007c0c */ /* 0x010fe2000c706670 */
[----:B--2---:R-:W-:-:S12]  /*0150*/  DFMA R2, R2, R4, R6 ;  /* 0x000000040202722b */ /* 0x004fd80000000006 */
[----:B0-----:R-:W-:-:S14]  /*0160*/  DSETP.GEU.OR P0, PT, R2, UR4, P0 ;  /* 0x0000000402007e2a */ /* 0x001fdc000870e400 */
[----:B------:R-:W-:Y:S05]  /*0170*/  @P0 EXIT ;  /* 0x000000000000094d */ /* 0x000fea0003800000 */
[----:B------:R-:W0:Y:S01]  /*0180*/  LDC.64 R6, c[0x0][0x388] ;  /* 0x0000e200ff067b82 */ /* 0x000e220000000a00 */
[----:B------:R-:W1:Y:S01]  /*0190*/  LDCU.64 UR8, c[0x0][0x358] ;  /* 0x00006b00ff0877ac */ /* 0x000e620008000a00 */
[----:B------:R-:W-:-:S04]  /*01a0*/  IMAD R11, R10, UR7, R11 ;  /* 0x000000070a0b7c24 */ /* 0x000fc8000f8e020b */
[----:B------:R-:W-:Y:S02]  /*01b0*/  IMAD R4, R11, UR7, R0 ;  /* 0x000000070b047c24 */ /* 0x000fe4000f8e0200 */
[----:B------:R-:W2:Y:S08]  /*01c0*/  LDC.64 R8, c[0x0][0x390] ;  /* 0x0000e400ff087b82 */ /* 0x000eb00000000a00 */
[----:B------:R-:W3:Y:S01]  /*01d0*/  LDC.64 R2, c[0x3][0xc0] ;  /* 0x00c03000ff027b82 */ /* 0x000ee20000000a00 */
[----:B0-----:R-:W-:-:S06]  /*01e0*/  IMAD.WIDE.U32 R6, R4, 0x8, R6 ;  /* 0x0000000804067825 */ /* 0x001fcc00078e0006 */
[----:B-1----:R-:W4:Y:S01]  /*01f0*/  LDG.E.64 R6, desc[UR8][R6.64] ;  /* 0x0000000806067981 */ /* 0x002f22000c1e1b00 */
[----:B--2---:R-:W-:-:S06]  /*0200*/  IMAD.WIDE.U32 R8, R4, 0x8, R8 ;  /* 0x0000000804087825 */ /* 0x004fcc00078e0008 */
[----:B------:R-:W4:Y:S01]  /*0210*/  LDG.E.64 R8, desc[UR8][R8.64] ;  /* 0x0000000808087981 */ /* 0x000f22000c1e1b00 */
[----:B---3--:R-:W-:-:S06]  /*0220*/  DADD R2, R2, R2 ;  /* 0x0000000002027229 */ /* 0x008fcc0000000002 */
[----:B------:R-:W0:Y:S01]  /*0230*/  MUFU.RCP64H R11, R3 ;  /* 0x00000003000b7308 */ /* 0x000e220000001800 */
[----:B------:R-:W-:-:S06]  /*0240*/  IMAD.MOV.U32 R10, RZ, RZ, 0x1 ;  /* 0x00000001ff0a7424 */ /* 0x000fcc00078e00ff */
[----:B0-----:R-:W-:-:S08]  /*0250*/  DFMA R12, -R2, R10, 1 ;  /* 0x3ff00000020c742b */ /* 0x001fd0000000010a */
[----:B------:R-:W-:-:S08]  /*0260*/  DFMA R12, R12, R12, R12 ;  /* 0x0000000c0c0c722b */ /* 0x000fd0000000000c */
[----:B------:R-:W-:-:S08]  /*0270*/  DFMA R12, R10, R12, R10 ;  /* 0x0000000c0a0c722b */ /* 0x000fd0000000000a */
[----:B------:R-:W-:-:S08]  /*0280*/  DFMA R14, -R2, R12, 1 ;  /* 0x3ff00000020e742b */ /* 0x000fd0000000010c */
[----:B------:R-:W-:Y:S01]  /*0290*/  DFMA R14, R12, R14, R12 ;  /* 0x0000000e0c0e722b */ /* 0x000fe2000000000c */
[----:B------:R-:W-:Y:S01]  /*02a0*/  BSSY.RECONVERGENT B0, `(.L_x_86) ;  /* 0x000000c000007945 */ /* 0x000fe20003800200 */
[----:B----4-:R-:W-:-:S08]  /*02b0*/  DADD R10, R6, -R8 ;  /* 0x00000000060a7229 */ /* 0x010fd00000000808 */
[----:B------:R-:W-:-:S08]  /*02c0*/  DMUL R8, R10, R14 ;  /* 0x0000000e0a087228 */ /* 0x000fd00000000000 */
[----:B------:R-:W-:-:S08]  /*02d0*/  DFMA R6, -R2, R8, R10 ;  /* 0x000000080206722b */ /* 0x000fd0000000010a */
[----:B------:R-:W-:Y:S01]  /*02e0*/  DFMA R8, R14, R6, R8 ;  /* 0x000000060e08722b */ /* 0x000fe20000000008 */
[----:B------:R-:W-:-:S09]  /*02f0*/  FSETP.GEU.AND P1, PT, |R11|, 6.5827683646048100446e-37, PT ;  /* 0x036000000b00780b */ /* 0x000fd20003f2e200 */
[----:B------:R-:W-:-:S05]  /*0300*/  FFMA R0, RZ, R3, R9 ;  /* 0x00000003ff007223 */ /* 0x000fca0000000009 */
[----:B------:R-:W-:-:S13]  /*0310*/  FSETP.GT.AND P0, PT, |R0|, 1.469367938527859385e-39, PT ;  /* 0x001000000000780b */ /* 0x000fda0003f04200 */
[----:B------:R-:W-:Y:S05]  /*0320*/  @P0 BRA P1, `(.L_x_87) ;  /* 0x00000000000c0947 */ /* 0x000fea0000800000 */
[----:B------:R-:W-:Y:S01]  /*0330*/  IMAD.MOV.U32 R9, RZ, RZ, R3 ;  /* 0x000000ffff097224 */ /* 0x000fe200078e0003 */
[----:B------:R-:W-:-:S07]  /*0340*/  MOV R0, 0x360 ;  /* 0x0000036000007802 */ /* 0x000fce0000000f00 */
[----:B------:R-:W-:Y:S05]  /*0350*/  CALL.REL.NOINC `($__internal_3_$__cuda_sm20_div_rn_f64_full) ;  /* 0x00000004009c7944 */ /* 0x000fea0003c00000 */
.L_x_87:
[----:B------:R-:W-:Y:S05]  /*0360*/  BSYNC.RECONVERGENT B0 ;  /* 0x0000000000007941 */ /* 0x000fea0003800200 */
.L_x_86:
[----:B------:R-:W0:Y:S01]  /*0370*/  LDCU.U8 UR4, c[0x0][0x3a0] ;  /* 0x00007400ff0477ac */ /* 0x000e220008000000 */
[----:B------:R-:W-:Y:S01]  /*0380*/  UMOV UR5, 0x40000000 ;  /* 0x4000000000057882 */ /* 0x000fe20000000000 */
[----:B0-----:R-:W-:-:S04]  /*0390*/  UPRMT UR4, UR4, 0x8880, URZ ;  /* 0x0000888004047896 */ /* 0x001fc800080000ff */
[----:B------:R-:W-:-:S03]  /*03a0*/  UISETP.NE.AND UP0, UPT, UR4, URZ, UPT ;  /* 0x000000ff0400728c */ /* 0x000fc6000bf05270 */
[----:B------:R-:W-:-:S06]  /*03b0*/  UMOV UR4, URZ ;  /* 0x000000ff00047c82 */ /* 0x000fcc0008000000 */
[----:B------:R-:W-:Y:S05]  /*03c0*/  BRA.U UP0, `(.L_x_88) ;  /* 0x0000000100807547 */ /* 0x000fea000b800000 */
[----:B------:R-:W0:Y:S02]  /*03d0*/  LDC.64 R6, c[0x0][0x380] ;  /* 0x0000e000ff067b82 */ /* 0x000e240000000a00 */
[----:B0-----:R-:W-:-:S05]  /*03e0*/  IMAD.WIDE.U32 R6, R4, 0x8, R6 ;  /* 0x0000000804067825 */ /* 0x001fca00078e0006 */
[----:B------:R0:W5:Y:S01]  /*03f0*/  LDG.E.64 R4, desc[UR8][R6.64] ;  /* 0x0000000806047981 */ /* 0x000162000c1e1b00 */
[----:B------:R-:W-:Y:S01]  /*0400*/  DADD R2, -RZ, |R8| ;  /* 0x00000000ff027229 */ /* 0x000fe20000000508 */
[----:B------:R-:W-:Y:S01]  /*0410*/  BSSY.RECONVERGENT B0, `(.L_x_89) ;  /* 0x0000004000007945 */ /* 0x000fe20003800200 */
[----:B------:R-:W-:-:S08]  /*0420*/  MOV R0, 0x450 ;  /* 0x0000045000007802 */ /* 0x000fd00000000f00 */
[----:B0-----:R-:W-:-:S07]  /*0430*/  IMAD.MOV.U32 R18, RZ, RZ, R2 ;  /* 0x000000ffff127224 */ /* 0x001fce00078e0002 */
[----:B-----5:R-:W-:Y:S05]  /*0440*/  CALL.REL.NOINC `($_Z20acoustic_power_waterPdS_S_iib$__internal_accurate_pow) ;  /* 0x0000000800dc7944 */ /* 0x020fea0003c00000 */
[----:B------:R-:W-:Y:S05]  /*0450*/  BSYNC.RECONVERGENT B0 ;  /* 0x0000000000007941 */ /* 0x000fea0003800200 */
.L_x_89:
[C---:B------:R-:W-:Y:S01]  /*0460*/  DADD R2, R8.reuse, 2 ;  /* 0x4000000008027429 */ /* 0x040fe20000000000 */
[----:B------:R-:W-:Y:S01]  /*0470*/  BSSY.RECONVERGENT B0, `(.L_x_90) ;  /* 0x000000e000007945 */ /* 0x000fe20003800200 */
[----:B------:R-:W-:-:S08]  /*0480*/  DSETP.NEU.AND P0, PT, R8, RZ, PT ;  /* 0x000000ff0800722a */ /* 0x000fd00003f0d000 */
[----:B------:R-:W-:Y:S01]  /*0490*/  LOP3.LUT R2, R3, 0x7ff00000, RZ, 0xc0, !PT ;  /* 0x7ff0000003027812 */ /* 0x000fe200078ec0ff */
[----:B------:R-:W-:-:S03]  /*04a0*/  IMAD.MOV.U32 R3, RZ, RZ, R11 ;  /* 0x000000ffff037224 */ /* 0x000fc600078e000b */
[----:B------:R-:W-:Y:S01]  /*04b0*/  ISETP.NE.AND P1, PT, R2, 0x7ff00000, PT ;  /* 0x7ff000000200780c */ /* 0x000fe20003f25270 */
[----:B------:R-:W-:Y:S01]  /*04c0*/  IMAD.MOV.U32 R2, RZ, RZ, R10 ;  /* 0x000000ffff027224 */ /* 0x000fe200078e000a */
[----:B------:R-:W-:-:S11]  /*04d0*/  @!P0 CS2R R2, SRZ ;  /* 0x0000000000028805 */ /* 0x000fd6000001ff00 */
[----:B------:R-:W-:Y:S05]  /*04e0*/  @P1 BRA `(.L_x_91) ;  /* 0x0000000000181947 */ /* 0x000fea0003800000 */
[----:B------:R-:W-:-:S14]  /*04f0*/  DSETP.NAN.AND P0, PT, R8, R8, PT ;  /* 0x000000080800722a */ /* 0x000fdc0003f08000 */
[----:B------:R-:W-:Y:S01]  /*0500*/  @P0 DADD R2, R8, 2 ;  /* 0x4000000008020429 */ /* 0x000fe20000000000 */
[----:B------:R-:W-:Y:S10]  /*0510*/  @P0 BRA `(.L_x_91) ;  /* 0x00000000000c0947 */ /* 0x000ff40003800000 */
[----:B------:R-:W-:-:S14]  /*0520*/  DSETP.NEU.AND P0, PT, |R8|, +INF , PT ;  /* 0x7ff000000800742a */ /* 0x000fdc0003f0d200 */
[----:B------:R-:W-:Y:S02]  /*0530*/  @!P0 IMAD.MOV.U32 R2, RZ, RZ, 0x0 ;  /* 0x00000000ff028424 */ /* 0x000fe400078e00ff */
[----:B------:R-:W-:-:S07]  /*0540*/  @!P0 IMAD.MOV.U32 R3, RZ, RZ, 0x7ff00000 ;  /* 0x7ff00000ff038424 */ /* 0x000fce00078e00ff */
.L_x_91:
[----:B------:R-:W-:Y:S05]  /*0550*/  BSYNC.RECONVERGENT B0 ;  /* 0x0000000000007941 */ /* 0x000fea0003800200 */
.L_x_90:
[----:B------:R-:W0:Y:S01]  /*0560*/  LDCU.64 UR4, c[0x3][0xc0] ;  /* 0x00c01800ff0477ac */ /* 0x000e220008000a00 */
[----:B------:R-:W-:-:S06]  /*0570*/  DSETP.NEU.AND P0, PT, R8, 1, PT ;  /* 0x3ff000000800742a */ /* 0x000fcc0003f0d000 */
[----:B------:R-:W-:Y:S02]  /*0580*/  FSEL R2, R2, RZ, P0 ;  /* 0x000000ff02027208 */ /* 0x000fe40000000000 */
[----:B------:R-:W-:-:S06]  /*0590*/  FSEL R3, R3, 1.875, P0 ;  /* 0x3ff0000003037808 */ /* 0x000fcc0000000000 */
[----:B0-----:R-:W-:-:S07]  /*05a0*/  DFMA R4, R2, UR4, R4 ;  /* 0x0000000402047c2b */ /* 0x001fce0008000004 */
[----:B------:R-:W-:Y:S01]  /*05b0*/  STG.E.64 desc[UR8][R6.64], R4 ;  /* 0x0000000406007986 */ /* 0x000fe2000c101b08 */
[----:B------:R-:W-:Y:S05]  /*05c0*/  EXIT ;  /* 0x000000000000794d */ /* 0x000fea0003800000 */
.L_x_88:
[----:B------:R-:W0:Y:S01]  /*05d0*/  LDC.64 R2, c[0x0][0x380] ;  /* 0x0000e000ff027b82 */ /* 0x000e220000000a00 */
[----:B------:R-:W1:Y:S01]  /*05e0*/  LDCU.64 UR6, c[0x3][0x70] ;  /* 0x00c00e00ff0677ac */ /* 0x000e620008000a00 */
[----:B0-----:R-:W-:-:S06]  /*05f0*/  IMAD.WIDE.U32 R4, R4, 0x8, R2 ;  /* 0x0000000804047825 */ /* 0x001fcc00078e0002 */
[----:B------:R-:W0:Y:S01]  /*0600*/  LDC.64 R2, c[0x3][0x20] ;  /* 0x00c00800ff027b82 */ /* 0x000e220000000a00 */
[----:B------:R-:W2:Y:S01]  /*0610*/  LDG.E.64 R8, desc[UR8][R4.64] ;  /* 0x0000000804087981 */ /* 0x000ea2000c1e1b00 */
[----:B------:R-:W-:Y:S01]  /*0620*/  IMAD.MOV.U32 R6, RZ, RZ, 0x54442d18 ;  /* 0x54442d18ff067424 */ /* 0x000fe200078e00ff */
[----:B------:R-:W-:Y:S01]  /*0630*/  BSSY.RECONVERGENT B0, `(.L_x_92) ;  /* 0x000000b000007945 */ /* 0x000fe20003800200 */
[----:B------:R-:W-:Y:S01]  /*0640*/  IMAD.MOV.U32 R7, RZ, RZ, 0x401921fb ;  /* 0x401921fbff077424 */ /* 0x000fe200078e00ff */
[----:B------:R-:W-:-:S05]  /*0650*/  MOV R0, 0x6e0 ;  /* 0x000006e000007802 */ /* 0x000fca0000000f00 */
[----:B-1----:R-:W-:-:S08]  /*0660*/  DMUL R6, R6, UR6 ;  /* 0x0000000606067c28 */ /* 0x002fd00008000000 */
[----:B------:R-:W-:Y:S02]  /*0670*/  DADD R10, -RZ, |R6| ;  /* 0x00000000ff0a7229 */ /* 0x000fe40000000506 */
[----:B0-----:R-:W-:-:S08]  /*0680*/  DADD R2, R2, R2 ;  /* 0x0000000002027229 */ /* 0x001fd00000000002 */
[----:B------:R-:W-:Y:S01]  /*0690*/  IMAD.MOV.U32 R18, RZ, RZ, R10 ;  /* 0x000000ffff127224 */ /* 0x000fe200078e000a */
[----:B------:R-:W-:-:S08]  /*06a0*/  DMUL R2, R2, UR6 ;  /* 0x0000000602027c28 */ /* 0x000fd00008000000 */
[----:B--2---:R-:W-:Y:S01]  /*06b0*/  DMUL R8, R2, R8 ;  /* 0x0000000802087228 */ /* 0x004fe20000000000 */
[----:B------:R-:W-:-:S10]  /*06c0*/  IMAD.MOV.U32 R3, RZ, RZ, R11 ;  /* 0x000000ffff037224 */ /* 0x000fd400078e000b */
[----:B------:R-:W-:Y:S05]  /*06d0*/  CALL.REL.NOINC `($_Z20acoustic_power_waterPdS_S_iib$__internal_accurate_pow) ;  /* 0x0000000800387944 */ /* 0x000fea0003c00000 */
[----:B------:R-:W-:Y:S05]  /*06e0*/  BSYNC.RECONVERGENT B0 ;  /* 0x0000000000007941 */ /* 0x000fea0003800200 */
.L_x_92:
[C---:B------:R-:W-:Y:S01]  /*06f0*/  DADD R2, R6.reuse, 2 ;  /* 0x4000000006027429 */ /* 0x040fe20000000000 */
[----:B------:R-:W0:Y:S01]  /*0700*/  LDCU.128 UR4, c[0x3][URZ] ;  /* 0x00c00000ff0477ac */ /* 0x000e220008000c00 */
[C---:B------:R-:W-:Y:S02]  /*0710*/  DSETP.NEU.AND P1, PT, R6.reuse, RZ, PT ;  /* 0x000000ff0600722a */ /* 0x040fe40003f2d000 */
[----:B------:R-:W-:-:S06]  /*0720*/  DSETP.NEU.AND P0, PT, R6, 1, PT ;  /* 0x3ff000000600742a */ /* 0x000fcc0003f0d000 */
[----:B------:R-:W-:Y:S02]  /*0730*/  LOP3.LUT R2, R3, 0x7ff00000, RZ, 0xc0, !PT ;  /* 0x7ff0000003027812 */ /* 0x000fe400078ec0ff */
[----:B------:R-:W-:Y:S02]  /*0740*/  MOV R3, R11 ;  /* 0x0000000b00037202 */ /* 0x000fe40000000f00 */
[----:B------:R-:W-:Y:S01]  /*0750*/  ISETP.NE.AND P2, PT, R2, 0x7ff00000, PT ;  /* 0x7ff000000200780c */ /* 0x000fe20003f45270 */
[----:B------:R-:W-:Y:S01]  /*0760*/  IMAD.MOV.U32 R2, RZ, RZ, R10 ;  /* 0x000000ffff027224 */ /* 0x000fe200078e000a */
[----:B------:R-:W-:-:S11]  /*0770*/  @!P1 CS2R R2, SRZ ;  /* 0x0000000000029805 */ /* 0x000fd6000001ff00 */
[----:B0-----:R-:W-:Y:S05]  /*0780*/  @P2 BRA `(.L_x_93) ;  /* 0x0000000000182947 */ /* 0x001fea0003800000 */
[----:B------:R-:W-:-:S14]  /*0790*/  DSETP.NAN.AND P1, PT, R6, R6, PT ;  /* 0x000000060600722a */ /* 0x000fdc0003f28000 */
[----:B------:R-:W-:Y:S01]  /*07a0*/  @P1 DADD R2, R6, 2 ;  /* 0x4000000006021429 */ /* 0x000fe20000000000 */
[----:B------:R-:W-:Y:S10]  /*07b0*/  @P1 BRA `(.L_x_93) ;  /* 0x00000000000c1947 */ /* 0x000ff40003800000 */
[----:B------:R-:W-:-:S14]  /*07c0*/  DSETP.NEU.AND P1, PT, |R6|, +INF , PT ;  /* 0x7ff000000600742a */ /* 0x000fdc0003f2d200 */
[----:B------:R-:W-:Y:S02]  /*07d0*/  @!P1 IMAD.MOV.U32 R2, RZ, RZ, 0x0 ;  /* 0x00000000ff029424 */ /* 0x000fe400078e00ff */
[----:B------:R-:W-:-:S07]  /*07e0*/  @!P1 IMAD.MOV.U32 R3, RZ, RZ, 0x7ff00000 ;  /* 0x7ff00000ff039424 */ /* 0x000fce00078e00ff */
.L_x_93:
[----:B------:R-:W-:Y:S01]  /*07f0*/  FSEL R6, R2, RZ, P0 ;  /* 0x000000ff02067208 */ /* 0x000fe20000000000 */
[----:B------:R-:W-:Y:S01]  /*0800*/  IMAD.MOV.U32 R2, RZ, RZ, 0x1 ;  /* 0x00000001ff027424 */ /* 0x000fe200078e00ff */
[----:B------:R-:W-:Y:S01]  /*0810*/  FSEL R7, R3, 1.875, P0 ;  /* 0x3ff0000003077808 */ /* 0x000fe20000000000 */
[----:B------:R-:W-:Y:S01]  /*0820*/  BSSY.RECONVERGENT B0, `(.L_x_94) ;  /* 0x0000018000007945 */ /* 0x000fe20003800200 */
[----:B------:R-:W-:-:S04]  /*0830*/  FSETP.GEU.AND P1, PT, |R9|, 6.5827683646048100446e-37, PT ;  /* 0x036000000900780b */ /* 0x000fc80003f2e200 */
[----:B------:R-:W-:-:S08]  /*0840*/  DMUL R6, R6, UR4 ;  /* 0x0000000406067c28 */ /* 0x000fd00008000000 */
[----:B------:R-:W-:-:S06]  /*0850*/  DMUL R6, R6, UR6 ;  /* 0x0000000606067c28 */ /* 0x000fcc0008000000 */
[----:B------:R-:W0:Y:S02]  /*0860*/  MUFU.RCP64H R3, R7 ;  /* 0x0000000700037308 */ /* 0x000e240000001800 */
        /* <DEDUP_REMOVED lines=16> */
[----:B------:R-:W-:Y:S05]  /*0970*/  CALL.REL.NOINC `($__internal_3_$__cuda_sm20_div_rn_f64_full) ;  /* 0x0000000000147944 */ /* 0x000fea0003c00000 */
[----:B------:R-:W-:Y:S02]  /*0980*/  IMAD.MOV.U32 R2, RZ, RZ, R8 ;  /* 0x000000ffff027224 */ /* 0x000fe400078e0008 */
[----:B------:R-:W-:-:S07]  /*0990*/  IMAD.MOV.U32 R3, RZ, RZ, R9 ;  /* 0x000000ffff037224 */ /* 0x000fce00078e0009 */
.L_x_95:
[----:B------:R-:W-:Y:S05]  /*09a0*/  BSYNC.RECONVERGENT B0 ;  /* 0x0000000000007941 */ /* 0x000fea0003800200 */
.L_x_94:
[----:B------:R-:W-:Y:S01]  /*09b0*/  STG.E.64 desc[UR8][R4.64], R2 ;  /* 0x0000000204007986 */ /* 0x000fe2000c101b08 */
[----:B------:R-:W-:Y:S05]  /*09c0*/  EXIT ;  /* 0x000000000000794d */ /* 0x000fea0003800000 */
        .weak           $__internal_3_$__cuda_sm20_div_rn_f64_full
        .type           $__internal_3_$__cuda_sm20_div_rn_f64_full,@function
        .size           $__internal_3_$__cuda_sm20_div_rn_f64_full,($_Z20acoustic_power_waterPdS_S_iib$__internal_accurate_pow - $__internal_3_$__cuda_sm20_div_rn_f64_full)
$__internal_3_$__cuda_sm20_div_rn_f64_full:
[C---:B------:R-:W-:Y:S01]  /*09d0*/  FSETP.GEU.AND P0, PT, |R9|.reuse, 1.469367938527859385e-39, PT ;  /* 0x001000000900780b */ /* 0x040fe20003f0e200 */
[----:B------:R-:W-:Y:S01]  /*09e0*/  IMAD.MOV.U32 R8, RZ, RZ, R2 ;  /* 0x000000ffff087224 */ /* 0x000fe200078e0002 */
[----:B------:R-:W-:Y:S01]  /*09f0*/  LOP3.LUT R6, R9, 0x800fffff, RZ, 0xc0, !PT ;  /* 0x800fffff09067812 */ /* 0x000fe200078ec0ff */
[----:B------:R-:W-:Y:S01]  /*0a00*/  IMAD.MOV.U32 R16, RZ, RZ, 0x1 ;  /* 0x00000001ff107424 */ /* 0x000fe200078e00ff */
[C---:B------:R-:W-:Y:S01]  /*0a10*/  FSETP.GEU.AND P2, PT, |R11|.reuse, 1.469367938527859385e-39, PT ;  /* 0x001000000b00780b */ /* 0x040fe20003f4e200 */
[----:B------:R-:W-:Y:S01]  /*0a20*/  BSSY.RECONVERGENT B1, `(.L_x_96) ;  /* 0x0000054000017945 */ /* 0x000fe20003800200 */
[----:B------:R-:W-:Y:S02]  /*0a30*/  LOP3.LUT R7, R6, 0x3ff00000, RZ, 0xfc, !PT ;  /* 0x3ff0000006077812 */ /* 0x000fe400078efcff */
[----:B------:R-:W-:Y:S02]  /*0a40*/  MOV R6, R2 ;  /* 0x0000000200067202 */ /* 0x000fe40000000f00 */
[----:B------:R-:W-:-:S02]  /*0a50*/  LOP3.LUT R12, R11, 0x7ff00000, RZ, 0xc0, !PT ;  /* 0x7ff000000b0c7812 */ /* 0x000fc400078ec0ff */
[----:B------:R-:W-:Y:S01]  /*0a60*/  LOP3.LUT R15, R9, 0x7ff00000, RZ, 0xc0, !PT ;  /* 0x7ff00000090f7812 */ /* 0x000fe200078ec0ff */
[----:B------:R-:W-:-:S03]  /*0a70*/  @!P0 DMUL R6, R8, 8.98846567431157953865e+307 ;  /* 0x7fe0000008068828 */ /* 0x000fc60000000000 */
[C---:B------:R-:W-:Y:S01]  /*0a80*/  ISETP.GE.U32.AND P1, PT, R12.reuse, R15, PT ;  /* 0x0000000f0c00720c */ /* 0x040fe20003f26070 */
[----:B------:R-:W-:Y:S01]  /*0a90*/  @!P2 IMAD.MOV.U32 R18, RZ, RZ, RZ ;  /* 0x000000ffff12a224 */ /* 0x000fe200078e00ff */
[----:B------:R-:W-:Y:S01]  /*0aa0*/  @!P2 LOP3.LUT R13, R9, 0x7ff00000, RZ, 0xc0, !PT ;  /* 0x7ff00000090da812 */ /* 0x000fe200078ec0ff */
[----:B------:R-:W0:Y:S03]  /*0ab0*/  MUFU.RCP64H R17, R7 ;  /* 0x0000000700117308 */ /* 0x000e260000001800 */
[----:B------:R-:W-:Y:S01]  /*0ac0*/  @!P2 ISETP.GE.U32.AND P3, PT, R12, R13, PT ;  /* 0x0000000d0c00a20c */ /* 0x000fe20003f66070 */
[----:B------:R-:W-:-:S05]  /*0ad0*/  IMAD.MOV.U32 R13, RZ, RZ, 0x1ca00000 ;  /* 0x1ca00000ff0d7424 */ /* 0x000fca00078e00ff */
[----:B------:R-:W-:-:S04]  /*0ae0*/  @!P2 SEL R19, R13, 0x63400000, !P3 ;  /* 0x634000000d13a807 */ /* 0x000fc80005800000 */
[----:B------:R-:W-:Y:S01]  /*0af0*/  @!P2 LOP3.LUT R19, R19, 0x80000000, R11, 0xf8, !PT ;  /* 0x800000001313a812 */ /* 0x000fe200078ef80b */
[----:B0-----:R-:W-:-:S03]  /*0b00*/  DFMA R2, R16, -R6, 1 ;  /* 0x3ff000001002742b */ /* 0x001fc60000000806 */
[----:B------:R-:W-:-:S05]  /*0b10*/  @!P2 LOP3.LUT R19, R19, 0x100000, RZ, 0xfc, !PT ;  /* 0x001000001313a812 */ /* 0x000fca00078efcff */
[----:B------:R-:W-:-:S08]  /*0b20*/  DFMA R2, R2, R2, R2 ;  /* 0x000000020202722b */ /* 0x000fd00000000002 */
[----:B------:R-:W-:Y:S01]  /*0b30*/  DFMA R16, R16, R2, R16 ;  /* 0x000000021010722b */ /* 0x000fe20000000010 */
[----:B------:R-:W-:Y:S01]  /*0b40*/  SEL R3, R13, 0x63400000, !P1 ;  /* 0x634000000d037807 */ /* 0x000fe20004800000 */
[----:B------:R-:W-:-:S03]  /*0b50*/  IMAD.MOV.U32 R2, RZ, RZ, R10 ;  /* 0x000000ffff027224 */ /* 0x000fc600078e000a */
[----:B------:R-:W-:-:S03]  /*0b60*/  LOP3.LUT R3, R3, 0x800fffff, R11, 0xf8, !PT ;  /* 0x800fffff03037812 */ /* 0x000fc600078ef80b */
[----:B------:R-:W-:-:S03]  /*0b70*/  DFMA R20, R16, -R6, 1 ;  /* 0x3ff000001014742b */ /* 0x000fc60000000806 */
[----:B------:R-:W-:-:S05]  /*0b80*/  @!P2 DFMA R2, R2, 2, -R18 ;  /* 0x400000000202a82b */ /* 0x000fca0000000812 */
[----:B------:R-:W-:Y:S01]  /*0b90*/  DFMA R16, R16, R20, R16 ;  /* 0x000000141010722b */ /* 0x000fe20000000010 */
[----:B------:R-:W-:Y:S02]  /*0ba0*/  IMAD.MOV.U32 R21, RZ, RZ, R12 ;  /* 0x000000ffff157224 */ /* 0x000fe400078e000c */
[----:B------:R-:W-:Y:S01]  /*0bb0*/  IMAD.MOV.U32 R20, RZ, RZ, R15 ;  /* 0x000000ffff147224 */ /* 0x000fe200078e000f */
[----:B------:R-:W-:Y:S02]  /*0bc0*/  @!P0 LOP3.LUT R20, R7, 0x7ff00000, RZ, 0xc0, !PT ;  /* 0x7ff0000007148812 */ /* 0x000fe400078ec0ff */
[----:B------:R-:W-:Y:S02]  /*0bd0*/  @!P2 LOP3.LUT R21, R3, 0x7ff00000, RZ, 0xc0, !PT ;  /* 0x7ff000000315a812 */ /* 0x000fe400078ec0ff */
[----:B------:R-:W-:Y:S01]  /*0be0*/  DMUL R18, R16, R2 ;  /* 0x0000000210127228 */ /* 0x000fe20000000000 */
[----:B------:R-:W-:Y:S02]  /*0bf0*/  VIADD R23, R20, 0xffffffff ;  /* 0xffffffff14177836 */ /* 0x000fe40000000000 */
[----:B------:R-:W-:-:S05]  /*0c00*/  VIADD R22, R21, 0xffffffff ;  /* 0xffffffff15167836 */ /* 0x000fca0000000000 */
[----:B------:R-:W-:Y:S01]  /*0c10*/  DFMA R14, R18, -R6, R2 ;  /* 0x80000006120e722b */ /* 0x000fe20000000002 */
[----:B------:R-:W-:-:S04]  /*0c20*/  ISETP.GT.U32.AND P0, PT, R22, 0x7feffffe, PT ;  /* 0x7feffffe1600780c */ /* 0x000fc80003f04070 */
[----:B------:R-:W-:-:S03]  /*0c30*/  ISETP.GT.U32.OR P0, PT, R23, 0x7feffffe, P0 ;  /* 0x7feffffe1700780c */ /* 0x000fc60000704470 */
[----:B------:R-:W-:-:S10]  /*0c40*/  DFMA R14, R16, R14, R18 ;  /* 0x0000000e100e722b */ /* 0x000fd40000000012 */
[----:B------:R-:W-:Y:S05]  /*0c50*/  @P0 BRA `(.L_x_97) ;  /* 0x00000000006c0947 */ /* 0x000fea0003800000 */
[----:B------:R-:W-:-:S04]  /*0c60*/  LOP3.LUT R11, R9, 0x7ff00000, RZ, 0xc0, !PT ;  /* 0x7ff00000090b7812 */ /* 0x000fc800078ec0ff */
[CC--:B------:R-:W-:Y:S02]  /*0c70*/  VIADDMNMX R10, R12.reuse, -R11.reuse, 0xb9600000, !PT ;  /* 0xb96000000c0a7446 */ /* 0x0c0fe4000780090b */
[----:B------:R-:W-:Y:S02]  /*0c80*/  ISETP.GE.U32.AND P0, PT, R12, R11, PT ;  /* 0x0000000b0c00720c */ /* 0x000fe40003f06070 */
[----:B------:R-:W-:Y:S02]  /*0c90*/  VIMNMX R10, PT, PT, R10, 0x46a00000, PT ;  /* 0x46a000000a0a7848 */ /* 0x000fe40003fe0100 */
[----:B------:R-:W-:-:S05]  /*0ca0*/  SEL R13, R13, 0x63400000, !P0 ;  /* 0x634000000d0d7807 */ /* 0x000fca0004000000 */
[----:B------:R-:W-:Y:S01]  /*0cb0*/  IMAD.IADD R16, R10, 0x1, -R13 ;  /* 0x000000010a107824 */ /* 0x000fe200078e0a0d */
[----:B------:R-:W-:-:S03]  /*0cc0*/  MOV R10, RZ ;  /* 0x000000ff000a7202 */ /* 0x000fc60000000f00 */
        /* <DEDUP_REMOVED lines=20> */
.L_x_97:
        /* <DEDUP_REMOVED lines=16> */
.L_x_100:
[----:B------:R-:W-:Y:S01]  /*0f10*/  LOP3.LUT R13, R9, 0x80000, RZ, 0xfc, !PT ;  /* 0x00080000090d7812 */ /* 0x000fe200078efcff */
[----:B------:R-:W-:Y:S01]  /*0f20*/  IMAD.MOV.U32 R12, RZ, RZ, R8 ;  /* 0x000000ffff0c7224 */ /* 0x000fe200078e0008 */
[----:B------:R-:W-:Y:S06]  /*0f30*/  BRA `(.L_x_98) ;  /* 0x0000000000087947 */ /* 0x000fec0003800000 */
.L_x_99:
[----:B------:R-:W-:Y:S01]  /*0f40*/  LOP3.LUT R13, R11, 0x80000, RZ, 0xfc, !PT ;  /* 0x000800000b0d7812 */ /* 0x000fe200078efcff */
[----:B------:R-:W-:-:S07]  /*0f50*/  IMAD.MOV.U32 R12, RZ, RZ, R10 ;  /* 0x000000ffff0c7224 */ /* 0x000fce00078e000a */
.L_x_98:
[----:B------:R-:W-:Y:S05]  /*0f60*/  BSYNC.RECONVERGENT B1 ;  /* 0x0000000000017941 */ /* 0x000fea0003800200 */
.L_x_96:
[----:B------:R-:W-:Y:S01]  /*0f70*/  IMAD.MOV.U32 R2, RZ, RZ, R0 ;  /* 0x000000ffff027224 */ /* 0x000fe200078e0000 */
[----:B------:R-:W-:Y:S01]  /*0f80*/  MOV R8, R12 ;  /* 0x0000000c00087202 */ /* 0x000fe20000000f00 */
[----:B------:R-:W-:Y:S02]  /*0f90*/  IMAD.MOV.U32 R3, RZ, RZ, 0x0 ;  /* 0x00000000ff037424 */ /* 0x000fe400078e00ff */
[----:B------:R-:W-:Y:S02]  /*0fa0*/  IMAD.MOV.U32 R9, RZ, RZ, R13 ;  /* 0x000000ffff097224 */ /* 0x000fe400078e000d */
[----:B------:R-:W-:Y:S05]  /*0fb0*/  RET.REL.NODEC R2 `(_Z20acoustic_power_waterPdS_S_iib) ;  /* 0xfffffff002107950 */ /* 0x000fea0003c3ffff */
        .type           $_Z20acoustic_power_waterPdS_S_iib$__internal_accurate_pow,@function
        .size           $_Z20acoustic_power_waterPdS_S_iib$__internal_accurate_pow,(.L_x_242 - $_Z20acoustic_power_waterPdS_S_iib$__internal_accurate_pow)
$_Z20acoustic_power_waterPdS_S_iib$__internal_accurate_pow:
[----:B------:R-:W-:Y:S01]  /*0fc0*/  ISETP.GT.U32.AND P0, PT, R3, 0xfffff, PT ;  /* 0x000fffff0300780c */ /* 0x000fe20003f04070 */
[----:B------:R-:W-:Y:S01]  /*0fd0*/  IMAD.MOV.U32 R2, RZ, RZ, R18 ;  /* 0x000000ffff027224 */ /* 0x000fe200078e0012 */
[----:B------:R-:W-:Y:S01]  /*0fe0*/  MOV R10, RZ ;  /* 0x000000ff000a7202 */ /* 0x000fe20000000f00 */
[----:B------:R-:W-:Y:S01]  /*0ff0*/  IMAD.MOV.U32 R20, RZ, RZ, 0x41ad3b5a ;  /* 0x41ad3b5aff147424 */ /* 0x000fe200078e00ff */
[----:B------:R-:W-:Y:S01]  /*1000*/  UMOV UR6, 0x7d2cafe2 ;  /* 0x7d2cafe200067882 */ /* 0x000fe20000000000 */
[----:B------:R-:W-:Y:S01]  /*1010*/  IMAD.MOV.U32 R21, RZ, RZ, 0x3ed0f5d2 ;  /* 0x3ed0f5d2ff157424 */ /* 0x000fe200078e00ff */
[----:B------:R-:W-:Y:S01]  /*1020*/  UMOV UR7, 0x3eb0f5ff ;  /* 0x3eb0f5ff00077882 */ /* 0x000fe20000000000 */
[----:B------:R-:W-:Y:S01]  /*1030*/  UMOV UR10, 0xfefa39ef ;  /* 0xfefa39ef000a7882 */ /* 0x000fe20000000000 */
[----:B------:R-:W-:-:S05]  /*1040*/  UMOV UR11, 0x3fe62e42 ;  /* 0x3fe62e42000b7882 */ /* 0x000fca0000000000 */
[----:B------:R-:W-:Y:S01]  /*1050*/  @!P0 DMUL R12, R2, 1.80143985094819840000e+16 ;  /* 0x43500000020c8828 */ /* 0x000fe20000000000 */
[--C-:B------:R-:W-:Y:S01]  /*1060*/  IMAD.MOV.U32 R2, RZ, RZ, R3.reuse ;  /* 0x000000ffff027224 */ /* 0x100fe200078e0003 */
[----:B------:R-:W-:-:S08]  /*1070*/  SHF.R.U32.HI R3, RZ, 0x14, R3 ;  /* 0x00000014ff037819 */ /* 0x000fd00000011603 */
[----:B------:R-:W-:Y:S01]  /*1080*/  @!P0 IMAD.MOV.U32 R2, RZ, RZ, R13 ;  /* 0x000000ffff028224 */ /* 0x000fe200078e000d */
[----:B------:R-:W-:Y:S01]  /*1090*/  @!P0 LEA.HI R3, R13, 0xffffffca, RZ, 0xc ;  /* 0xffffffca0d038811 */ /* 0x000fe200078f60ff */
[----:B------:R-:W-:-:S03]  /*10a0*/  @!P0 IMAD.MOV.U32 R18, RZ, RZ, R12 ;  /* 0x000000ffff128224 */ /* 0x000fc600078e000c */
[----:B------:R-:W-:-:S04]  /*10b0*/  LOP3.LUT R2, R2, 0x800fffff, RZ, 0xc0, !PT ;  /* 0x800fffff02027812 */ /* 0x000fc800078ec0ff */
[----:B------:R-:W-:-:S04]  /*10c0*/  LOP3.LUT R19, R2, 0x3ff00000, RZ, 0xfc, !PT ;  /* 0x3ff0000002137812 */ /* 0x000fc800078efcff */
[----:B------:R-:W-:-:S13]  /*10d0*/  ISETP.GE.U32.AND P1, PT, R19, 0x3ff6a09f, PT ;  /* 0x3ff6a09f1300780c */ /* 0x000fda0003f26070 */
        /* <DEDUP_REMOVED lines=13> */
[----:B------:R-:W-:Y:S01]  /*11b0*/  UMOV UR7, 0x3ef3b20a ;  /* 0x3ef3b20a00077882 */ /* 0x000fe20000000000 */
[----:B------:R-:W-:-:S05]  /*11c0*/  DMUL R20, R16, R16 ;  /* 0x0000001010147228 */ /* 0x000fca0000000000 */
        /* <DEDUP_REMOVED lines=18> */
[----:B------:R-:W-:-:S03]  /*12f0*/  DFMA R18, R24, R22, UR6 ;  /* 0x0000000618127e2b */ /* 0x000fc60008000016 */
[----:B------:R-:W-:-:S05]  /*1300*/  DMUL R14, R10, R14 ;  /* 0x0000000e0a0e7228 */ /* 0x000fca0000000000 */
[----:B------:R-:W-:Y:S01]  /*1310*/  DADD R10, -R18, UR6 ;  /* 0x00000006120a7e29 */ /* 0x000fe20008000100 */
[----:B------:R-:W-:Y:S01]  /*1320*/  UMOV UR6, 0xb9e7b0 ;  /* 0x00b9e7b000067882 */ /* 0x000fe20000000000 */
[----:B------:R-:W-:-:S03]  /*1330*/  UMOV UR7, 0x3c46a4cb ;  /* 0x3c46a4cb00077882 */ /* 0x000fc60000000000 */
[----:B------:R-:W-:Y:S02]  /*1340*/  VIADD R27, R15, 0x100000 ;  /* 0x001000000f1b7836 */ /* 0x000fe40000000000 */
[----:B------:R-:W-:Y:S01]  /*1350*/  IMAD.MOV.U32 R26, RZ, RZ, R14 ;  /* 0x000000ffff1a7224 */ /* 0x000fe200078e000e */
[----:B------:R-:W-:Y:S02]  /*1360*/  DFMA R10, R24, R22, R10 ;  /* 0x00000016180a722b */ /* 0x000fe4000000000a */
[C---:B------:R-:W-:Y:S02]  /*1370*/  DFMA R24, R16.reuse, R16, -R20 ;  /* 0x000000101018722b */ /* 0x040fe40000000814 */
[----:B------:R-:W-:-:S04]  /*1380*/  DMUL R22, R16, R20 ;  /* 0x0000001410167228 */ /* 0x000fc80000000000 */
[----:B------:R-:W-:Y:S01]  /*1390*/  DADD R10, R10, -UR6 ;  /* 0x800000060a0a7e29 */ /* 0x000fe20008000000 */
[----:B------:R-:W-:Y:S01]  /*13a0*/  UMOV UR6, 0x80000000 ;  /* 0x8000000000067882 */ /* 0x000fe20000000000 */
[C---:B------:R-:W-:Y:S01]  /*13b0*/  DFMA R24, R16.reuse, R26, R24 ;  /* 0x0000001a1018722b */ /* 0x040fe20000000018 */
[----:B------:R-:W-:Y:S01]  /*13c0*/  UMOV UR7, 0x43300000 ;  /* 0x4330000000077882 */ /* 0x000fe20000000000 */
[----:B------:R-:W-:-:S08]  /*13d0*/  DFMA R26, R16, R20, -R22 ;  /* 0x00000014101a722b */ /* 0x000fd00000000816 */
        /* <DEDUP_REMOVED lines=38> */
[----:B------:R-:W-:-:S07]  /*1640*/  USEL UR5, UR6, UR5, UP0 ;  /* 0x0000000506057287 */ /* 0x000fce0008000000 */
        /* <DEDUP_REMOVED lines=18> */
[----:B------:R-:W-:Y:S01]  /*1770*/  MOV R18, 0xfca213ea ;  /* 0xfca213ea00127802 */ /* 0x000fe20000000f00 */
[----:B------:R-:W-:Y:S01]  /*1780*/  IMAD.MOV.U32 R19, RZ, RZ, 0x3e928af3 ;  /* 0x3e928af3ff137424 */ /* 0x000fe200078e00ff */
[----:B------:R-:W-:-:S05]  /*1790*/  UMOV UR5, 0x3e5ade15 ;  /* 0x3e5ade1500057882 */ /* 0x000fca0000000000 */
        /* <DEDUP_REMOVED lines=42> */
.L_x_101:
[----:B------:R-:W-:Y:S01]  /*1a40*/  DFMA R16, R16, R12, R12 ;  /* 0x0000000c1010722b */ /* 0x000fe2000000000c */
[----:B------:R-:W-:Y:S01]  /*1a50*/  IMAD.MOV.U32 R2, RZ, RZ, R0 ;  /* 0x000000ffff027224 */ /* 0x000fe200078e0000 */
[----:B------:R-:W-:Y:S01]  /*1a60*/  DSETP.NEU.AND P0, PT, |R12|, +INF , PT ;  /* 0x7ff000000c00742a */ /* 0x000fe20003f0d200 */
[----:B------:R-:W-:-:S07]  /*1a70*/  IMAD.MOV.U32 R3, RZ, RZ, 0x0 ;  /* 0x00000000ff037424 */ /* 0x000fce00078e00ff */
[----:B------:R-:W-:Y:S02]  /*1a80*/  FSEL R10, R12, R16, !P0 ;  /* 0x000000100c0a7208 */ /* 0x000fe40004000000 */
[----:B------:R-:W-:Y:S01]  /*1a90*/  FSEL R11, R13, R17, !P0 ;  /* 0x000000110d0b7208 */ /* 0x000fe20004000000 */
[----:B------:R-:W-:Y:S06]  /*1aa0*/  RET.REL.NODEC R2 `(_Z20acoustic_power_waterPdS_S_iib) ;  /* 0xffffffe402547950 */ /* 0x000fec0003c3ffff */
.L_x_102:
        /* <DEDUP_REMOVED lines=13> */
.L_x_242:


//--------------------- .text._Z17Westervelt_space6PdS_S_S_S_S_S_S_S_S_S_S_ii --------------------------
	.section	.text._Z17Westervelt_space6PdS_S_S_S_S_S_S_S_S_S_S_ii,"ax",@progbits
	.align	128
        .global         _Z17Westervelt_space6PdS_S_S_S_S_S_S_S_S_S_S_ii
        .type           _Z17Westervelt_space6PdS_S_S_S_S_S_S_S_S_S_S_ii,@function
        .size           _Z17Westervelt_space6PdS_S_S_S_S_S_S_S_S_S_S_ii,(.L_x_244 - _Z17Westervelt_space6PdS_S_S_S_S_S_S_S_S_S_S_ii)
        .other          _Z17Westervelt_space6PdS_S_S_S_S_S_S_S_S_S_S_ii,@"STO_CUDA_ENTRY STV_DEFAULT"
_Z17Westervelt_space6PdS_S_S_S_S_S_S_S_S_S_S_ii:
.text._Z17Westervelt_space6PdS_S_S_S_S_S_S_S_S_S_S_ii:
[----:B------:R-:W-:Y:S01]  /*0000*/  LDC R1, c[0x0][0x37c] ;  /* 0x0000df00ff017b82 */ /* 0x000fe20000000800 */
[----:B------:R-:W0:Y:S07]  /*0010*/  S2R R4, SR_TID.Z ;  /* 0x0000000000047919 */ /* 0x000e2e0000002300 */
[----:B------:R-:W1:Y:S01]  /*0020*/  LDC.64 R18, c[0x0][0x3e0] ;  /* 0x0000f800ff127b82 */ /* 0x000e620000000a00 */
[----:B------:R-:W2:Y:S01]  /*0030*/  LDCU UR4, c[0x0][0x360] ;  /* 0x00006c00ff0477ac */ /* 0x000ea20008000800 */
[----:B------:R-:W0:Y:S01]  /*0040*/  S2R R7, SR_CTAID.Z ;  /* 0x0000000000077919 */ /* 0x000e220000002700 */
[----:B------:R-:W3:Y:S01]  /*0050*/  LDCU UR5, c[0x0][0x364] ;  /* 0x00006c80ff0577ac */ /* 0x000ee20008000800 */
[----:B------:R-:W2:Y:S01]  /*0060*/  S2R R2, SR_TID.X ;  /* 0x0000000000027919 */ /* 0x000ea20000002100 */
[----:B------:R-:W0:Y:S01]  /*0070*/  LDCU UR6, c[0x0][0x368] ;  /* 0x00006d00ff0677ac */ /* 0x000e220008000800 */
[----:B------:R-:W2:Y:S01]  /*0080*/  S2R R3, SR_CTAID.X ;  /* 0x0000000000037919 */ /* 0x000ea20000002500 */
[----:B------:R-:W3:Y:S01]  /*0090*/  S2R R5, SR_TID.Y ;  /* 0x0000000000057919 */ /* 0x000ee20000002200 */
[----:B------:R-:W3:Y:S01]  /*00a0*/  S2R R6, SR_CTAID.Y ;  /* 0x0000000000067919 */ /* 0x000ee20000002600 */
[----:B-1----:R-:W-:-:S02]  /*00b0*/  VIADD R19, R19, 0xfffffffc ;  /* 0xfffffffc13137836 */ /* 0x002fc40000000000 */
[----:B------:R-:W-:Y:S02]  /*00c0*/  VIADD R0, R18, 0xfffffffc ;  /* 0xfffffffc12007836 */ /* 0x000fe40000000000 */
[----:B0-----:R-:W-:-:S05]  /*00d0*/  IMAD R4, R7, UR6, R4 ;  /* 0x0000000607047c24 */ /* 0x001fca000f8e0204 */
[----:B------:R-:W-:Y:S01]  /*00e0*/  ISETP.GT.AND P0, PT, R4, R19, PT ;  /* 0x000000130400720c */ /* 0x000fe20003f04270 */
[----:B--2---:R-:W-:-:S03]  /*00f0*/  IMAD R2, R3, UR4, R2 ;  /* 0x0000000403027c24 */ /* 0x004fc6000f8e0202 */
[----:B------:R-:W-:-:S04]  /*0100*/  ISETP.LT.U32.OR P0, PT, R4, 0x3, P0 ;  /* 0x000000030400780c */ /* 0x000fc80000701470 */
[----:B------:R-:W-:Y:S01]  /*0110*/  ISETP.LT.OR P0, PT, R2, RZ, P0 ;  /* 0x000000ff0200720c */ /* 0x000fe20000701670 */
[----:B---3--:R-:W-:-:S03]  /*0120*/  IMAD R3, R6, UR5, R5 ;  /* 0x0000000506037c24 */ /* 0x008fc6000f8e0205 */
[----:B------:R-:W-:-:S04]  /*0130*/  ISETP.LE.AND P0, PT, R2, R0, !P0 ;  /* 0x000000000200720c */ /* 0x000fc80004703270 */
[----:B------:R-:W-:-:S13]  /*0140*/  ISETP.GT.OR P0, PT, R3, R0, !P0 ;  /* 0x000000000300720c */ /* 0x000fda0004704670 */
[----:B------:R-:W-:Y:S05]  /*0150*/  @P0 EXIT ;  /* 0x000000000000094d */ /* 0x000fea0003800000 */
[CC--:B------:R-:W-:Y:S01]  /*0160*/  IMAD R5, R3.reuse, R18.reuse, RZ ;  /* 0x0000001203057224 */ /* 0x0c0fe200078e02ff */
[C---:B------:R-:W-:Y:S01]  /*0170*/  ISETP.NE.AND P3, PT, R3.reuse, RZ, PT ;  /* 0x000000ff0300720c */ /* 0x040fe20003f65270 */
[--C-:B------:R-:W-:Y:S01]  /*0180*/  IMAD.MOV R0, RZ, RZ, -R18.reuse ;  /* 0x000000ffff007224 */ /* 0x100fe200078e0a12 */
[C---:B------:R-:W-:Y:S01]  /*0190*/  ISETP.NE.AND P4, PT, R3.reuse, 0x1, PT ;  /* 0x000000010300780c */ /* 0x040fe20003f85270 */
[C-C-:B------:R-:W-:Y:S01]  /*01a0*/  IMAD R7, R18.reuse, 0x2, R5.reuse ;  /* 0x0000000212077824 */ /* 0x140fe200078e0205 */
[----:B------:R-:W-:Y:S01]  /*01b0*/  ISETP.NE.AND P5, PT, R3, 0x2, PT ;  /* 0x000000020300780c */ /* 0x000fe20003fa5270 */
[----:B------:R-:W-:Y:S01]  /*01c0*/  IMAD R33, R18, R18, RZ ;  /* 0x0000001212217224 */ /* 0x000fe200078e02ff */
[C---:B------:R-:W-:Y:S01]  /*01d0*/  ISETP.NE.AND P2, PT, R2.reuse, 0x2, PT ;  /* 0x000000020200780c */ /* 0x040fe20003f45270 */
[----:B------:R-:W-:Y:S01]  /*01e0*/  IMAD.IADD R7, R7, 0x1, R18 ;  /* 0x0000000107077824 */ /* 0x000fe200078e0212 */
[C---:B------:R-:W-:Y:S01]  /*01f0*/  ISETP.NE.AND P0, PT, R2.reuse, RZ, PT ;  /* 0x000000ff0200720c */ /* 0x040fe20003f05270 */
[C-C-:B------:R-:W-:Y:S01]  /*0200*/  IMAD.IADD R10, R2.reuse, 0x1, R5.reuse ;  /* 0x00000001020a7824 */ /* 0x140fe200078e0205 */
[----:B------:R-:W-:Y:S01]  /*0210*/  ISETP.NE.AND P1, PT, R2, 0x1, PT ;  /* 0x000000010200780c */ /* 0x000fe20003f25270 */
[----:B------:R-:W0:Y:S01]  /*0220*/  LDC.64 R24, c[0x0][0x388] ;  /* 0x0000e200ff187b82 */ /* 0x000e220000000a00 */
[----:B------:R-:W-:Y:S01]  /*0230*/  LEA R7, R0, R7, 0x2 ;  /* 0x0000000700077211 */ /* 0x000fe200078e10ff */
[----:B------:R-:W-:Y:S01]  /*0240*/  IMAD R0, R4, R33, RZ ;  /* 0x0000002104007224 */ /* 0x000fe200078e02ff */
[----:B------:R-:W1:Y:S03]  /*0250*/  LDCU.64 UR6, c[0x0][0x358] ;  /* 0x00006b00ff0677ac */ /* 0x000e660008000a00 */
[----:B------:R-:W-:-:S02]  /*0260*/  IMAD.IADD R15, R0, 0x1, R5 ;  /* 0x00000001000f7824 */ /* 0x000fc400078e0205 */
[C---:B------:R-:W-:Y:S01]  /*0270*/  IMAD.IADD R3, R2.reuse, 0x1, R0 ;  /* 0x0000000102037824 */ /* 0x040fe200078e0200 */
[----:B------:R-:W2:Y:S01]  /*0280*/  LDC.64 R36, c[0x0][0x390] ;  /* 0x0000e400ff247b82 */ /* 0x000ea20000000a00 */
[----:B------:R-:W-:Y:S01]  /*0290*/  IMAD.IADD R6, R7, 0x1, -R18 ;  /* 0x0000000107067824 */ /* 0x000fe200078e0a12 */
[----:B------:R-:W-:Y:S01]  /*02a0*/  IADD3 R45, PT, PT, R15, 0x1, RZ ;  /* 0x000000010f2d7810 */ /* 0x000fe20007ffe0ff */
[----:B------:R-:W-:Y:S01]  /*02b0*/  IMAD R8, R33, 0x2, R0 ;  /* 0x0000000221087824 */ /* 0x000fe200078e0200 */
[CC--:B------:R-:W-:Y:S01]  /*02c0*/  IADD3 R14, PT, PT, R3.reuse, R18.reuse, RZ ;  /* 0x00000012030e7210 */ /* 0x0c0fe20007ffe0ff */
[C---:B------:R-:W-:Y:S01]  /*02d0*/  IMAD.IADD R0, R3.reuse, 0x1, R5 ;  /* 0x0000000103007824 */ /* 0x040fe200078e0205 */
[----:B------:R-:W-:Y:S01]  /*02e0*/  IADD3 R9, PT, PT, R3, -R18, R6 ;  /* 0x8000001203097210 */ /* 0x000fe20007ffe006 */
[----:B------:R-:W-:Y:S01]  /*02f0*/  IMAD.IADD R2, R2, 0x1, R45 ;  /* 0x0000000102027824 */ /* 0x000fe200078e022d */
[----:B------:R-:W3:Y:S01]  /*0300*/  LDC.64 R42, c[0x0][0x3a0] ;  /* 0x0000e800ff2a7b82 */ /* 0x000ee20000000a00 */
[----:B------:R-:W-:-:S02]  /*0310*/  IMAD.IADD R12, R33, 0x1, R8 ;  /* 0x00000001210c7824 */ /* 0x000fc400078e0208 */
[C---:B------:R-:W-:Y:S02]  /*0320*/  IMAD.IADD R5, R3.reuse, 0x1, R6 ;  /* 0x0000000103057824 */ /* 0x040fe400078e0206 */
[C---:B------:R-:W-:Y:S02]  /*0330*/  VIADD R6, R2.reuse, 0xfffffffe ;  /* 0xfffffffe02067836 */ /* 0x040fe40000000000 */
[C---:B------:R-:W-:Y:S01]  /*0340*/  VIADD R8, R2.reuse, 0xfffffffd ;  /* 0xfffffffd02087836 */ /* 0x040fe20000000000 */
[----:B------:R-:W4:Y:S01]  /*0350*/  LDC.64 R26, c[0x0][0x3a8] ;  /* 0x0000ea00ff1a7b82 */ /* 0x000f220000000a00 */
[----:B------:R-:W-:Y:S01]  /*0360*/  IMAD.IADD R7, R3, 0x1, R7 ;  /* 0x0000000103077824 */ /* 0x000fe200078e0207 */
[----:B------:R-:W-:Y:S01]  /*0370*/  SEL R11, R45, R6, !P0 ;  /* 0x000000062d0b7207 */ /* 0x000fe20004000000 */
[----:B------:R-:W-:Y:S01]  /*0380*/  VIADD R31, R15, 0x2 ;  /* 0x000000020f1f7836 */ /* 0x000fe20000000000 */
[----:B------:R-:W-:Y:S01]  /*0390*/  SEL R8, R45, R8, !P1 ;  /* 0x000000082d087207 */ /* 0x000fe20004800000 */
[----:B------:R-:W-:Y:S01]  /*03a0*/  @P2 VIADD R45, R2, 0xfffffffc ;  /* 0xfffffffc022d2836 */ /* 0x000fe20000000000 */
[C---:B------:R-:W-:Y:S01]  /*03b0*/  SEL R53, R14.reuse, R7, !P3 ;  /* 0x000000070e357207 */ /* 0x040fe20005800000 */
[----:B------:R-:W-:Y:S01]  /*03c0*/  IMAD R12, R33, -0x4, R12 ;  /* 0xfffffffc210c7824 */ /* 0x000fe200078e020c */
[----:B------:R-:W-:Y:S01]  /*03d0*/  SEL R2, R14, R5, !P4 ;  /* 0x000000050e027207 */ /* 0x000fe20006000000 */
[----:B0-----:R-:W-:Y:S01]  /*03e0*/  IMAD.WIDE R38, R0, 0x8, R24 ;  /* 0x0000000800267825 */ /* 0x001fe200078e0218 */
[----:B------:R-:W-:-:S02]  /*03f0*/  SEL R45, R31, R45, !P1 ;  /* 0x0000002d1f2d7207 */ /* 0x000fc40004800000 */
[C---:B------:R-:W-:Y:S01]  /*0400*/  SEL R6, R14.reuse, R9, !P5 ;  /* 0x000000090e067207 */ /* 0x040fe20006800000 */
[----:B------:R-:W-:Y:S01]  /*0410*/  @!P0 VIADD R45, R15, 0x3 ;  /* 0x000000030f2d8836 */ /* 0x000fe20000000000 */
[----:B------:R-:W-:Y:S01]  /*0420*/  IADD3 R7, PT, PT, R14, R18, RZ ;  /* 0x000000120e077210 */ /* 0x000fe20007ffe0ff */
[----:B------:R-:W-:Y:S01]  /*0430*/  IMAD.IADD R3, R12, 0x1, -R33 ;  /* 0x000000010c037824 */ /* 0x000fe200078e0a21 */
[----:B------:R-:W0:Y:S01]  /*0440*/  LDC.64 R14, c[0x0][0x398] ;  /* 0x0000e600ff0e7b82 */ /* 0x000e220000000a00 */
[----:B--2---:R-:W-:Y:S01]  /*0450*/  IMAD.WIDE R36, R0, 0x8, R36 ;  /* 0x0000000800247825 */ /* 0x004fe200078e0224 */
[C---:B------:R-:W-:Y:S01]  /*0460*/  SEL R55, R7.reuse, R2, !P3 ;  /* 0x0000000207377207 */ /* 0x040fe20005800000 */
[----:B-1----:R-:W2:Y:S01]  /*0470*/  LDG.E.64 R34, desc[UR6][R38.64] ;  /* 0x0000000626227981 */ /* 0x002ea2000c1e1b00 */
[C---:B------:R-:W-:Y:S01]  /*0480*/  IADD3 R5, PT, PT, R10.reuse, R3, -R33 ;  /* 0x000000030a057210 */ /* 0x040fe20007ffe821 */
[C---:B------:R-:W-:Y:S01]  /*0490*/  IMAD.IADD R17, R10.reuse, 0x1, R12 ;  /* 0x000000010a117824 */ /* 0x040fe200078e020c */
[----:B------:R-:W-:Y:S01]  /*04a0*/  SEL R21, R7, R6, !P4 ;  /* 0x0000000607157207 */ /* 0x000fe20006000000 */
[----:B------:R-:W-:Y:S01]  /*04b0*/  IMAD.IADD R41, R10, 0x1, R3 ;  /* 0x000000010a297824 */ /* 0x000fe200078e0203 */
[----:B------:R-:W-:Y:S01]  /*04c0*/  SEL R31, R31, R8, !P0 ;  /* 0x000000081f1f7207 */ /* 0x000fe20004000000 */
[----:B------:R-:W-:Y:S01]  /*04d0*/  IMAD.WIDE R50, R18, 0x8, R38 ;  /* 0x0000000812327825 */ /* 0x000fe200078e0226 */
[----:B------:R-:W5:Y:S03]  /*04e0*/  LDG.E.64 R2, desc[UR6][R36.64] ;  /* 0x0000000624027981 */ /* 0x000f66000c1e1b00 */
[----:B------:R-:W-:-:S04]  /*04f0*/  IMAD.WIDE R52, R53, 0x8, R24 ;  /* 0x0000000835347825 */ /* 0x000fc800078e0218 */
[--C-:B------:R-:W-:Y:S02]  /*0500*/  IMAD.WIDE R10, R11, 0x8, R24.reuse ;  /* 0x000000080b0a7825 */ /* 0x100fe400078e0218 */
[----:B------:R-:W2:Y:S02]  /*0510*/  LDG.E.64 R52, desc[UR6][R52.64] ;  /* 0x0000000634347981 */ /* 0x000ea4000c1e1b00 */
[----:B------:R-:W-:Y:S02]  /*0520*/  IMAD.WIDE R16, R17, 0x8, R24 ;  /* 0x0000000811107825 */ /* 0x000fe400078e0218 */
[----:B------:R-:W2:Y:S02]  /*0530*/  LDG.E.64 R10, desc[UR6][R10.64] ;  /* 0x000000060a0a7981 */ /* 0x000ea4000c1e1b00 */
[----:B------:R-:W-:Y:S02]  /*0540*/  IMAD.WIDE.U32 R46, R33, 0x8, R38 ;  /* 0x00000008212e7825 */ /* 0x000fe400078e0026 */
[----:B------:R-:W2:Y:S02]  /*0550*/  LDG.E.64 R16, desc[UR6][R16.64] ;  /* 0x0000000610107981 */ /* 0x000ea4000c1e1b00 */
[----:B------:R-:W-:-:S02]  /*0560*/  IMAD.WIDE R12, R18, 0x8, R50 ;  /* 0x00000008120c7825 */ /* 0x000fc400078e0232 */
[----:B------:R-:W2:Y:S02]  /*0570*/  LDG.E.64 R50, desc[UR6][R50.64] ;  /* 0x0000000632327981 */ /* 0x000ea4000c1e1b00 */
[----:B------:R-:W-:Y:S02]  /*0580*/  @!P3 IMAD.IADD R21, R7, 0x1, R18 ;  /* 0x000000010715b824 */ /* 0x000fe400078e0212 */
[----:B------:R-:W2:Y:S01]  /*0590*/  LDG.E.64 R6, desc[UR6][R38.64+0x8] ;  /* 0x0000080626067981 */ /* 0x000ea2000c1e1b00 */
[----:B------:R-:W-:-:S03]  /*05a0*/  IMAD.WIDE.U32 R28, R33, 0x8, R46 ;  /* 0x00000008211c7825 */ /* 0x000fc600078e002e */
[----:B------:R-:W2:Y:S01]  /*05b0*/  LDG.E.64 R8, desc[UR6][R46.64] ;  /* 0x000000062e087981 */ /* 0x000ea2000c1e1b00 */
[----:B------:R-:W-:-:S04]  /*05c0*/  IMAD.WIDE R56, R41, 0x8, R24 ;  /* 0x0000000829387825 */ /* 0x000fc800078e0218 */
[----:B0-----:R-:W-:-:S04]  /*05d0*/  IMAD.WIDE R14, R0, 0x8, R14 ;  /* 0x00000008000e7825 */ /* 0x001fc800078e020e */
[--C-:B------:R-:W-:Y:S01]  /*05e0*/  IMAD.WIDE R54, R55, 0x8, R24.reuse ;  /* 0x0000000837367825 */ /* 0x100fe200078e0218 */
[----:B------:R-:W2:Y:S03]  /*05f0*/  LDG.E.64 R46, desc[UR6][R38.64+0x18] ;  /* 0x00001806262e7981 */ /* 0x000ea6000c1e1b00 */
[----:B------:R-:W-:Y:S01]  /*0600*/  IMAD.WIDE R40, R31, 0x8, R24 ;  /* 0x000000081f287825 */ /* 0x000fe200078e0218 */
[----:B------:R-:W2:Y:S03]  /*0610*/  LDG.E.64 R14, desc[UR6][R14.64] ;  /* 0x000000060e0e7981 */ /* 0x000ea6000c1e1b00 */
[----:B------:R-:W-:Y:S01]  /*0620*/  IMAD.WIDE R18, R18, 0x8, R12 ;  /* 0x0000000812127825 */ /* 0x000fe200078e020c */
[----:B------:R-:W2:Y:S03]  /*0630*/  LDG.E.64 R30, desc[UR6][R56.64] ;  /* 0x00000006381e7981 */ /* 0x000ea6000c1e1b00 */
[----:B------:R-:W-:Y:S01]  /*0640*/  IMAD.WIDE R22, R21, 0x8, R24 ;  /* 0x0000000815167825 */ /* 0x000fe200078e0218 */
[----:B------:R-:W2:Y:S03]  /*0650*/  LDG.E.64 R12, desc[UR6][R12.64] ;  /* 0x000000060c0c7981 */ /* 0x000ea6000c1e1b00 */
[----:B------:R-:W-:Y:S01]  /*0660*/  IMAD.WIDE.U32 R48, R33, 0x8, R28 ;  /* 0x0000000821307825 */ /* 0x000fe200078e001c */
[----:B------:R5:W2:Y:S03]  /*0670*/  LDG.E.64 R20, desc[UR6][R54.64] ;  /* 0x0000000636147981 */ /* 0x000aa6000c1e1b00 */
[--C-:B------:R-:W-:Y:S01]  /*0680*/  IMAD.WIDE R58, R5, 0x8, R24.reuse ;  /* 0x00000008053a7825 */ /* 0x100fe200078e0218 */
[----:B------:R-:W2:Y:S03]  /*0690*/  LDG.E.64 R28, desc[UR6][R28.64] ;  /* 0x000000061c1c7981 */ /* 0x000ea6000c1e1b00 */
[----:B------:R-:W-:Y:S01]  /*06a0*/  IMAD.WIDE R44, R45, 0x8, R24 ;  /* 0x000000082d2c7825 */ /* 0x000fe200078e0218 */
[----:B------:R-:W2:Y:S03]  /*06b0*/  LDG.E.64 R32, desc[UR6][R38.64+0x10] ;  /* 0x0000100626207981 */ /* 0x000ea6000c1e1b00 */
[C---:B---3--:R-:W-:Y:S01]  /*06c0*/  IMAD.WIDE R24, R0.reuse, 0x8, R42 ;  /* 0x0000000800187825 */ /* 0x048fe200078e022a */
[----:B------:R-:W3:Y:S04]  /*06d0*/  LDG.E.64 R40, desc[UR6][R40.64] ;  /* 0x0000000628287981 */ /* 0x000ee8000c1e1b00 */
[----:B------:R-:W3:Y:S01]  /*06e0*/  LDG.E.64 R18, desc[UR6][R18.64] ;  /* 0x0000000612127981 */ /* 0x000ee2000c1e1b00 */
[----:B----4-:R-:W-:-:S03]  /*06f0*/  IMAD.WIDE R26, R0, 0x8, R26 ;  /* 0x00000008001a7825 */ /* 0x010fc600078e021a */
[----:B------:R-:W4:Y:S04]  /*0700*/  LDG.E.64 R22, desc[UR6][R22.64] ;  /* 0x0000000616167981 */ /* 0x000f28000c1e1b00 */
[----:B------:R-:W4:Y:S04]  /*0710*/  LDG.E.64 R48, desc[UR6][R48.64] ;  /* 0x0000000630307981 */ /* 0x000f28000c1e1b00 */
[----:B------:R-:W4:Y:S04]  /*0720*/  LDG.E.64 R42, desc[UR6][R58.64] ;  /* 0x000000063a2a7981 */ /* 0x000f28000c1e1b00 */
[----:B------:R-:W4:Y:S04]  /*0730*/  LDG.E.64 R24, desc[UR6][R24.64] ;  /* 0x0000000618187981 */ /* 0x000f28000c1e1b00 */
[----:B------:R-:W4:Y:S04]  /*0740*/  LDG.E.64 R44, desc[UR6][R44.64] ;  /* 0x000000062c2c7981 */ /* 0x000f28000c1e1b00 */
[----:B------:R-:W4:Y:S01]  /*0750*/  LDG.E.64 R26, desc[UR6][R26.64] ;  /* 0x000000061a1a7981 */ /* 0x000f22000c1e1b00 */
[----:B------:R-:W-:Y:S01]  /*0760*/  BSSY.RECONVERGENT B0, `(.L_x_103) ;  /* 0x0000021000007945 */ /* 0x000fe20003800200 */
[----:B------:R-:W-:Y:S01]  /*0770*/  UMOV UR4, URZ ;  /* 0x000000ff00047c82 */ /* 0x000fe20008000000 */
[----:B-----5:R-:W-:-:S08]  /*0780*/  DMUL R54, R2, -18 ;  /* 0xc032000002367828 */ /* 0x020fd00000000000 */
[----:B--2---:R-:W-:Y:S02]  /*0790*/  DFMA R54, R34, 5, R54 ;  /* 0x401400002236782b */ /* 0x004fe40000000036 */
[----:B------:R-:W-:Y:S02]  /*07a0*/  DADD R50, R50, R52 ;  /* 0x0000000032327229 */ /* 0x000fe40000000034 */
[----:B------:R-:W-:Y:S02]  /*07b0*/  DMUL R52, R34, 490 ;  /* 0x407ea00022347828 */ /* 0x000fe40000000000 */
[----:B------:R-:W-:Y:S02]  /*07c0*/  DADD R6, R6, R10 ;  /* 0x0000000006067229 */ /* 0x000fe4000000000a */
[----:B------:R-:W-:Y:S02]  /*07d0*/  DMUL R10, R2, -4 ;  /* 0xc0100000020a7828 */ /* 0x000fe40000000000 */
[----:B------:R-:W-:-:S02]  /*07e0*/  DADD R8, R8, R16 ;  /* 0x0000000008087229 */ /* 0x000fc40000000010 */
[--C-:B------:R-:W-:Y:S02]  /*07f0*/  DFMA R50, R50, 270, -R52.reuse ;  /* 0x4070e0003232782b */ /* 0x100fe40000000834 */
[----:B------:R-:W-:Y:S02]  /*0800*/  DFMA R6, R6, 270, -R52 ;  /* 0x4070e0000606782b */ /* 0x000fe40000000834 */
[----:B------:R-:W-:Y:S02]  /*0810*/  DFMA R10, R34, 3, R10 ;  /* 0x40080000220a782b */ /* 0x000fe4000000000a */
[----:B------:R-:W-:Y:S02]  /*0820*/  DFMA R8, R8, 270, -R52 ;  /* 0x4070e0000808782b */ /* 0x000fe40000000834 */
[----:B------:R-:W-:Y:S02]  /*0830*/  DFMA R54, R14, 24, R54 ;  /* 0x403800000e36782b */ /* 0x000fe40000000036 */
[----:B------:R-:W-:-:S02]  /*0840*/  DADD R20, R12, R20 ;  /* 0x000000000c147229 */ /* 0x000fc40000000014 */
[----:B------:R-:W-:Y:S02]  /*0850*/  DADD R28, R28, R30 ;  /* 0x000000001c1c7229 */ /* 0x000fe4000000001e */
[----:B---3--:R-:W-:Y:S02]  /*0860*/  DADD R32, R32, R40 ;  /* 0x0000000020207229 */ /* 0x008fe40000000028 */
[----:B------:R-:W-:Y:S02]  /*0870*/  DADD R12, R14, R10 ;  /* 0x000000000e0c7229 */ /* 0x000fe4000000000a */
[----:B------:R-:W-:Y:S02]  /*0880*/  DFMA R20, R20, -27, R50 ;  /* 0xc03b00001414782b */ /* 0x000fe40000000032 */
[----:B------:R-:W-:Y:S02]  /*0890*/  DFMA R8, R28, -27, R8 ;  /* 0xc03b00001c08782b */ /* 0x000fe40000000008 */
[----:B----4-:R-:W-:-:S02]  /*08a0*/  DADD R18, R18, R22 ;  /* 0x0000000012127229 */ /* 0x010fc40000000016 */
[----:B------:R-:W-:Y:S02]  /*08b0*/  DFMA R6, R32, -27, R6 ;  /* 0xc03b00002006782b */ /* 0x000fe40000000006 */
[----:B------:R-:W-:Y:S02]  /*08c0*/  DADD R30, R48, R42 ;  /* 0x00000000301e7229 */ /* 0x000fe4000000002a */
[----:B------:R-:W-:Y:S02]  /*08d0*/  DFMA R54, R24, -14, R54 ;  /* 0xc02c00001836782b */ /* 0x000fe40000000036 */
[----:B------:R-:W-:Y:S02]  /*08e0*/  DADD R28, R46, R44 ;  /* 0x000000002e1c7229 */ /* 0x000fe4000000002c */
[----:B------:R-:W-:Y:S02]  /*08f0*/  DADD R60, -RZ, |R12| ;  /* 0x00000000ff3c7229 */ /* 0x000fe4000000050c */
[----:B------:R-:W-:-:S02]  /*0900*/  DFMA R32, R18, 2, R20 ;  /* 0x400000001220782b */ /* 0x000fc40000000014 */
[----:B------:R-:W-:Y:S02]  /*0910*/  DFMA R30, R30, 2, R8 ;  /* 0x400000001e1e782b */ /* 0x000fe40000000008 */
[----:B------:R-:W-:Y:S02]  /*0920*/  DFMA R26, R26, 3, R54 ;  /* 0x400800001a1a782b */ /* 0x000fe40000000036 */
[----:B------:R-:W-:Y:S01]  /*0930*/  DFMA R28, R28, 2, R6 ;  /* 0x400000001c1c782b */ /* 0x000fe20000000006 */
[----:B------:R-:W-:Y:S01]  /*0940*/  IMAD.MOV.U32 R7, RZ, RZ, 0x40000000 ;  /* 0x40000000ff077424 */ /* 0x000fe200078e00ff */
[----:B------:R-:W-:-:S09]  /*0950*/  MOV R6, 0x970 ;  /* 0x0000097000067802 */ /* 0x000fd20000000f00 */
[----:B------:R-:W-:Y:S05]  /*0960*/  CALL.REL.NOINC `($_Z17Westervelt_space6PdS_S_S_S_S_S_S_S_S_S_S_ii$__internal_accurate_pow) ;  /* 0x0000003400bc7944 */ /* 0x000fea0003c00000 */
[----:B------:R-:W-:Y:S05]  /*0970*/  BSYNC.RECONVERGENT B0 ;  /* 0x0000000000007941 */ /* 0x000fea0003800200 */
.L_x_103:
[C---:B------:R-:W-:Y:S01]  /*0980*/  DADD R8, R12.reuse, 2 ;  /* 0x400000000c087429 */ /* 0x040fe20000000000 */
[----:B------:R-:W0:Y:S01]  /*0990*/  LDC.64 R16, c[0x3][0xb0] ;  /* 0x00c02c00ff107b82 */ /* 0x000e220000000a00 */
[----:B------:R-:W-:Y:S01]  /*09a0*/  DSETP.NEU.AND P0, PT, R12, RZ, PT ;  /* 0x000000ff0c00722a */ /* 0x000fe20003f0d000 */
[----:B------:R-:W1:Y:S01]  /*09b0*/  I2F.F64.U32 R4, R4 ;  /* 0x0000000400047312 */ /* 0x000e620000201800 */
[----:B------:R-:W-:Y:S01]  /*09c0*/  BSSY.RECONVERGENT B0, `(.L_x_104) ;  /* 0x000000e000007945 */ /* 0x000fe20003800200 */
[----:B------:R-:W-:-:S04]  /*09d0*/  MOV R47, R7 ;  /* 0x00000007002f7202 */ /* 0x000fc80000000f00 */
[----:B------:R-:W2:Y:S01]  /*09e0*/  LDC.64 R10, c[0x3][0xb8] ;  /* 0x00c02e00ff0a7b82 */ /* 0x000ea20000000a00 */
[----:B------:R-:W-:-:S04]  /*09f0*/  LOP3.LUT R8, R9, 0x7ff00000, RZ, 0xc0, !PT ;  /* 0x7ff0000009087812 */ /* 0x000fc800078ec0ff */
[----:B------:R-:W-:Y:S01]  /*0a00*/  ISETP.NE.AND P1, PT, R8, 0x7ff00000, PT ;  /* 0x7ff000000800780c */ /* 0x000fe20003f25270 */
[----:B------:R-:W-:Y:S01]  /*0a10*/  DMUL R8, R2, -5 ;  /* 0xc014000002087828 */ /* 0x000fe20000000000 */
[----:B------:R-:W-:-:S11]  /*0a20*/  @!P0 CS2R R46, SRZ ;  /* 0x00000000002e8805 */ /* 0x000fd6000001ff00 */
[----:B-1----:R-:W-:Y:S05]  /*0a30*/  @P1 BRA `(.L_x_105) ;  /* 0x0000000000181947 */ /* 0x002fea0003800000 */
[----:B------:R-:W-:-:S14]  /*0a40*/  DSETP.NAN.AND P0, PT, R12, R12, PT ;  /* 0x0000000c0c00722a */ /* 0x000fdc0003f08000 */
[----:B------:R-:W-:Y:S01]  /*0a50*/  @P0 DADD R46, R12, 2 ;  /* 0x400000000c2e0429 */ /* 0x000fe20000000000 */
[----:B------:R-:W-:Y:S10]  /*0a60*/  @P0 BRA `(.L_x_105) ;  /* 0x00000000000c0947 */ /* 0x000ff40003800000 */
[----:B------:R-:W-:-:S14]  /*0a70*/  DSETP.NEU.AND P0, PT, |R12|, +INF , PT ;  /* 0x7ff000000c00742a */ /* 0x000fdc0003f0d200 */
[----:B------:R-:W-:Y:S02]  /*0a80*/  @!P0 IMAD.MOV.U32 R46, RZ, RZ, 0x0 ;  /* 0x00000000ff2e8424 */ /* 0x000fe400078e00ff */
[----:B------:R-:W-:-:S07]  /*0a90*/  @!P0 IMAD.MOV.U32 R47, RZ, RZ, 0x7ff00000 ;  /* 0x7ff00000ff2f8424 */ /* 0x000fce00078e00ff */
.L_x_105:
[----:B------:R-:W-:Y:S05]  /*0aa0*/  BSYNC.RECONVERGENT B0 ;  /* 0x0000000000007941 */ /* 0x000fea0003800200 */
.L_x_104:
[----:B------:R-:W1:Y:S01]  /*0ab0*/  LDCU.64 UR8, c[0x3][0x98] ;  /* 0x00c01300ff0877ac */ /* 0x000e620008000a00 */
[----:B0-2---:R-:W-:Y:S01]  /*0ac0*/  DFMA R4, R4, R10, R16 ;  /* 0x0000000a0404722b */ /* 0x005fe20000000010 */
[----:B------:R-:W-:Y:S01]  /*0ad0*/  BSSY.RECONVERGENT B0, `(.L_x_106) ;  /* 0x000029b000007945 */ /* 0x000fe20003800200 */
[----:B------:R-:W-:Y:S02]  /*0ae0*/  DFMA R8, R34, 2, R8 ;  /* 0x400000002208782b */ /* 0x000fe40000000008 */
[----:B------:R-:W-:Y:S02]  /*0af0*/  DMUL R46, R46, 0.25 ;  /* 0x3fd000002e2e7828 */ /* 0x000fe40000000000 */
[----:B------:R-:W-:-:S04]  /*0b00*/  DSETP.NEU.AND P0, PT, R12, 1, PT ;  /* 0x3ff000000c00742a */ /* 0x000fc80003f0d000 */
[----:B------:R-:W-:-:S04]  /*0b10*/  DFMA R8, R14, 4, R8 ;  /* 0x401000000e08782b */ /* 0x000fc80000000008 */
[----:B------:R-:W-:Y:S02]  /*0b20*/  FSEL R22, R46, RZ, P0 ;  /* 0x000000ff2e167208 */ /* 0x000fe40000000000 */
[----:B------:R-:W-:Y:S01]  /*0b30*/  FSEL R23, R47, 1.625, P0 ;  /* 0x3fd000002f177808 */ /* 0x000fe20000000000 */
[----:B-1----:R-:W-:Y:S02]  /*0b40*/  DSETP.GEU.AND P1, PT, R4, UR8, PT ;  /* 0x0000000804007e2a */ /* 0x002fe4000bf2e000 */
[----:B------:R-:W-:-:S12]  /*0b50*/  DADD R24, -R24, R8 ;  /* 0x0000000018187229 */ /* 0x000fd80000000108 */
[----:B------:R-:W-:Y:S05]  /*0b60*/  @P1 BRA `(.L_x_107) ;  /* 0x0000000c00201947 */ /* 0x000fea0003800000 */
[----:B------:R-:W0:Y:S01]  /*0b70*/  LDCU UR5, c[0x3][0xac] ;  /* 0x00c01580ff0577ac */ /* 0x000e220008000800 */
[----:B------:R-:W1:Y:S01]  /*0b80*/  LDC.64 R12, c[0x3][0xa8] ;  /* 0x00c02a00ff0c7b82 */ /* 0x000e620000000a00 */
[----:B------:R-:W-:Y:S01]  /*0b90*/  IMAD.MOV.U32 R4, RZ, RZ, 0x1 ;  /* 0x00000001ff047424 */ /* 0x000fe200078e00ff */
[----:B------:R-:W2:Y:S06]  /*0ba0*/  LDCU.64 UR8, c[0x3][0x8] ;  /* 0x00c00100ff0877ac */ /* 0x000eac0008000a00 */
[----:B------:R-:W2:Y:S01]  /*0bb0*/  LDC.64 R10, c[0x3][0xc0] ;  /* 0x00c03000ff0a7b82 */ /* 0x000ea20000000a00 */
[----:B0-----:R-:W1:Y:S02]  /*0bc0*/  MUFU.RCP64H R5, UR5 ;  /* 0x0000000500057d08 */ /* 0x001e640008001800 */
[----:B-1----:R-:W-:-:S08]  /*0bd0*/  DFMA R6, R4, -R12, 1 ;  /* 0x3ff000000406742b */ /* 0x002fd0000000080c */
[----:B------:R-:W-:-:S08]  /*0be0*/  DFMA R6, R6, R6, R6 ;  /* 0x000000060606722b */ /* 0x000fd00000000006 */
[----:B------:R-:W-:Y:S02]  /*0bf0*/  DFMA R6, R4, R6, R4 ;  /* 0x000000060406722b */ /* 0x000fe40000000004 */
[----:B--2---:R-:W-:-:S06]  /*0c00*/  DMUL R4, R10, UR8 ;  /* 0x000000080a047c28 */ /* 0x004fcc0008000000 */
[----:B------:R-:W-:-:S04]  /*0c10*/  DFMA R8, R6, -R12, 1 ;  /* 0x3ff000000608742b */ /* 0x000fc8000000080c */
[----:B------:R-:W-:-:S04]  /*0c20*/  FSETP.GEU.AND P1, PT, |R5|, 6.5827683646048100446e-37, PT ;  /* 0x036000000500780b */ /* 0x000fc80003f2e200 */
[----:B------:R-:W-:-:S08]  /*0c30*/  DFMA R8, R6, R8, R6 ;  /* 0x000000080608722b */ /* 0x000fd00000000006 */
[----:B------:R-:W-:-:S08]  /*0c40*/  DMUL R14, R4, R8 ;  /* 0x00000008040e7228 */ /* 0x000fd00000000000 */
[----:B------:R-:W-:-:S08]  /*0c50*/  DFMA R6, R14, -R12, R4 ;  /* 0x8000000c0e06722b */ /* 0x000fd00000000004 */
[----:B------:R-:W-:-:S10]  /*0c60*/  DFMA R14, R8, R6, R14 ;  /* 0x00000006080e722b */ /* 0x000fd4000000000e */
[----:B------:R-:W-:-:S05]  /*0c70*/  FFMA R6, RZ, UR5, R15 ;  /* 0x00000005ff067c23 */ /* 0x000fca000800000f */
[----:B------:R-:W-:-:S13]  /*0c80*/  FSETP.GT.AND P0, PT, |R6|, 1.469367938527859385e-39, PT ;  /* 0x001000000600780b */ /* 0x000fda0003f04200 */
[----:B------:R-:W-:Y:S05]  /*0c90*/  @P0 BRA P1, `(.L_x_108) ;  /* 0x0000000000240947 */ /* 0x000fea0000800000 */
[----:B------:R-:W0:Y:S01]  /*0ca0*/  LDCU.64 UR8, c[0x3][0xa8] ;  /* 0x00c01500ff0877ac */ /* 0x000e220008000a00 */
[----:B------:R-:W-:Y:S01]  /*0cb0*/  IMAD.MOV.U32 R8, RZ, RZ, R4 ;  /* 0x000000ffff087224 */ /* 0x000fe200078e0004 */
[----:B------:R-:W-:Y:S01]  /*0cc0*/  MOV R6, 0xd10 ;  /* 0x00000d1000067802 */ /* 0x000fe20000000f00 */
[----:B------:R-:W-:Y:S02]  /*0cd0*/  IMAD.MOV.U32 R7, RZ, RZ, R5 ;  /* 0x000000ffff077224 */ /* 0x000fe400078e0005 */
[----:B0-----:R-:W-:Y:S01]  /*0ce0*/  IMAD.U32 R42, RZ, RZ, UR8 ;  /* 0x00000008ff2a7e24 */ /* 0x001fe2000f8e00ff */
[----:B------:R-:W-:-:S07]  /*0cf0*/  MOV R43, UR9 ;  /* 0x00000009002b7c02 */ /* 0x000fce0008000f00 */
[----:B------:R-:W-:Y:S05]  /*0d00*/  CALL.REL.NOINC `($__internal_4_$__cuda_sm20_div_rn_f64_full) ;  /* 0x0000002c00447944 */ /* 0x000fea0003c00000 */
[----:B------:R-:W-:Y:S02]  /*0d10*/  IMAD.MOV.U32 R14, RZ, RZ, R8 ;  /* 0x000000ffff0e7224 */ /* 0x000fe400078e0008 */
[----:B------:R-:W-:-:S07]  /*0d20*/  IMAD.MOV.U32 R15, RZ, RZ, R7 ;  /* 0x000000ffff0f7224 */ /* 0x000fce00078e0007 */
.L_x_108:
[----:B------:R-:W-:Y:S01]  /*0d30*/  DADD R60, -RZ, |R14| ;  /* 0x00000000ff3c7229 */ /* 0x000fe2000000050e */
[----:B------:R-:W-:Y:S01]  /*0d40*/  BSSY.RECONVERGENT B1, `(.L_x_109) ;  /* 0x0000004000017945 */ /* 0x000fe20003800200 */
[----:B------:R-:W-:Y:S01]  /*0d50*/  IMAD.MOV.U32 R7, RZ, RZ, 0x40000000 ;  /* 0x40000000ff077424 */ /* 0x000fe200078e00ff */
[----:B------:R-:W-:-:S08]  /*0d60*/  MOV R6, 0xd80 ;  /* 0x00000d8000067802 */ /* 0x000fd00000000f00 */
[----:B------:R-:W-:Y:S05]  /*0d70*/  CALL.REL.NOINC `($_Z17Westervelt_space6PdS_S_S_S_S_S_S_S_S_S_S_ii$__internal_accurate_pow) ;  /* 0x0000003000b87944 */ /* 0x000fea0003c00000 */
[----:B------:R-:W-:Y:S05]  /*0d80*/  BSYNC.RECONVERGENT B1 ;  /* 0x0000000000017941 */ /* 0x000fea0003800200 */
.L_x_109:
[C---:B------:R-:W-:Y:S01]  /*0d90*/  DADD R8, R14.reuse, 2 ;  /* 0x400000000e087429 */ /* 0x040fe20000000000 */
[----:B------:R-:W-:Y:S01]  /*0da0*/  BSSY.RECONVERGENT B1, `(.L_x_110) ;  /* 0x000000d000017945 */ /* 0x000fe20003800200 */
[----:B------:R-:W-:Y:S01]  /*0db0*/  DSETP.NEU.AND P0, PT, R14, RZ, PT ;  /* 0x000000ff0e00722a */ /* 0x000fe20003f0d000 */
[----:B------:R-:W-:-:S07]  /*0dc0*/  IMAD.MOV.U32 R47, RZ, RZ, R7 ;  /* 0x000000ffff2f7224 */ /* 0x000fce00078e0007 */
[----:B------:R-:W-:-:S04]  /*0dd0*/  LOP3.LUT R8, R9, 0x7ff00000, RZ, 0xc0, !PT ;  /* 0x7ff0000009087812 */ /* 0x000fc800078ec0ff */
[----:B------:R-:W-:Y:S02]  /*0de0*/  ISETP.NE.AND P1, PT, R8, 0x7ff00000, PT ;  /* 0x7ff000000800780c */ /* 0x000fe40003f25270 */
[----:B------:R-:W-:-:S11]  /*0df0*/  @!P0 CS2R R46, SRZ ;  /* 0x00000000002e8805 */ /* 0x000fd6000001ff00 */
[----:B------:R-:W-:Y:S05]  /*0e00*/  @P1 BRA `(.L_x_111) ;  /* 0x0000000000181947 */ /* 0x000fea0003800000 */
[----:B------:R-:W-:-:S14]  /*0e10*/  DSETP.NAN.AND P0, PT, R14, R14, PT ;  /* 0x0000000e0e00722a */ /* 0x000fdc0003f08000 */
[----:B------:R-:W-:Y:S01]  /*0e20*/  @P0 DADD R46, R14, 2 ;  /* 0x400000000e2e0429 */ /* 0x000fe20000000000 */
[----:B------:R-:W-:Y:S10]  /*0e30*/  @P0 BRA `(.L_x_111) ;  /* 0x00000000000c0947 */ /* 0x000ff40003800000 */
[----:B------:R-:W-:-:S14]  /*0e40*/  DSETP.NEU.AND P0, PT, |R14|, +INF , PT ;  /* 0x7ff000000e00742a */ /* 0x000fdc0003f0d200 */
[----:B------:R-:W-:Y:S01]  /*0e50*/  @!P0 MOV R46, 0x0 ;  /* 0x00000000002e8802 */ /* 0x000fe20000000f00 */
[----:B------:R-:W-:-:S07]  /*0e60*/  @!P0 IMAD.MOV.U32 R47, RZ, RZ, 0x7ff00000 ;  /* 0x7ff00000ff2f8424 */ /* 0x000fce00078e00ff */
.L_x_111:
[----:B------:R-:W-:Y:S05]  /*0e70*/  BSYNC.RECONVERGENT B1 ;  /* 0x0000000000017941 */ /* 0x000fea0003800200 */
.L_x_110:
[----:B------:R-:W0:Y:S01]  /*0e80*/  LDCU UR5, c[0x3][0xbc] ;  /* 0x00c01780ff0577ac */ /* 0x000e220008000800 */
[----:B------:R-:W1:Y:S01]  /*0e90*/  LDC.64 R10, c[0x3][0xb8] ;  /* 0x00c02e00ff0a7b82 */ /* 0x000e620000000a00 */
[----:B------:R-:W-:Y:S01]  /*0ea0*/  IMAD.MOV.U32 R6, RZ, RZ, 0x1 ;  /* 0x00000001ff067424 */ /* 0x000fe200078e00ff */
[----:B------:R-:W-:Y:S01]  /*0eb0*/  FSETP.GEU.AND P2, PT, |R5|, 6.5827683646048100446e-37, PT ;  /* 0x036000000500780b */ /* 0x000fe20003f4e200 */
[----:B------:R-:W-:-:S06]  /*0ec0*/  DSETP.NEU.AND P0, PT, R14, 1, PT ;  /* 0x3ff000000e00742a */ /* 0x000fcc0003f0d000 */
[----:B------:R-:W-:Y:S02]  /*0ed0*/  FSEL R20, R46, RZ, P0 ;  /* 0x000000ff2e147208 */ /* 0x000fe40000000000 */
[----:B------:R-:W-:Y:S01]  /*0ee0*/  FSEL R21, R47, 1.875, P0 ;  /* 0x3ff000002f157808 */ /* 0x000fe20000000000 */
[----:B0-----:R-:W1:Y:S02]  /*0ef0*/  MUFU.RCP64H R7, UR5 ;  /* 0x0000000500077d08 */ /* 0x001e640008001800 */
[----:B-1----:R-:W-:-:S08]  /*0f00*/  DFMA R8, R6, -R10, 1 ;  /* 0x3ff000000608742b */ /* 0x002fd0000000080a */
[----:B------:R-:W-:-:S08]  /*0f10*/  DFMA R8, R8, R8, R8 ;  /* 0x000000080808722b */ /* 0x000fd00000000008 */
[----:B------:R-:W-:-:S08]  /*0f20*/  DFMA R8, R6, R8, R6 ;  /* 0x000000080608722b */ /* 0x000fd00000000006 */
[----:B------:R-:W-:-:S08]  /*0f30*/  DFMA R6, R8, -R10, 1 ;  /* 0x3ff000000806742b */ /* 0x000fd0000000080a */
        /* <DEDUP_REMOVED lines=16> */
.L_x_112:
[----:B------:R-:W-:Y:S01]  /*1040*/  DADD R60, -RZ, |R12| ;  /* 0x00000000ff3c7229 */ /* 0x000fe2000000050c */
[----:B------:R-:W-:Y:S01]  /*1050*/  BSSY.RECONVERGENT B1, `(.L_x_113) ;  /* 0x0000004000017945 */ /* 0x000fe20003800200 */
[----:B------:R-:W-:Y:S01]  /*1060*/  IMAD.MOV.U32 R7, RZ, RZ, 0x40000000 ;  /* 0x40000000ff077424 */ /* 0x000fe200078e00ff */
[----:B------:R-:W-:-:S08]  /*1070*/  MOV R6, 0x1090 ;  /* 0x0000109000067802 */ /* 0x000fd00000000f00 */
[----:B------:R-:W-:Y:S05]  /*1080*/  CALL.REL.NOINC `($_Z17Westervelt_space6PdS_S_S_S_S_S_S_S_S_S_S_ii$__internal_accurate_pow) ;  /* 0x0000002c00f47944 */ /* 0x000fea0003c00000 */
[----:B------:R-:W-:Y:S05]  /*1090*/  BSYNC.RECONVERGENT B1 ;  /* 0x0000000000017941 */ /* 0x000fea0003800200 */
.L_x_113:
        /* <DEDUP_REMOVED lines=12> */
[----:B------:R-:W-:Y:S01]  /*1160*/  @!P0 IMAD.MOV.U32 R46, RZ, RZ, 0x0 ;  /* 0x00000000ff2e8424 */ /* 0x000fe200078e00ff */
[----:B------:R-:W-:-:S07]  /*1170*/  @!P0 MOV R47, 0x7ff00000 ;  /* 0x7ff00000002f8802 */ /* 0x000fce0000000f00 */
.L_x_115:
[----:B------:R-:W-:Y:S05]  /*1180*/  BSYNC.RECONVERGENT B1 ;  /* 0x0000000000017941 */ /* 0x000fea0003800200 */
.L_x_114:
[----:B------:R-:W0:Y:S01]  /*1190*/  LDCU.64 UR8, c[0x3][0x8] ;  /* 0x00c00100ff0877ac */ /* 0x000e220008000a00 */
[----:B------:R-:W-:Y:S01]  /*11a0*/  DSETP.NEU.AND P0, PT, R12, 1, PT ;  /* 0x3ff000000c00742a */ /* 0x000fe20003f0d000 */
[----:B------:R-:W-:Y:S01]  /*11b0*/  BSSY.RECONVERGENT B1, `(.L_x_116) ;  /* 0x0000007000017945 */ /* 0x000fe20003800200 */
[----:B------:R-:W-:Y:S01]  /*11c0*/  IMAD.MOV.U32 R7, RZ, RZ, 0x40000000 ;  /* 0x40000000ff077424 */ /* 0x000fe200078e00ff */
[----:B------:R-:W-:-:S03]  /*11d0*/  MOV R6, 0x1220 ;  /* 0x0000122000067802 */ /* 0x000fc60000000f00 */
[----:B------:R-:W-:Y:S02]  /*11e0*/  FSEL R18, R46, RZ, P0 ;  /* 0x000000ff2e127208 */ /* 0x000fe40000000000 */
[----:B------:R-:W-:Y:S01]  /*11f0*/  FSEL R19, R47, 1.875, P0 ;  /* 0x3ff000002f137808 */ /* 0x000fe20000000000 */
[----:B0-----:R-:W-:-:S11]  /*1200*/  DADD R60, -RZ, |UR8| ;  /* 0x40000008ff3c7e29 */ /* 0x001fd60008000100 */
[----:B------:R-:W-:Y:S05]  /*1210*/  CALL.REL.NOINC `($_Z17Westervelt_space6PdS_S_S_S_S_S_S_S_S_S_S_ii$__internal_accurate_pow) ;  /* 0x0000002c00907944 */ /* 0x000fea0003c00000 */
[----:B------:R-:W-:Y:S05]  /*1220*/  BSYNC.RECONVERGENT B1 ;  /* 0x0000000000017941 */ /* 0x000fea0003800200 */
.L_x_116:
[----:B------:R-:W0:Y:S01]  /*1230*/  LDC.64 R10, c[0x3][0x8] ;  /* 0x00c00200ff0a7b82 */ /* 0x000e220000000a00 */
[----:B------:R-:W-:Y:S02]  /*1240*/  IMAD.MOV.U32 R12, RZ, RZ, R46 ;  /* 0x000000ffff0c7224 */ /* 0x000fe400078e002e */
[----:B------:R-:W-:Y:S02]  /*1250*/  IMAD.MOV.U32 R13, RZ, RZ, R7 ;  /* 0x000000ffff0d7224 */ /* 0x000fe400078e0007 */
[----:B------:R-:W-:Y:S02]  /*1260*/  IMAD.MOV.U32 R6, RZ, RZ, R12 ;  /* 0x000000ffff067224 */ /* 0x000fe400078e000c */
[----:B------:R-:W-:Y:S01]  /*1270*/  IMAD.MOV.U32 R7, RZ, RZ, R13 ;  /* 0x000000ffff077224 */ /* 0x000fe200078e000d */
[----:B------:R-:W1:Y:S01]  /*1280*/  LDC.64 R8, c[0x3][0xc0] ;  /* 0x00c03000ff087b82 */ /* 0x000e620000000a00 */
[C---:B0-----:R-:W-:Y:S02]  /*1290*/  DADD R4, R10.reuse, 2 ;  /* 0x400000000a047429 */ /* 0x041fe40000000000 */
[----:B------:R-:W-:-:S02]  /*12a0*/  DSETP.NEU.AND P0, PT, R10, RZ, PT ;  /* 0x000000ff0a00722a */ /* 0x000fc40003f0d000 */
[----:B------:R-:W-:Y:S02]  /*12b0*/  DSETP.NEU.AND P2, PT, R10, 1, PT ;  /* 0x3ff000000a00742a */ /* 0x000fe40003f4d000 */
[----:B-1----:R-:W-:-:S04]  /*12c0*/  DADD R8, R8, R8 ;  /* 0x0000000008087229 */ /* 0x002fc80000000008 */
        /* <DEDUP_REMOVED lines=10> */
.L_x_117:
[----:B------:R-:W-:Y:S01]  /*1370*/  FSEL R6, R6, RZ, P2 ;  /* 0x000000ff06067208 */ /* 0x000fe20001000000 */
[----:B------:R-:W0:Y:S01]  /*1380*/  LDCU.64 UR8, c[0x3][0x10] ;  /* 0x00c00200ff0877ac */ /* 0x000e220008000a00 */
[----:B------:R-:W-:Y:S01]  /*1390*/  FSEL R7, R7, 1.875, P2 ;  /* 0x3ff0000007077808 */ /* 0x000fe20001000000 */
[----:B------:R-:W1:Y:S01]  /*13a0*/  LDC R5, c[0x3][0x14] ;  /* 0x00c00500ff057b82 */ /* 0x000e620000000800 */
[----:B------:R-:W-:Y:S04]  /*13b0*/  BSSY.RECONVERGENT B2, `(.L_x_118) ;  /* 0x0000016000027945 */ /* 0x000fe80003800200 */
[----:B------:R-:W-:Y:S01]  /*13c0*/  DMUL R42, R8, R6 ;  /* 0x00000006082a7228 */ /* 0x000fe20000000000 */
[----:B------:R-:W-:-:S05]  /*13d0*/  IMAD.MOV.U32 R6, RZ, RZ, 0x1 ;  /* 0x00000001ff067424 */ /* 0x000fca00078e00ff */
[----:B------:R-:W2:Y:S01]  /*13e0*/  MUFU.RCP64H R7, R43 ;  /* 0x0000002b00077308 */ /* 0x000ea20000001800 */
[----:B-1----:R-:W-:Y:S01]  /*13f0*/  FSETP.GEU.AND P2, PT, |R5|, 6.5827683646048100446e-37, PT ;  /* 0x036000000500780b */ /* 0x002fe20003f4e200 */
[----:B--2---:R-:W-:-:S08]  /*1400*/  DFMA R8, -R42, R6, 1 ;  /* 0x3ff000002a08742b */ /* 0x004fd00000000106 */
[----:B------:R-:W-:-:S08]  /*1410*/  DFMA R8, R8, R8, R8 ;  /* 0x000000080808722b */ /* 0x000fd00000000008 */
[----:B------:R-:W-:-:S08]  /*1420*/  DFMA R8, R6, R8, R6 ;  /* 0x000000080608722b */ /* 0x000fd00000000006 */
[----:B------:R-:W-:-:S08]  /*1430*/  DFMA R6, -R42, R8, 1 ;  /* 0x3ff000002a06742b */ /* 0x000fd00000000108 */
[----:B------:R-:W-:-:S08]  /*1440*/  DFMA R6, R8, R6, R8 ;  /* 0x000000060806722b */ /* 0x000fd00000000008 */
[----:B0-----:R-:W-:-:S08]  /*1450*/  DMUL R8, R6, UR8 ;  /* 0x0000000806087c28 */ /* 0x001fd00008000000 */
[----:B------:R-:W-:-:S08]  /*1460*/  DFMA R10, -R42, R8, UR8 ;  /* 0x000000082a0a7e2b */ /* 0x000fd00008000108 */
[----:B------:R-:W-:-:S10]  /*1470*/  DFMA R8, R6, R10, R8 ;  /* 0x0000000a0608722b */ /* 0x000fd40000000008 */
[----:B------:R-:W-:-:S05]  /*1480*/  FFMA R6, RZ, R43, R9 ;  /* 0x0000002bff067223 */ /* 0x000fca0000000009 */
[----:B------:R-:W-:-:S13]  /*1490*/  FSETP.GT.AND P1, PT, |R6|, 1.469367938527859385e-39, PT ;  /* 0x001000000600780b */ /* 0x000fda0003f24200 */
[----:B------:R-:W-:Y:S05]  /*14a0*/  @P1 BRA P2, `(.L_x_119) ;  /* 0x0000000000181947 */ /* 0x000fea0001000000 */
[----:B------:R-:W0:Y:S01]  /*14b0*/  LDCU.64 UR8, c[0x3][0x10] ;  /* 0x00c00200ff0877ac */ /* 0x000e220008000a00 */
[----:B------:R-:W-:Y:S01]  /*14c0*/  MOV R6, 0x1500 ;  /* 0x0000150000067802 */ /* 0x000fe20000000f00 */
[----:B0-----:R-:W-:Y:S02]  /*14d0*/  IMAD.U32 R8, RZ, RZ, UR8 ;  /* 0x00000008ff087e24 */ /* 0x001fe4000f8e00ff */
[----:B------:R-:W-:-:S07]  /*14e0*/  IMAD.U32 R7, RZ, RZ, UR9 ;  /* 0x00000009ff077e24 */ /* 0x000fce000f8e00ff */
[----:B------:R-:W-:Y:S05]  /*14f0*/  CALL.REL.NOINC `($__internal_4_$__cuda_sm20_div_rn_f64_full) ;  /* 0x0000002400487944 */ /* 0x000fea0003c00000 */
[----:B------:R-:W-:-:S07]  /*1500*/  MOV R9, R7 ;  /* 0x0000000700097202 */ /* 0x000fce0000000f00 */
.L_x_119:
[----:B------:R-:W-:Y:S05]  /*1510*/  BSYNC.RECONVERGENT B2 ;  /* 0x0000000000027941 */ /* 0x000fea0003800200 */
.L_x_118:
[----:B------:R-:W0:Y:S01]  /*1520*/  LDC.64 R10, c[0x3][0x8] ;  /* 0x00c00200ff0a7b82 */ /* 0x000e220000000a00 */
[----:B------:R-:W-:Y:S02]  /*1530*/  ISETP.NE.AND P1, PT, R4, 0x7ff00000, PT ;  /* 0x7ff000000400780c */ /* 0x000fe40003f25270 */
[----:B------:R-:W-:-:S05]  /*1540*/  @!P0 CS2R R12, SRZ ;  /* 0x00000000000c8805 */ /* 0x000fca000001ff00 */
[----:B------:R-:W1:Y:S01]  /*1550*/  LDC.64 R6, c[0x3][RZ] ;  /* 0x00c00000ff067b82 */ /* 0x000e620000000a00 */
[----:B0-----:R-:W-:-:S05]  /*1560*/  DSETP.NEU.AND P2, PT, R10, 1, PT ;  /* 0x3ff000000a00742a */ /* 0x001fca0003f4d000 */
[----:B------:R-:W-:Y:S09]  /*1570*/  @P1 BRA `(.L_x_120) ;  /* 0x00000000001c1947 */ /* 0x000ff20003800000 */
[----:B------:R-:W0:Y:S02]  /*1580*/  LDC.64 R4, c[0x3][0x8] ;  /* 0x00c00200ff047b82 */ /* 0x000e240000000a00 */
[----:B0-----:R-:W-:-:S14]  /*1590*/  DSETP.NAN.AND P0, PT, R4, R4, PT ;  /* 0x000000040400722a */ /* 0x001fdc0003f08000 */
[----:B------:R-:W-:Y:S01]  /*15a0*/  @P0 DADD R12, R4, 2 ;  /* 0x40000000040c0429 */ /* 0x000fe20000000000 */
[----:B------:R-:W-:Y:S10]  /*15b0*/  @P0 BRA `(.L_x_120) ;  /* 0x00000000000c0947 */ /* 0x000ff40003800000 */
[----:B------:R-:W-:-:S14]  /*15c0*/  DSETP.NEU.AND P0, PT, |R4|, +INF , PT ;  /* 0x7ff000000400742a */ /* 0x000fdc0003f0d200 */
[----:B------:R-:W-:Y:S02]  /*15d0*/  @!P0 IMAD.MOV.U32 R12, RZ, RZ, 0x0 ;  /* 0x00000000ff0c8424 */ /* 0x000fe400078e00ff */
[----:B------:R-:W-:-:S07]  /*15e0*/  @!P0 IMAD.MOV.U32 R13, RZ, RZ, 0x7ff00000 ;  /* 0x7ff00000ff0d8424 */ /* 0x000fce00078e00ff */
.L_x_120:
[----:B------:R-:W-:Y:S01]  /*15f0*/  FSEL R4, R12, RZ, P2 ;  /* 0x000000ff0c047208 */ /* 0x000fe20001000000 */
[----:B------:R-:W-:Y:S01]  /*1600*/  BSSY.RECONVERGENT B2, `(.L_x_121) ;  /* 0x000001a000027945 */ /* 0x000fe20003800200 */
[----:B------:R-:W-:Y:S01]  /*1610*/  FSEL R5, R13, 1.875, P2 ;  /* 0x3ff000000d057808 */ /* 0x000fe20001000000 */
[----:B------:R-:W-:Y:S01]  /*1620*/  IMAD.MOV.U32 R16, RZ, RZ, R8 ;  /* 0x000000ffff107224 */ /* 0x000fe200078e0008 */
[----:B------:R-:W0:Y:S01]  /*1630*/  LDC.64 R12, c[0x3][0x18] ;  /* 0x00c00600ff0c7b82 */ /* 0x000e220000000a00 */
[----:B------:R-:W-:-:S03]  /*1640*/  MOV R17, R9 ;  /* 0x0000000900117202 */ /* 0x000fc60000000f00 */
[----:B-1----:R-:W-:Y:S01]  /*1650*/  DMUL R42, R4, R6 ;  /* 0x00000006042a7228 */ /* 0x002fe20000000000 */
[----:B------:R-:W-:-:S05]  /*1660*/  IMAD.MOV.U32 R4, RZ, RZ, 0x1 ;  /* 0x00000001ff047424 */ /* 0x000fca00078e00ff */
[----:B------:R-:W1:Y:S02]  /*1670*/  MUFU.RCP64H R5, R43 ;  /* 0x0000002b00057308 */ /* 0x000e640000001800 */
[----:B-1----:R-:W-:-:S08]  /*1680*/  DFMA R6, -R42, R4, 1 ;  /* 0x3ff000002a06742b */ /* 0x002fd00000000104 */
[----:B------:R-:W-:-:S08]  /*1690*/  DFMA R6, R6, R6, R6 ;  /* 0x000000060606722b */ /* 0x000fd00000000006 */
[----:B------:R-:W-:Y:S02]  /*16a0*/  DFMA R4, R4, R6, R4 ;  /* 0x000000060404722b */ /* 0x000fe40000000004 */
[----:B0-----:R-:W-:-:S06]  /*16b0*/  DADD R6, R12, R12 ;  /* 0x000000000c067229 */ /* 0x001fcc000000000c */
        /* <DEDUP_REMOVED lines=10> */
[----:B------:R-:W-:-:S07]  /*1760*/  MOV R6, 0x1780 ;  /* 0x0000178000067802 */ /* 0x000fce0000000f00 */
[----:B------:R-:W-:Y:S05]  /*1770*/  CALL.REL.NOINC `($__internal_4_$__cuda_sm20_div_rn_f64_full) ;  /* 0x0000002000a87944 */ /* 0x000fea0003c00000 */
[----:B------:R-:W-:Y:S02]  /*1780*/  IMAD.MOV.U32 R14, RZ, RZ, R8 ;  /* 0x000000ffff0e7224 */ /* 0x000fe400078e0008 */
[----:B------:R-:W-:-:S07]  /*1790*/  IMAD.MOV.U32 R15, RZ, RZ, R7 ;  /* 0x000000ffff0f7224 */ /* 0x000fce00078e0007 */
.L_x_122:
[----:B------:R-:W-:Y:S05]  /*17a0*/  BSYNC.RECONVERGENT B2 ;  /* 0x0000000000027941 */ /* 0x000fea0003800200 */
.L_x_121:
[----:B------:R-:W-:Y:S01]  /*17b0*/  CS2R R12, SRZ ;  /* 0x00000000000c7805 */ /* 0x000fe2000001ff00 */
[----:B------:R-:W-:Y:S01]  /*17c0*/  IMAD.MOV.U32 R38, RZ, RZ, R34 ;  /* 0x000000ffff267224 */ /* 0x000fe200078e0022 */
[----:B------:R-:W-:Y:S01]  /*17d0*/  MOV R39, R35 ;  /* 0x0000002300277202 */ /* 0x000fe20000000f00 */
[----:B------:R-:W-:Y:S06]  /*17e0*/  BRA `(.L_x_123) ;  /* 0x0000001c00247947 */ /* 0x000fec0003800000 */
.L_x_107:
[----:B------:R-:W0:Y:S01]  /*17f0*/  LDCU UR5, c[0x3][0xac] ;  /* 0x00c01580ff0577ac */ /* 0x000e220008000800 */
[----:B------:R-:W1:Y:S01]  /*1800*/  LDC.64 R6, c[0x3][0xa8] ;  /* 0x00c02a00ff067b82 */ /* 0x000e620000000a00 */
[----:B------:R-:W-:Y:S01]  /*1810*/  IMAD.MOV.U32 R2, RZ, RZ, 0x1 ;  /* 0x00000001ff027424 */ /* 0x000fe200078e00ff */
[----:B------:R-:W2:Y:S06]  /*1820*/  LDCU.64 UR8, c[0x3][0x30] ;  /* 0x00c00600ff0877ac */ /* 0x000eac0008000a00 */
[----:B------:R-:W2:Y:S01]  /*1830*/  LDC.64 R12, c[0x3][0xc0] ;  /* 0x00c03000ff0c7b82 */ /* 0x000ea20000000a00 */
[----:B0-----:R-:W1:Y:S01]  /*1840*/  MUFU.RCP64H R3, UR5 ;  /* 0x0000000500037d08 */ /* 0x001e620008001800 */
[----:B--2---:R-:W-:-:S02]  /*1850*/  DMUL R12, R12, UR8 ;  /* 0x000000080c0c7c28 */ /* 0x004fc40008000000 */
[----:B-1----:R-:W-:-:S08]  /*1860*/  DFMA R4, R2, -R6, 1 ;  /* 0x3ff000000204742b */ /* 0x002fd00000000806 */
[----:B------:R-:W-:Y:S01]  /*1870*/  DFMA R4, R4, R4, R4 ;  /* 0x000000040404722b */ /* 0x000fe20000000004 */
[----:B------:R-:W-:-:S07]  /*1880*/  FSETP.GEU.AND P1, PT, |R13|, 6.5827683646048100446e-37, PT ;  /* 0x036000000d00780b */ /* 0x000fce0003f2e200 */
        /* <DEDUP_REMOVED lines=11> */
[----:B------:R-:W-:Y:S02]  /*1940*/  MOV R7, R13 ;  /* 0x0000000d00077202 */ /* 0x000fe40000000f00 */
[----:B------:R-:W-:Y:S01]  /*1950*/  MOV R6, 0x1990 ;  /* 0x0000199000067802 */ /* 0x000fe20000000f00 */
[----:B0-----:R-:W-:Y:S02]  /*1960*/  IMAD.U32 R42, RZ, RZ, UR8 ;  /* 0x00000008ff2a7e24 */ /* 0x001fe4000f8e00ff */
[----:B------:R-:W-:-:S07]  /*1970*/  IMAD.U32 R43, RZ, RZ, UR9 ;  /* 0x00000009ff2b7e24 */ /* 0x000fce000f8e00ff */
[----:B------:R-:W-:Y:S05]  /*1980*/  CALL.REL.NOINC `($__internal_4_$__cuda_sm20_div_rn_f64_full) ;  /* 0x0000002000247944 */ /* 0x000fea0003c00000 */
[----:B------:R-:W-:Y:S02]  /*1990*/  IMAD.MOV.U32 R4, RZ, RZ, R8 ;  /* 0x000000ffff047224 */ /* 0x000fe400078e0008 */
[----:B------:R-:W-:-:S07]  /*19a0*/  IMAD.MOV.U32 R5, RZ, RZ, R7 ;  /* 0x000000ffff057224 */ /* 0x000fce00078e0007 */
.L_x_124:
[----:B------:R-:W-:Y:S01]  /*19b0*/  DADD R60, -RZ, |R4| ;  /* 0x00000000ff3c7229 */ /* 0x000fe20000000504 */
[----:B------:R-:W-:Y:S01]  /*19c0*/  BSSY.RECONVERGENT B1, `(.L_x_125) ;  /* 0x0000004000017945 */ /* 0x000fe20003800200 */
[----:B------:R-:W-:Y:S01]  /*19d0*/  IMAD.MOV.U32 R7, RZ, RZ, 0x40000000 ;  /* 0x40000000ff077424 */ /* 0x000fe200078e00ff */
[----:B------:R-:W-:-:S08]  /*19e0*/  MOV R6, 0x1a00 ;  /* 0x00001a0000067802 */ /* 0x000fd00000000f00 */
[----:B------:R-:W-:Y:S05]  /*19f0*/  CALL.REL.NOINC `($_Z17Westervelt_space6PdS_S_S_S_S_S_S_S_S_S_S_ii$__internal_accurate_pow) ;  /* 0x0000002400987944 */ /* 0x000fea0003c00000 */
[----:B------:R-:W-:Y:S05]  /*1a00*/  BSYNC.RECONVERGENT B1 ;  /* 0x0000000000017941 */ /* 0x000fea0003800200 */
.L_x_125:
        /* <DEDUP_REMOVED lines=14> */
.L_x_127:
[----:B------:R-:W-:Y:S05]  /*1af0*/  BSYNC.RECONVERGENT B1 ;  /* 0x0000000000017941 */ /* 0x000fea0003800200 */
.L_x_126:
        /* <DEDUP_REMOVED lines=28> */
.L_x_128:
[----:B------:R-:W-:Y:S01]  /*1cc0*/  DADD R60, -RZ, |R2| ;  /* 0x00000000ff3c7229 */ /* 0x000fe20000000502 */
[----:B------:R-:W-:Y:S01]  /*1cd0*/  BSSY.RECONVERGENT B1, `(.L_x_129) ;  /* 0x0000004000017945 */ /* 0x000fe20003800200 */
[----:B------:R-:W-:Y:S01]  /*1ce0*/  IMAD.MOV.U32 R7, RZ, RZ, 0x40000000 ;  /* 0x40000000ff077424 */ /* 0x000fe200078e00ff */
[----:B------:R-:W-:-:S08]  /*1cf0*/  MOV R6, 0x1d10 ;  /* 0x00001d1000067802 */ /* 0x000fd00000000f00 */
[----:B------:R-:W-:Y:S05]  /*1d00*/  CALL.REL.NOINC `($_Z17Westervelt_space6PdS_S_S_S_S_S_S_S_S_S_S_ii$__internal_accurate_pow) ;  /* 0x0000002000d47944 */ /* 0x000fea0003c00000 */
[----:B------:R-:W-:Y:S05]  /*1d10*/  BSYNC.RECONVERGENT B1 ;  /* 0x0000000000017941 */ /* 0x000fea0003800200 */
.L_x_129:
[C---:B------:R-:W-:Y:S01]  /*1d20*/  DADD R4, R2.reuse, 2 ;  /* 0x4000000002047429 */ /* 0x040fe20000000000 */
[----:B------:R-:W-:Y:S01]  /*1d30*/  BSSY.RECONVERGENT B1, `(.L_x_130) ;  /* 0x000000d000017945 */ /* 0x000fe20003800200 */
[----:B------:R-:W-:Y:S01]  /*1d40*/  DSETP.NEU.AND P0, PT, R2, RZ, PT ;  /* 0x000000ff0200722a */ /* 0x000fe20003f0d000 */
[----:B------:R-:W-:-:S07]  /*1d50*/  MOV R47, R7 ;  /* 0x00000007002f7202 */ /* 0x000fce0000000f00 */
        /* <DEDUP_REMOVED lines=10> */
.L_x_131:
[----:B------:R-:W-:Y:S05]  /*1e00*/  BSYNC.RECONVERGENT B1 ;  /* 0x0000000000017941 */ /* 0x000fea0003800200 */
.L_x_130:
        /* <DEDUP_REMOVED lines=10> */
.L_x_132:
[----:B------:R-:W0:Y:S08]  /*1eb0*/  LDC.64 R8, c[0x3][0x30] ;  /* 0x00c00c00ff087b82 */ /* 0x000e300000000a00 */
[----:B------:R-:W1:Y:S01]  /*1ec0*/  LDC.64 R50, c[0x3][0xc0] ;  /* 0x00c03000ff327b82 */ /* 0x000e620000000a00 */
[C---:B0-----:R-:W-:Y:S02]  /*1ed0*/  DADD R2, R8.reuse, 2 ;  /* 0x4000000008027429 */ /* 0x041fe40000000000 */
[----:B------:R-:W-:-:S02]  /*1ee0*/  DSETP.NEU.AND P0, PT, R8, RZ, PT ;  /* 0x000000ff0800722a */ /* 0x000fc40003f0d000 */
[----:B------:R-:W-:Y:S02]  /*1ef0*/  DSETP.NEU.AND P5, PT, R8, 1, PT ;  /* 0x3ff000000800742a */ /* 0x000fe40003fad000 */
[----:B-1----:R-:W-:-:S04]  /*1f00*/  DADD R50, R50, R50 ;  /* 0x0000000032327229 */ /* 0x002fc80000000032 */
[----:B------:R-:W-:Y:S02]  /*1f10*/  LOP3.LUT R2, R3, 0x7ff00000, RZ, 0xc0, !PT ;  /* 0x7ff0000003027812 */ /* 0x000fe400078ec0ff */
[----:B------:R-:W-:Y:S02]  /*1f20*/  MOV R3, R7 ;  /* 0x0000000700037202 */ /* 0x000fe40000000f00 */
[----:B------:R-:W-:Y:S01]  /*1f30*/  ISETP.NE.AND P4, PT, R2, 0x7ff00000, PT ;  /* 0x7ff000000200780c */ /* 0x000fe20003f85270 */
[----:B------:R-:W-:Y:S02]  /*1f40*/  IMAD.MOV.U32 R2, RZ, RZ, R46 ;  /* 0x000000ffff027224 */ /* 0x000fe400078e002e */
[----:B------:R-:W-:Y:S02]  /*1f50*/  IMAD.MOV.U32 R5, RZ, RZ, R3 ;  /* 0x000000ffff057224 */ /* 0x000fe400078e0003 */
[----:B------:R-:W-:Y:S01]  /*1f60*/  IMAD.MOV.U32 R4, RZ, RZ, R2 ;  /* 0x000000ffff047224 */ /* 0x000fe200078e0002 */
[----:B------:R-:W-:-:S07]  /*1f70*/  @!P0 CS2R R4, SRZ ;  /* 0x0000000000048805 */ /* 0x000fce000001ff00 */
[----:B------:R-:W-:Y:S05]  /*1f80*/  @P4 BRA `(.L_x_133) ;  /* 0x0000000000184947 */ /* 0x000fea0003800000 */
[----:B------:R-:W-:-:S14]  /*1f90*/  DSETP.NAN.AND P1, PT, R8, R8, PT ;  /* 0x000000080800722a */ /* 0x000fdc0003f28000 */
[----:B------:R-:W-:Y:S01]  /*1fa0*/  @P1 DADD R4, R8, 2 ;  /* 0x4000000008041429 */ /* 0x000fe20000000000 */
[----:B------:R-:W-:Y:S10]  /*1fb0*/  @P1 BRA `(.L_x_133) ;  /* 0x00000000000c1947 */ /* 0x000ff40003800000 */
[----:B------:R-:W-:-:S14]  /*1fc0*/  DSETP.NEU.AND P1, PT, |R8|, +INF , PT ;  /* 0x7ff000000800742a */ /* 0x000fdc0003f2d200 */
[----:B------:R-:W-:Y:S02]  /*1fd0*/  @!P1 IMAD.MOV.U32 R4, RZ, RZ, 0x0 ;  /* 0x00000000ff049424 */ /* 0x000fe400078e00ff */
[----:B------:R-:W-:-:S07]  /*1fe0*/  @!P1 IMAD.MOV.U32 R5, RZ, RZ, 0x7ff00000 ;  /* 0x7ff00000ff059424 */ /* 0x000fce00078e00ff */
.L_x_133:
[----:B------:R-:W-:Y:S01]  /*1ff0*/  FSEL R4, R4, RZ, P5 ;  /* 0x000000ff04047208 */ /* 0x000fe20002800000 */
[----:B------:R-:W0:Y:S01]  /*2000*/  LDCU.64 UR8, c[0x3][0x48] ;  /* 0x00c00900ff0877ac */ /* 0x000e220008000a00 */
[----:B------:R-:W-:Y:S01]  /*2010*/  FSEL R5, R5, 1.875, P5 ;  /* 0x3ff0000005057808 */ /* 0x000fe20002800000 */
[----:B------:R-:W1:Y:S01]  /*2020*/  LDC R10, c[0x3][0x4c] ;  /* 0x00c01300ff0a7b82 */ /* 0x000e620000000800 */
[----:B------:R-:W-:Y:S01]  /*2030*/  BSSY.RECONVERGENT B2, `(.L_x_134) ;  /* 0x0000018000027945 */ /* 0x000fe20003800200 */
[----:B------:R-:W2:Y:S03]  /*2040*/  LDCU UR5, c[0x3][0x34] ;  /* 0x00c00680ff0577ac */ /* 0x000ea60008000800 */
[----:B------:R-:W-:Y:S01]  /*2050*/  DMUL R42, R50, R4 ;  /* 0x00000004322a7228 */ /* 0x000fe20000000000 */
[----:B------:R-:W-:-:S05]  /*2060*/  MOV R4, 0x1 ;  /* 0x0000000100047802 */ /* 0x000fca0000000f00 */
[----:B------:R-:W3:Y:S01]  /*2070*/  MUFU.RCP64H R5, R43 ;  /* 0x0000002b00057308 */ /* 0x000ee20000001800 */
[----:B--2---:R-:W-:Y:S02]  /*2080*/  ISETP.LE.AND P6, PT, RZ, UR5, PT ;  /* 0x00000005ff007c0c */ /* 0x004fe4000bfc3270 */
[----:B-1----:R-:W-:Y:S01]  /*2090*/  FSETP.GEU.AND P2, PT, |R10|, 6.5827683646048100446e-37, PT ;  /* 0x036000000a00780b */ /* 0x002fe20003f4e200 */
[----:B---3--:R-:W-:-:S08]  /*20a0*/  DFMA R6, -R42, R4, 1 ;  /* 0x3ff000002a06742b */ /* 0x008fd00000000104 */
        /* <DEDUP_REMOVED lines=15> */
[----:B------:R-:W-:-:S07]  /*21a0*/  IMAD.MOV.U32 R9, RZ, RZ, R7 ;  /* 0x000000ffff097224 */ /* 0x000fce00078e0007 */
.L_x_135:
[----:B------:R-:W-:Y:S05]  /*21b0*/  BSYNC.RECONVERGENT B2 ;  /* 0x0000000000027941 */ /* 0x000fea0003800200 */
.L_x_134:
[----:B------:R-:W0:Y:S01]  /*21c0*/  LDCU.64 UR8, c[0x3][0x28] ;  /* 0x00c00500ff0877ac */ /* 0x000e220008000a00 */
[----:B------:R-:W-:Y:S01]  /*21d0*/  @!P0 CS2R R2, SRZ ;  /* 0x0000000000028805 */ /* 0x000fe2000001ff00 */
[----:B------:R-:W-:Y:S06]  /*21e0*/  @P4 BRA `(.L_x_136) ;  /* 0x00000000001c4947 */ /* 0x000fec0003800000 */
[----:B------:R-:W1:Y:S02]  /*21f0*/  LDC.64 R4, c[0x3][0x30] ;  /* 0x00c00c00ff047b82 */ /* 0x000e640000000a00 */
[----:B-1----:R-:W-:-:S14]  /*2200*/  DSETP.NAN.AND P1, PT, R4, R4, PT ;  /* 0x000000040400722a */ /* 0x002fdc0003f28000 */
[----:B------:R-:W-:Y:S01]  /*2210*/  @P1 DADD R2, R4, 2 ;  /* 0x4000000004021429 */ /* 0x000fe20000000000 */
[----:B------:R-:W-:Y:S10]  /*2220*/  @P1 BRA `(.L_x_136) ;  /* 0x00000000000c1947 */ /* 0x000ff40003800000 */
[----:B------:R-:W-:-:S14]  /*2230*/  DSETP.NEU.AND P1, PT, |R4|, +INF , PT ;  /* 0x7ff000000400742a */ /* 0x000fdc0003f2d200 */
[----:B------:R-:W-:Y:S01]  /*2240*/  @!P1 IMAD.MOV.U32 R2, RZ, RZ, 0x0 ;  /* 0x00000000ff029424 */ /* 0x000fe200078e00ff */
[----:B------:R-:W-:-:S07]  /*2250*/  @!P1 MOV R3, 0x7ff00000 ;  /* 0x7ff0000000039802 */ /* 0x000fce0000000f00 */
.L_x_136:
[----:B------:R-:W-:Y:S01]  /*2260*/  FSEL R42, R2, RZ, P5 ;  /* 0x000000ff022a7208 */ /* 0x000fe20002800000 */
[----:B------:R-:W-:Y:S01]  /*2270*/  IMAD.MOV.U32 R2, RZ, RZ, 0x1 ;  /* 0x00000001ff027424 */ /* 0x000fe200078e00ff */
[----:B------:R-:W-:Y:S01]  /*2280*/  FSEL R43, R3, 1.875, P5 ;  /* 0x3ff00000032b7808 */ /* 0x000fe20002800000 */
[----:B------:R-:W1:Y:S01]  /*2290*/  LDC.64 R6, c[0x3][0x38] ;  /* 0x00c00e00ff067b82 */ /* 0x000e620000000a00 */
[----:B------:R-:W-:Y:S01]  /*22a0*/  BSSY.RECONVERGENT B2, `(.L_x_137) ;  /* 0x0000017000027945 */ /* 0x000fe20003800200 */
[----:B------:R-:W-:Y:S02]  /*22b0*/  IMAD.MOV.U32 R16, RZ, RZ, R8 ;  /* 0x000000ffff107224 */ /* 0x000fe400078e0008 */
[----:B------:R-:W-:Y:S01]  /*22c0*/  IMAD.MOV.U32 R17, RZ, RZ, R9 ;  /* 0x000000ffff117224 */ /* 0x000fe200078e0009 */
[----:B0-----:R-:W-:-:S06]  /*22d0*/  DMUL R42, R42, UR8 ;  /* 0x000000082a2a7c28 */ /* 0x001fcc0008000000 */
[----:B------:R-:W0:Y:S01]  /*22e0*/  MUFU.RCP64H R3, R43 ;  /* 0x0000002b00037308 */ /* 0x000e220000001800 */
[----:B-1----:R-:W-:Y:S02]  /*22f0*/  DADD R6, R6, R6 ;  /* 0x0000000006067229 */ /* 0x002fe40000000006 */
[----:B0-----:R-:W-:-:S08]  /*2300*/  DFMA R4, -R42, R2, 1 ;  /* 0x3ff000002a04742b */ /* 0x001fd00000000102 */
[----:B------:R-:W-:Y:S01]  /*2310*/  FSETP.GEU.AND P2, PT, |R7|, 6.5827683646048100446e-37, PT ;  /* 0x036000000700780b */ /* 0x000fe20003f4e200 */
        /* <DEDUP_REMOVED lines=13> */
[----:B------:R-:W-:Y:S01]  /*23f0*/  MOV R14, R8 ;  /* 0x00000008000e7202 */ /* 0x000fe20000000f00 */
[----:B------:R-:W-:-:S07]  /*2400*/  IMAD.MOV.U32 R15, RZ, RZ, R7 ;  /* 0x000000ffff0f7224 */ /* 0x000fce00078e0007 */
.L_x_138:
[----:B------:R-:W-:Y:S05]  /*2410*/  BSYNC.RECONVERGENT B2 ;  /* 0x0000000000027941 */ /* 0x000fea0003800200 */
.L_x_137:
[----:B------:R-:W0:Y:S01]  /*2420*/  LDCU.64 UR8, c[0x3][0xc0] ;  /* 0x00c01800ff0877ac */ /* 0x000e220008000a00 */
[----:B------:R-:W-:Y:S01]  /*2430*/  BSSY.RECONVERGENT B1, `(.L_x_139) ;  /* 0x0000005000017945 */ /* 0x000fe20003800200 */
[----:B------:R-:W-:Y:S01]  /*2440*/  IMAD.MOV.U32 R7, RZ, RZ, 0x40080000 ;  /* 0x40080000ff077424 */ /* 0x000fe200078e00ff */
[----:B------:R-:W-:Y:S01]  /*2450*/  MOV R6, 0x2480 ;  /* 0x0000248000067802 */ /* 0x000fe20000000f00 */
[----:B0-----:R-:W-:-:S11]  /*2460*/  DADD R60, -RZ, |UR8| ;  /* 0x40000008ff3c7e29 */ /* 0x001fd60008000100 */
[----:B------:R-:W-:Y:S05]  /*2470*/  CALL.REL.NOINC `($_Z17Westervelt_space6PdS_S_S_S_S_S_S_S_S_S_S_ii$__internal_accurate_pow) ;  /* 0x0000001800f87944 */ /* 0x000fea0003c00000 */
[----:B------:R-:W-:Y:S05]  /*2480*/  BSYNC.RECONVERGENT B1 ;  /* 0x0000000000017941 */ /* 0x000fea0003800200 */
.L_x_139:
[----:B------:R-:W0:Y:S01]  /*2490*/  LDC.64 R8, c[0x3][0xc0] ;  /* 0x00c03000ff087b82 */ /* 0x000e220000000a00 */
[----:B------:R-:W1:Y:S01]  /*24a0*/  LDCU UR5, c[0x3][0xc4] ;  /* 0x00c01880ff0577ac */ /* 0x000e620008000800 */
[----:B------:R-:W-:Y:S01]  /*24b0*/  IMAD.MOV.U32 R6, RZ, RZ, R46 ;  /* 0x000000ffff067224 */ /* 0x000fe200078e002e */
[----:B------:R-:W2:Y:S05]  /*24c0*/  LDCU.64 UR8, c[0x3][0x30] ;  /* 0x00c00600ff0877ac */ /* 0x000eaa0008000a00 */
[----:B------:R-:W-:Y:S01]  /*24d0*/  DADD R4, -RZ, -R6 ;  /* 0x00000000ff047229 */ /* 0x000fe20000000906 */
[----:B-1----:R-:W-:Y:S01]  /*24e0*/  ISETP.LE.AND P1, PT, RZ, UR5, PT ;  /* 0x00000005ff007c0c */ /* 0x002fe2000bf23270 */
[----:B--2---:R-:W-:-:S08]  /*24f0*/  DADD R60, -RZ, |UR8| ;  /* 0x40000008ff3c7e29 */ /* 0x004fd00008000100 */
[----:B------:R-:W-:Y:S01]  /*2500*/  FSEL R46, R4, R46, !P1 ;  /* 0x0000002e042e7208 */ /* 0x000fe20004800000 */
[C---:B0-----:R-:W-:Y:S01]  /*2510*/  DADD R2, R8.reuse, 3 ;  /* 0x4008000008027429 */ /* 0x041fe20000000000 */
[----:B------:R-:W-:Y:S01]  /*2520*/  FSEL R47, R5, R7, !P1 ;  /* 0x00000007052f7208 */ /* 0x000fe20004800000 */
[----:B------:R-:W-:-:S08]  /*2530*/  DSETP.NEU.AND P2, PT, R8, RZ, PT ;  /* 0x000000ff0800722a */ /* 0x000fd00003f4d000 */
[----:B------:R-:W-:-:S04]  /*2540*/  LOP3.LUT R2, R3, 0x7ff00000, RZ, 0xc0, !PT ;  /* 0x7ff0000003027812 */ /* 0x000fc800078ec0ff */
[----:B------:R-:W-:Y:S01]  /*2550*/  ISETP.NE.AND P3, PT, R2, 0x7ff00000, PT ;  /* 0x7ff000000200780c */ /* 0x000fe20003f65270 */
[----:B------:R-:W-:Y:S01]  /*2560*/  IMAD.U32 R2, RZ, RZ, UR5 ;  /* 0x00000005ff027e24 */ /* 0x000fe2000f8e00ff */
[----:B------:R-:W-:-:S03]  /*2570*/  @!P2 MOV R46, RZ ;  /* 0x000000ff002ea202 */ /* 0x000fc60000000f00 */
[----:B------:R-:W-:-:S08]  /*2580*/  @!P2 IMAD.MOV.U32 R47, RZ, RZ, R2 ;  /* 0x000000ffff2fa224 */ /* 0x000fd000078e0002 */
[----:B------:R-:W-:Y:S05]  /*2590*/  @P3 BRA `(.L_x_140) ;  /* 0x00000000001c3947 */ /* 0x000fea0003800000 */
[----:B------:R-:W-:-:S14]  /*25a0*/  DSETP.NAN.AND P2, PT, R8, R8, PT ;  /* 0x000000080800722a */ /* 0x000fdc0003f48000 */
[----:B------:R-:W-:Y:S01]  /*25b0*/  @P2 DADD R46, R8, 3 ;  /* 0x40080000082e2429 */ /* 0x000fe20000000000 */
[----:B------:R-:W-:Y:S10]  /*25c0*/  @P2 BRA `(.L_x_140) ;  /* 0x0000000000102947 */ /* 0x000ff40003800000 */
[----:B------:R-:W-:-:S14]  /*25d0*/  DSETP.NEU.AND P2, PT, |R8|, +INF , PT ;  /* 0x7ff000000800742a */ /* 0x000fdc0003f4d200 */
[----:B------:R-:W-:Y:S02]  /*25e0*/  @!P2 IMAD.MOV.U32 R2, RZ, RZ, -0x100000 ;  /* 0xfff00000ff02a424 */ /* 0x000fe400078e00ff */
[----:B------:R-:W-:-:S03]  /*25f0*/  @!P2 IMAD.MOV.U32 R46, RZ, RZ, RZ ;  /* 0x000000ffff2ea224 */ /* 0x000fc600078e00ff */
[----:B------:R-:W-:-:S07]  /*2600*/  @!P2 SEL R47, R2, 0x7ff00000, !P1 ;  /* 0x7ff00000022fa807 */ /* 0x000fce0004800000 */
.L_x_140:
[----:B------:R-:W-:Y:S01]  /*2610*/  DADD R46, R46, R46 ;  /* 0x000000002e2e7229 */ /* 0x000fe2000000002e */
[----:B------:R-:W-:Y:S01]  /*2620*/  BSSY.RECONVERGENT B1, `(.L_x_141) ;  /* 0x0000007000017945 */ /* 0x000fe20003800200 */
[----:B------:R-:W-:Y:S01]  /*2630*/  DSETP.NEU.AND P1, PT, R8, 1, PT ;  /* 0x3ff000000800742a */ /* 0x000fe20003f2d000 */
[----:B------:R-:W-:Y:S01]  /*2640*/  IMAD.MOV.U32 R7, RZ, RZ, 0x40080000 ;  /* 0x40080000ff077424 */ /* 0x000fe200078e00ff */
[----:B------:R-:W-:-:S06]  /*2650*/  MOV R6, 0x2690 ;  /* 0x0000269000067802 */ /* 0x000fcc0000000f00 */
[----:B------:R-:W-:Y:S02]  /*2660*/  FSEL R42, R46, RZ, P1 ;  /* 0x000000ff2e2a7208 */ /* 0x000fe40000800000 */
[----:B------:R-:W-:-:S07]  /*2670*/  FSEL R43, R47, 2, P1 ;  /* 0x400000002f2b7808 */ /* 0x000fce0000800000 */
[----:B------:R-:W-:Y:S05]  /*2680*/  CALL.REL.NOINC `($_Z17Westervelt_space6PdS_S_S_S_S_S_S_S_S_S_S_ii$__internal_accurate_pow) ;  /* 0x0000001800747944 */ /* 0x000fea0003c00000 */
[----:B------:R-:W-:Y:S05]  /*2690*/  BSYNC.RECONVERGENT B1 ;  /* 0x0000000000017941 */ /* 0x000fea0003800200 */
.L_x_141:
[----:B------:R-:W0:Y:S01]  /*26a0*/  MUFU.RCP64H R3, R43 ;  /* 0x0000002b00037308 */ /* 0x000e220000001800 */
[----:B------:R-:W-:Y:S01]  /*26b0*/  MOV R2, 0x1 ;  /* 0x0000000100027802 */ /* 0x000fe20000000f00 */
[----:B------:R-:W1:Y:S01]  /*26c0*/  LDC.64 R8, c[0x3][0x30] ;  /* 0x00c00c00ff087b82 */ /* 0x000e620000000a00 */
[----:B------:R-:W-:Y:S01]  /*26d0*/  IMAD.MOV.U32 R6, RZ, RZ, R46 ;  /* 0x000000ffff067224 */ /* 0x000fe200078e002e */
[----:B------:R-:W-:-:S06]  /*26e0*/  FSETP.GEU.AND P3, PT, |R27|, 6.5827683646048100446e-37, PT ;  /* 0x036000001b00780b */ /* 0x000fcc0003f6e200 */
[----:B------:R-:W2:Y:S01]  /*26f0*/  LDC.64 R44, c[0x3][0x60] ;  /* 0x00c01800ff2c7b82 */ /* 0x000ea20000000a00 */
[----:B0-----:R-:W-:-:S07]  /*2700*/  DFMA R4, -R42, R2, 1 ;  /* 0x3ff000002a04742b */ /* 0x001fce0000000102 */
[----:B------:R-:W0:Y:S01]  /*2710*/  @!P0 LDC R40, c[0x3][0x34] ;  /* 0x00c00d00ff288b82 */ /* 0x000e220000000800 */
[----:B------:R-:W-:-:S08]  /*2720*/  DFMA R4, R4, R4, R4 ;  /* 0x000000040404722b */ /* 0x000fd00000000004 */
[----:B------:R-:W-:Y:S02]  /*2730*/  DFMA R4, R2, R4, R2 ;  /* 0x000000040204722b */ /* 0x000fe40000000002 */
[----:B--2---:R-:W-:-:S06]  /*2740*/  DFMA R44, R44, 3, R50 ;  /* 0x400800002c2c782b */ /* 0x004fcc0000000032 */
[----:B------:R-:W-:-:S08]  /*2750*/  DFMA R2, -R42, R4, 1 ;  /* 0x3ff000002a02742b */ /* 0x000fd00000000104 */
[----:B------:R-:W-:-:S08]  /*2760*/  DFMA R2, R4, R2, R4 ;  /* 0x000000020402722b */ /* 0x000fd00000000004 */
[----:B------:R-:W-:-:S08]  /*2770*/  DMUL R4, R26, R2 ;  /* 0x000000021a047228 */ /* 0x000fd00000000000 */
[----:B------:R-:W-:-:S08]  /*2780*/  DFMA R10, -R42, R4, R26 ;  /* 0x000000042a0a722b */ /* 0x000fd0000000011a */
[----:B------:R-:W-:Y:S02]  /*2790*/  DFMA R2, R2, R10, R4 ;  /* 0x0000000a0202722b */ /* 0x000fe40000000004 */
[----:B-1----:R-:W-:Y:S02]  /*27a0*/  DADD R4, R8, 3 ;  /* 0x4008000008047429 */ /* 0x002fe40000000000 */
[----:B------:R-:W-:-:S06]  /*27b0*/  DADD R10, -RZ, -R6 ;  /* 0x00000000ff0a7229 */ /* 0x000fcc0000000906 */
[----:B------:R-:W-:Y:S02]  /*27c0*/  FFMA R6, RZ, R43, R3 ;  /* 0x0000002bff067223 */ /* 0x000fe40000000003 */
[----:B------:R-:W-:Y:S02]  /*27d0*/  LOP3.LUT R4, R5, 0x7ff00000, RZ, 0xc0, !PT ;  /* 0x7ff0000005047812 */ /* 0x000fe400078ec0ff */
[----:B------:R-:W-:Y:S02]  /*27e0*/  FSEL R46, R10, R46, !P6 ;  /* 0x0000002e0a2e7208 */ /* 0x000fe40007000000 */
[----:B------:R-:W-:Y:S02]  /*27f0*/  ISETP.NE.AND P4, PT, R4, 0x7ff00000, PT ;  /* 0x7ff000000400780c */ /* 0x000fe40003f85270 */
[----:B------:R-:W-:Y:S01]  /*2800*/  FSEL R47, R11, R7, !P6 ;  /* 0x000000070b2f7208 */ /* 0x000fe20007000000 */
[----:B------:R-:W-:Y:S01]  /*2810*/  IMAD.MOV.U32 R4, RZ, RZ, R46 ;  /* 0x000000ffff047224 */ /* 0x000fe200078e002e */
[----:B------:R-:W-:Y:S01]  /*2820*/  FSETP.GT.AND P1, PT, |R6|, 1.469367938527859385e-39, PT ;  /* 0x001000000600780b */ /* 0x000fe20003f24200 */
[----:B------:R-:W-:-:S02]  /*2830*/  @!P0 IMAD.MOV.U32 R4, RZ, RZ, RZ ;  /* 0x000000ffff048224 */ /* 0x000fc400078e00ff */
[----:B------:R-:W-:Y:S01]  /*2840*/  IMAD.MOV.U32 R5, RZ, RZ, R47 ;  /* 0x000000ffff057224 */ /* 0x000fe200078e002f */
[----:B0-----:R-:W-:-:S05]  /*2850*/  @!P0 MOV R5, R40 ;  /* 0x0000002800058202 */ /* 0x001fca0000000f00 */
[----:B------:R-:W-:Y:S05]  /*2860*/  @P4 BRA `(.L_x_142) ;  /* 0x0000000000244947 */ /* 0x000fea0003800000 */
[----:B------:R-:W-:-:S14]  /*2870*/  DSETP.NAN.AND P0, PT, R8, R8, PT ;  /* 0x000000080800722a */ /* 0x000fdc0003f08000 */
[----:B------:R-:W-:Y:S01]  /*2880*/  @P0 DADD R4, R8, 3 ;  /* 0x4008000008040429 */ /* 0x000fe20000000000 */
[----:B------:R-:W-:Y:S10]  /*2890*/  @P0 BRA `(.L_x_142) ;  /* 0x0000000000180947 */ /* 0x000ff40003800000 */
[----:B------:R-:W-:-:S14]  /*28a0*/  DSETP.NEU.AND P0, PT, |R8|, +INF , PT ;  /* 0x7ff000000800742a */ /* 0x000fdc0003f0d200 */
[----:B------:R-:W0:Y:S01]  /*28b0*/  @!P0 LDC R6, c[0x3][0x34] ;  /* 0x00c00d00ff068b82 */ /* 0x000e220000000800 */
[----:B------:R-:W-:Y:S01]  /*28c0*/  @!P0 IMAD.MOV.U32 R4, RZ, RZ, RZ ;  /* 0x000000ffff048224 */ /* 0x000fe200078e00ff */
[----:B0-----:R-:W-:Y:S01]  /*28d0*/  @!P0 ISETP.GE.AND P2, PT, R6, RZ, PT ;  /* 0x000000ff0600820c */ /* 0x001fe20003f46270 */
[----:B------:R-:W-:-:S05]  /*28e0*/  @!P0 IMAD.MOV.U32 R6, RZ, RZ, -0x100000 ;  /* 0xfff00000ff068424 */ /* 0x000fca00078e00ff */
[----:B------:R-:W-:-:S07]  /*28f0*/  @!P0 SEL R5, R6, 0x7ff00000, !P2 ;  /* 0x7ff0000006058807 */ /* 0x000fce0005000000 */
.L_x_142:
[----:B------:R-:W-:Y:S04]  /*2900*/  BSSY.RECONVERGENT B2, `(.L_x_143) ;  /* 0x0000008000027945 */ /* 0x000fe80003800200 */
[----:B------:R-:W-:Y:S05]  /*2910*/  @P1 BRA P3, `(.L_x_144) ;  /* 0x0000000000181947 */ /* 0x000fea0001800000 */
[----:B------:R-:W-:Y:S01]  /*2920*/  IMAD.MOV.U32 R8, RZ, RZ, R26 ;  /* 0x000000ffff087224 */ /* 0x000fe200078e001a */
[----:B------:R-:W-:Y:S01]  /*2930*/  MOV R6, 0x2960 ;  /* 0x0000296000067802 */ /* 0x000fe20000000f00 */
[----:B------:R-:W-:-:S07]  /*2940*/  IMAD.MOV.U32 R7, RZ, RZ, R27 ;  /* 0x000000ffff077224 */ /* 0x000fce00078e001b */
[----:B------:R-:W-:Y:S05]  /*2950*/  CALL.REL.NOINC `($__internal_4_$__cuda_sm20_div_rn_f64_full) ;  /* 0x0000001000307944 */ /* 0x000fea0003c00000 */
[----:B------:R-:W-:Y:S01]  /*2960*/  MOV R2, R8 ;  /* 0x0000000800027202 */ /* 0x000fe20000000f00 */
[----:B------:R-:W-:-:S07]  /*2970*/  IMAD.MOV.U32 R3, RZ, RZ, R7 ;  /* 0x000000ffff037224 */ /* 0x000fce00078e0007 */
.L_x_144:
[----:B------:R-:W-:Y:S05]  /*2980*/  BSYNC.RECONVERGENT B2 ;  /* 0x0000000000027941 */ /* 0x000fea0003800200 */
.L_x_143:
[----:B------:R-:W0:Y:S01]  /*2990*/  LDC.64 R10, c[0x3][0x30] ;  /* 0x00c00c00ff0a7b82 */ /* 0x000e220000000a00 */
[----:B------:R-:W-:Y:S01]  /*29a0*/  IMAD.MOV.U32 R6, RZ, RZ, 0x1 ;  /* 0x00000001ff067424 */ /* 0x000fe200078e00ff */
[----:B------:R-:W1:Y:S01]  /*29b0*/  LDCU.64 UR8, c[0x3][0x50] ;  /* 0x00c00a00ff0877ac */ /* 0x000e620008000a00 */
[----:B------:R-:W-:Y:S01]  /*29c0*/  DADD R48, R50, R50 ;  /* 0x0000000032307229 */ /* 0x000fe20000000032 */
[----:B------:R-:W-:Y:S01]  /*29d0*/  BSSY.RECONVERGENT B2, `(.L_x_145) ;  /* 0x000001c000027945 */ /* 0x000fe20003800200 */
[----:B------:R-:W2:Y:S01]  /*29e0*/  LDCU.64 UR10, c[0x3][0x60] ;  /* 0x00c00c00ff0a77ac */ /* 0x000ea20008000a00 */
[C---:B0-----:R-:W-:Y:S02]  /*29f0*/  DSETP.NEU.AND P0, PT, R10.reuse, 1, PT ;  /* 0x3ff000000a00742a */ /* 0x041fe40003f0d000 */
[----:B------:R-:W-:-:S04]  /*2a00*/  DSETP.NEU.AND P5, PT, R10, RZ, PT ;  /* 0x000000ff0a00722a */ /* 0x000fc80003fad000 */
[----:B------:R-:W-:Y:S02]  /*2a10*/  FSEL R42, R4, RZ, P0 ;  /* 0x000000ff042a7208 */ /* 0x000fe40000000000 */
[----:B------:R-:W-:-:S06]  /*2a20*/  FSEL R43, R5, 1.875, P0 ;  /* 0x3ff00000052b7808 */ /* 0x000fcc0000000000 */
[----:B------:R-:W-:-:S06]  /*2a30*/  DMUL R42, R44, R42 ;  /* 0x0000002a2c2a7228 */ /* 0x000fcc0000000000 */
[----:B------:R-:W0:Y:S02]  /*2a40*/  MUFU.RCP64H R7, R43 ;  /* 0x0000002b00077308 */ /* 0x000e240000001800 */
[----:B0-----:R-:W-:-:S08]  /*2a50*/  DFMA R4, -R42, R6, 1 ;  /* 0x3ff000002a04742b */ /* 0x001fd00000000106 */
[----:B------:R-:W-:Y:S02]  /*2a60*/  DFMA R8, R4, R4, R4 ;  /* 0x000000040408722b */ /* 0x000fe40000000004 */
[----:B-1----:R-:W-:-:S06]  /*2a70*/  DMUL R4, R48, UR8 ;  /* 0x0000000830047c28 */ /* 0x002fcc0008000000 */
[----:B------:R-:W-:Y:S02]  /*2a80*/  DFMA R8, R6, R8, R6 ;  /* 0x000000080608722b */ /* 0x000fe40000000006 */
[----:B--2---:R-:W-:-:S06]  /*2a90*/  DMUL R4, R4, UR10 ;  /* 0x0000000a04047c28 */ /* 0x004fcc0008000000 */
[----:B------:R-:W-:Y:S02]  /*2aa0*/  DFMA R40, -R42, R8, 1 ;  /* 0x3ff000002a28742b */ /* 0x000fe40000000108 */
[----:B------:R-:W-:-:S06]  /*2ab0*/  DMUL R6, R4, R2 ;  /* 0x0000000204067228 */ /* 0x000fcc0000000000 */
[----:B------:R-:W-:-:S04]  /*2ac0*/  DFMA R40, R8, R40, R8 ;  /* 0x000000280828722b */ /* 0x000fc80000000008 */
[----:B------:R-:W-:-:S04]  /*2ad0*/  FSETP.GEU.AND P2, PT, |R7|, 6.5827683646048100446e-37, PT ;  /* 0x036000000700780b */ /* 0x000fc80003f4e200 */
        /* <DEDUP_REMOVED lines=9> */
[----:B------:R-:W-:Y:S01]  /*2b70*/  IMAD.MOV.U32 R4, RZ, RZ, R8 ;  /* 0x000000ffff047224 */ /* 0x000fe200078e0008 */
[----:B------:R-:W-:-:S07]  /*2b80*/  MOV R5, R7 ;  /* 0x0000000700057202 */ /* 0x000fce0000000f00 */
.L_x_146:
[----:B------:R-:W-:Y:S05]  /*2b90*/  BSYNC.RECONVERGENT B2 ;  /* 0x0000000000027941 */ /* 0x000fea0003800200 */
.L_x_145:
[----:B------:R-:W0:Y:S08]  /*2ba0*/  LDC.64 R6, c[0x0][0x3b8] ;  /* 0x0000ee00ff067b82 */ /* 0x000e300000000a00 */
[----:B------:R-:W1:Y:S01]  /*2bb0*/  LDC.64 R8, c[0x0][0x3c0] ;  /* 0x0000f000ff087b82 */ /* 0x000e620000000a00 */
[----:B------:R-:W2:Y:S01]  /*2bc0*/  MUFU.RCP64H R11, R45 ;  /* 0x0000002d000b7308 */ /* 0x000ea20000001800 */
[----:B------:R-:W-:Y:S01]  /*2bd0*/  IMAD.MOV.U32 R10, RZ, RZ, 0x1 ;  /* 0x00000001ff0a7424 */ /* 0x000fe200078e00ff */
[----:B------:R-:W3:Y:S01]  /*2be0*/  LDCU.64 UR8, c[0x3][0x60] ;  /* 0x00c00c00ff0877ac */ /* 0x000ee20008000a00 */
[----:B0-----:R-:W-:-:S06]  /*2bf0*/  IMAD.WIDE R6, R0, 0x8, R6 ;  /* 0x0000000800067825 */ /* 0x001fcc00078e0206 */
[----:B------:R-:W4:Y:S01]  /*2c00*/  LDG.E.64 R6, desc[UR6][R6.64] ;  /* 0x0000000606067981 */ /* 0x000f22000c1e1b00 */
[----:B-1----:R-:W-:-:S06]  /*2c10*/  IMAD.WIDE R8, R0, 0x8, R8 ;  /* 0x0000000800087825 */ /* 0x002fcc00078e0208 */
[----:B------:R-:W4:Y:S01]  /*2c20*/  LDG.E.64 R8, desc[UR6][R8.64] ;  /* 0x0000000608087981 */ /* 0x000f22000c1e1b00 */
[----:B--2---:R-:W-:-:S08]  /*2c30*/  DFMA R40, R10, -R44, 1 ;  /* 0x3ff000000a28742b */ /* 0x004fd0000000082c */
[----:B------:R-:W-:-:S08]  /*2c40*/  DFMA R40, R40, R40, R40 ;  /* 0x000000282828722b */ /* 0x000fd00000000028 */
[----:B------:R-:W-:-:S08]  /*2c50*/  DFMA R40, R10, R40, R10 ;  /* 0x000000280a28722b */ /* 0x000fd0000000000a */
[----:B------:R-:W-:-:S08]  /*2c60*/  DFMA R42, R40, -R44, 1 ;  /* 0x3ff00000282a742b */ /* 0x000fd0000000082c */
[----:B------:R-:W-:Y:S01]  /*2c70*/  DFMA R42, R40, R42, R40 ;  /* 0x0000002a282a722b */ /* 0x000fe20000000028 */
[----:B------:R-:W-:Y:S01]  /*2c80*/  BSSY.RECONVERGENT B2, `(.L_x_147) ;  /* 0x0000011000027945 */ /* 0x000fe20003800200 */
[----:B----4-:R-:W-:-:S08]  /*2c90*/  DFMA R10, R6, 4, -R8 ;  /* 0x40100000060a782b */ /* 0x010fd00000000808 */
[----:B---3--:R-:W-:-:S08]  /*2ca0*/  DMUL R10, R10, UR8 ;  /* 0x000000080a0a7c28 */ /* 0x008fd00008000000 */
[----:B------:R-:W-:-:S08]  /*2cb0*/  DMUL R6, R10, R42 ;  /* 0x0000002a0a067228 */ /* 0x000fd00000000000 */
[----:B------:R-:W-:-:S08]  /*2cc0*/  DFMA R8, R6, -R44, R10 ;  /* 0x8000002c0608722b */ /* 0x000fd0000000000a */
[----:B------:R-:W-:Y:S01]  /*2cd0*/  DFMA R6, R42, R8, R6 ;  /* 0x000000082a06722b */ /* 0x000fe20000000006 */
[----:B------:R-:W-:-:S09]  /*2ce0*/  FSETP.GEU.AND P2, PT, |R11|, 6.5827683646048100446e-37, PT ;  /* 0x036000000b00780b */ /* 0x000fd20003f4e200 */
        /* <DEDUP_REMOVED lines=8> */
[----:B------:R-:W-:Y:S05]  /*2d70*/  CALL.REL.NOINC `($__internal_4_$__cuda_sm20_div_rn_f64_full) ;  /* 0x0000000c00287944 */ /* 0x000fea0003c00000 */
[----:B------:R-:W-:-:S07]  /*2d80*/  IMAD.MOV.U32 R6, RZ, RZ, R8 ;  /* 0x000000ffff067224 */ /* 0x000fce00078e0008 */
.L_x_148:
[----:B------:R-:W-:Y:S05]  /*2d90*/  BSYNC.RECONVERGENT B2 ;  /* 0x0000000000027941 */ /* 0x000fea0003800200 */
.L_x_147:
[----:B------:R-:W0:Y:S01]  /*2da0*/  LDC.64 R8, c[0x3][0x68] ;  /* 0x00c01a00ff087b82 */ /* 0x000e220000000a00 */
[----:B------:R-:W-:-:S07]  /*2db0*/  @!P5 IMAD.MOV.U32 R46, RZ, RZ, RZ ;  /* 0x000000ffff2ed224 */ /* 0x000fce00078e00ff */
[----:B------:R-:W1:Y:S01]  /*2dc0*/  @!P5 LDC R47, c[0x3][0x34] ;  /* 0x00c00d00ff2fdb82 */ /* 0x000e620000000800 */
[----:B0-----:R-:W-:Y:S01]  /*2dd0*/  DFMA R44, R8, 3, R50 ;  /* 0x40080000082c782b */ /* 0x001fe20000000032 */
[----:B------:R-:W-:Y:S10]  /*2de0*/  @P4 BRA `(.L_x_149) ;  /* 0x0000000000284947 */ /* 0x000ff40003800000 */
[----:B------:R-:W0:Y:S02]  /*2df0*/  LDC.64 R10, c[0x3][0x30] ;  /* 0x00c00c00ff0a7b82 */ /* 0x000e240000000a00 */
[----:B0-----:R-:W-:-:S14]  /*2e00*/  DSETP.NAN.AND P1, PT, R10, R10, PT ;  /* 0x0000000a0a00722a */ /* 0x001fdc0003f28000 */
[----:B-1----:R-:W-:Y:S01]  /*2e10*/  @P1 DADD R46, R10, 3 ;  /* 0x400800000a2e1429 */ /* 0x002fe20000000000 */
[----:B------:R-:W-:Y:S10]  /*2e20*/  @P1 BRA `(.L_x_149) ;  /* 0x0000000000181947 */ /* 0x000ff40003800000 */
[----:B------:R-:W-:-:S14]  /*2e30*/  DSETP.NEU.AND P1, PT, |R10|, +INF , PT ;  /* 0x7ff000000a00742a */ /* 0x000fdc0003f2d200 */
[----:B------:R-:W0:Y:S01]  /*2e40*/  @!P1 LDC R10, c[0x3][0x34] ;  /* 0x00c00d00ff0a9b82 */ /* 0x000e220000000800 */
[----:B------:R-:W-:Y:S01]  /*2e50*/  @!P1 IMAD.MOV.U32 R46, RZ, RZ, RZ ;  /* 0x000000ffff2e9224 */ /* 0x000fe200078e00ff */
[----:B0-----:R-:W-:Y:S01]  /*2e60*/  @!P1 ISETP.GE.AND P2, PT, R10, RZ, PT ;  /* 0x000000ff0a00920c */ /* 0x001fe20003f46270 */
[----:B------:R-:W-:-:S05]  /*2e70*/  @!P1 IMAD.MOV.U32 R10, RZ, RZ, -0x100000 ;  /* 0xfff00000ff0a9424 */ /* 0x000fca00078e00ff */
[----:B------:R-:W-:-:S07]  /*2e80*/  @!P1 SEL R47, R10, 0x7ff00000, !P2 ;  /* 0x7ff000000a2f9807 */ /* 0x000fce0005000000 */
.L_x_149:
[----:B------:R-:W-:Y:S01]  /*2e90*/  FSEL R42, R46, RZ, P0 ;  /* 0x000000ff2e2a7208 */ /* 0x000fe20000000000 */
[----:B------:R-:W0:Y:S01]  /*2ea0*/  LDCU.64 UR8, c[0x3][0x58] ;  /* 0x00c00b00ff0877ac */ /* 0x000e220008000a00 */
[----:B-1----:R-:W-:Y:S01]  /*2eb0*/  FSEL R43, R47, 1.875, P0 ;  /* 0x3ff000002f2b7808 */ /* 0x002fe20000000000 */
[----:B------:R-:W-:Y:S01]  /*2ec0*/  DADD R6, R6, R4 ;  /* 0x0000000006067229 */ /* 0x000fe20000000004 */
[----:B------:R-:W-:Y:S01]  /*2ed0*/  MOV R10, 0x1 ;  /* 0x00000001000a7802 */ /* 0x000fe20000000f00 */
[----:B------:R-:W1:Y:S01]  /*2ee0*/  LDC.64 R46, c[0x0][0x3b0] ;  /* 0x0000ec00ff2e7b82 */ /* 0x000e620000000a00 */
[----:B------:R-:W-:Y:S02]  /*2ef0*/  BSSY.RECONVERGENT B2, `(.L_x_150) ;  /* 0x0000019000027945 */ /* 0x000fe40003800200 */
[----:B------:R-:W-:-:S06]  /*2f00*/  DMUL R42, R44, R42 ;  /* 0x0000002a2c2a7228 */ /* 0x000fcc0000000000 */
[----:B------:R-:W2:Y:S01]  /*2f10*/  MUFU.RCP64H R11, R43 ;  /* 0x0000002b000b7308 */ /* 0x000ea20000001800 */
[----:B0-----:R-:W-:-:S08]  /*2f20*/  DMUL R48, R48, UR8 ;  /* 0x0000000830307c28 */ /* 0x001fd00008000000 */
[----:B------:R-:W-:Y:S01]  /*2f30*/  DMUL R8, R48, R8 ;  /* 0x0000000830087228 */ /* 0x000fe20000000000 */
[----:B-1----:R-:W-:Y:S01]  /*2f40*/  IMAD.WIDE R4, R0, 0x8, R46 ;  /* 0x0000000800047825 */ /* 0x002fe200078e022e */
[----:B--2---:R-:W-:-:S04]  /*2f50*/  DFMA R40, -R42, R10, 1 ;  /* 0x3ff000002a28742b */ /* 0x004fc8000000010a */
[----:B------:R0:W-:Y:S02]  /*2f60*/  STG.E.64 desc[UR6][R4.64], R6 ;  /* 0x0000000604007986 */ /* 0x0001e4000c101b06 */
[----:B------:R-:W-:Y:S02]  /*2f70*/  DMUL R8, R8, R2 ;  /* 0x0000000208087228 */ /* 0x000fe40000000000 */
[----:B------:R-:W-:-:S08]  /*2f80*/  DFMA R40, R40, R40, R40 ;  /* 0x000000282828722b */ /* 0x000fd00000000028 */
[----:B------:R-:W-:Y:S01]  /*2f90*/  FSETP.GEU.AND P1, PT, |R9|, 6.5827683646048100446e-37, PT ;  /* 0x036000000900780b */ /* 0x000fe20003f2e200 */
        /* <DEDUP_REMOVED lines=8> */
[----:B0-----:R-:W-:Y:S05]  /*3020*/  @P0 BRA P1, `(.L_x_151) ;  /* 0x0000000000140947 */ /* 0x001fea0000800000 */
[----:B------:R-:W-:Y:S01]  /*3030*/  IMAD.MOV.U32 R7, RZ, RZ, R9 ;  /* 0x000000ffff077224 */ /* 0x000fe200078e0009 */
[----:B------:R-:W-:-:S07]  /*3040*/  MOV R6, 0x3060 ;  /* 0x0000306000067802 */ /* 0x000fce0000000f00 */
[----:B------:R-:W-:Y:S05]  /*3050*/  CALL.REL.NOINC `($__internal_4_$__cuda_sm20_div_rn_f64_full) ;  /* 0x0000000800707944 */ /* 0x000fea0003c00000 */
[----:B------:R-:W-:Y:S02]  /*3060*/  IMAD.MOV.U32 R2, RZ, RZ, R8 ;  /* 0x000000ffff027224 */ /* 0x000fe400078e0008 */
[----:B------:R-:W-:-:S07]  /*3070*/  IMAD.MOV.U32 R3, RZ, RZ, R7 ;  /* 0x000000ffff037224 */ /* 0x000fce00078e0007 */
.L_x_151:
[----:B------:R-:W-:Y:S05]  /*3080*/  BSYNC.RECONVERGENT B2 ;  /* 0x0000000000027941 */ /* 0x000fea0003800200 */
.L_x_150:
        /* <DEDUP_REMOVED lines=29> */
[----:B------:R-:W-:Y:S05]  /*3260*/  CALL.REL.NOINC `($__internal_4_$__cuda_sm20_div_rn_f64_full) ;  /* 0x0000000400ec7944 */ /* 0x000fea0003c00000 */
[----:B------:R-:W-:-:S07]  /*3270*/  IMAD.MOV.U32 R6, RZ, RZ, R8 ;  /* 0x000000ffff067224 */ /* 0x000fce00078e0008 */
.L_x_153:
[----:B------:R-:W-:Y:S05]  /*3280*/  BSYNC.RECONVERGENT B2 ;  /* 0x0000000000027941 */ /* 0x000fea0003800200 */
.L_x_152:
[----:B------:R-:W0:Y:S01]  /*3290*/  LDC.64 R8, c[0x0][0x3c8] ;  /* 0x0000f200ff087b82 */ /* 0x000e220000000a00 */
[----:B------:R-:W-:Y:S01]  /*32a0*/  DADD R2, R6, R2 ;  /* 0x0000000006027229 */ /* 0x000fe20000000002 */
[----:B0-----:R-:W-:-:S06]  /*32b0*/  IMAD.WIDE R8, R0, 0x8, R8 ;  /* 0x0000000800087825 */ /* 0x001fcc00078e0208 */
[----:B------:R0:W-:Y:S04]  /*32c0*/  STG.E.64 desc[UR6][R8.64], R2 ;  /* 0x0000000208007986 */ /* 0x0001e8000c101b06 */
[----:B------:R-:W2:Y:S01]  /*32d0*/  LDG.E.64 R42, desc[UR6][R4.64] ;  /* 0x00000006042a7981 */ /* 0x000ea2000c1e1b00 */
[----:B------:R-:W-:Y:S01]  /*32e0*/  DADD R60, -RZ, |R12| ;  /* 0x00000000ff3c7229 */ /* 0x000fe2000000050c */
[----:B------:R-:W-:Y:S01]  /*32f0*/  BSSY.RECONVERGENT B1, `(.L_x_154) ;  /* 0x0000005000017945 */ /* 0x000fe20003800200 */
[----:B------:R-:W-:Y:S02]  /*3300*/  MOV R7, 0x40000000 ;  /* 0x4000000000077802 */ /* 0x000fe40000000f00 */
[----:B------:R-:W-:Y:S01]  /*3310*/  MOV R6, 0x3340 ;  /* 0x0000334000067802 */ /* 0x000fe20000000f00 */
[----:B0-2---:R-:W-:-:S11]  /*3320*/  DADD R42, R2, R42 ;  /* 0x00000000022a7229 */ /* 0x005fd6000000002a */
[----:B------:R-:W-:Y:S05]  /*3330*/  CALL.REL.NOINC `($_Z17Westervelt_space6PdS_S_S_S_S_S_S_S_S_S_S_ii$__internal_accurate_pow) ;  /* 0x0000000c00487944 */ /* 0x000fea0003c00000 */
[----:B------:R-:W-:Y:S05]  /*3340*/  BSYNC.RECONVERGENT B1 ;  /* 0x0000000000017941 */ /* 0x000fea0003800200 */
.L_x_154:
[----:B------:R-:W5:Y:S04]  /*3350*/  LDG.E.64 R38, desc[UR6][R38.64] ;  /* 0x0000000626267981 */ /* 0x000f68000c1e1b00 */
[----:B------:R0:W5:Y:S01]  /*3360*/  LDG.E.64 R2, desc[UR6][R36.64] ;  /* 0x0000000624027981 */ /* 0x000162000c1e1b00 */
[C---:B------:R-:W-:Y:S01]  /*3370*/  DADD R4, R12.reuse, 2 ;  /* 0x400000000c047429 */ /* 0x040fe20000000000 */
[----:B------:R-:W-:Y:S01]  /*3380*/  IMAD.MOV.U32 R47, RZ, RZ, R7 ;  /* 0x000000ffff2f7224 */ /* 0x000fe200078e0007 */
[C---:B------:R-:W-:Y:S02]  /*3390*/  DSETP.NEU.AND P0, PT, R12.reuse, RZ, PT ;  /* 0x000000ff0c00722a */ /* 0x040fe40003f0d000 */
[----:B------:R-:W-:-:S06]  /*33a0*/  DSETP.NEU.AND P2, PT, R12, 1, PT ;  /* 0x3ff000000c00742a */ /* 0x000fcc0003f4d000 */
[----:B------:R-:W-:-:S04]  /*33b0*/  LOP3.LUT R4, R5, 0x7ff00000, RZ, 0xc0, !PT ;  /* 0x7ff0000005047812 */ /* 0x000fc800078ec0ff */
[----:B------:R-:W-:Y:S02]  /*33c0*/  ISETP.NE.AND P1, PT, R4, 0x7ff00000, PT ;  /* 0x7ff000000400780c */ /* 0x000fe40003f25270 */
        /* <DEDUP_REMOVED lines=8> */
.L_x_155:
[----:B------:R-:W-:Y:S02]  /*3450*/  FSEL R12, R46, RZ, P2 ;  /* 0x000000ff2e0c7208 */ /* 0x000fe40001000000 */
[----:B------:R-:W-:-:S06]  /*3460*/  FSEL R13, R47, 1.875, P2 ;  /* 0x3ff000002f0d7808 */ /* 0x000fcc0001000000 */
[----:B------:R-:W-:-:S11]  /*3470*/  DMUL R12, R42, R12 ;  /* 0x0000000c2a0c7228 */ /* 0x000fd60000000000 */
.L_x_123:
[----:B------:R-:W-:Y:S05]  /*3480*/  BSYNC.RECONVERGENT B0 ;  /* 0x0000000000007941 */ /* 0x000fea0003800200 */
.L_x_106:
[----:B------:R-:W0:Y:S01]  /*3490*/  MUFU.RCP64H R5, 180 ;  /* 0x4066800000057908 */ /* 0x000e220000001800 */
[----:B------:R-:W-:Y:S01]  /*34a0*/  IMAD.MOV.U32 R8, RZ, RZ, 0x0 ;  /* 0x00000000ff087424 */ /* 0x000fe200078e00ff */
[----:B------:R-:W-:Y:S01]  /*34b0*/  MOV R9, 0x40668000 ;  /* 0x4066800000097802 */ /* 0x000fe20000000f00 */
[----:B------:R-:W-:Y:S01]  /*34c0*/  IMAD.MOV.U32 R4, RZ, RZ, 0x1 ;  /* 0x00000001ff047424 */ /* 0x000fe200078e00ff */
[----:B------:R-:W-:Y:S01]  /*34d0*/  FSETP.GEU.AND P1, PT, |R33|, 6.5827683646048100446e-37, PT ;  /* 0x036000002100780b */ /* 0x000fe20003f2e200 */
[----:B------:R-:W-:Y:S04]  /*34e0*/  BSSY.RECONVERGENT B0, `(.L_x_156) ;  /* 0x0000016000007945 */ /* 0x000fe80003800200 */
[----:B0-----:R-:W-:-:S08]  /*34f0*/  DFMA R6, R4, -R8, 1 ;  /* 0x3ff000000406742b */ /* 0x001fd00000000808 */
[----:B------:R-:W-:-:S08]  /*3500*/  DFMA R6, R6, R6, R6 ;  /* 0x000000060606722b */ /* 0x000fd00000000006 */
[----:B------:R-:W-:-:S08]  /*3510*/  DFMA R6, R4, R6, R4 ;  /* 0x000000060406722b */ /* 0x000fd00000000004 */
[----:B------:R-:W-:-:S08]  /*3520*/  DFMA R4, R6, -R8, 1 ;  /* 0x3ff000000604742b */ /* 0x000fd00000000808 */
[----:B------:R-:W-:-:S08]  /*3530*/  DFMA R4, R6, R4, R6 ;  /* 0x000000040604722b */ /* 0x000fd00000000006 */
[----:B------:R-:W-:-:S08]  /*3540*/  DMUL R6, R32, R4 ;  /* 0x0000000420067228 */ /* 0x000fd00000000000 */
[----:B------:R-:W-:-:S08]  /*3550*/  DFMA R8, R6, -180, R32 ;  /* 0xc06680000608782b */ /* 0x000fd00000000020 */
[----:B------:R-:W-:Y:S02]  /*3560*/  DFMA R4, R4, R8, R6 ;  /* 0x000000080404722b */ /* 0x000fe40000000006 */
[----:B-----5:R-:W-:-:S08]  /*3570*/  DADD R6, R38, R38 ;  /* 0x0000000026067229 */ /* 0x020fd00000000026 */
[----:B------:R-:W-:Y:S01]  /*3580*/  FFMA R8, RZ, 3.6015625, R5 ;  /* 0x40668000ff087823 */ /* 0x000fe20000000005 */
[----:B------:R-:W-:-:S04]  /*3590*/  DADD R2, R6, -R2 ;  /* 0x0000000006027229 */ /* 0x000fc80000000802 */
[----:B------:R-:W-:-:S13]  /*35a0*/  FSETP.GT.AND P0, PT, |R8|, 1.469367938527859385e-39, PT ;  /* 0x001000000800780b */ /* 0x000fda0003f04200 */
[----:B------:R-:W-:Y:S05]  /*35b0*/  @P0 BRA P1, `(.L_x_157) ;  /* 0x0000000000200947 */ /* 0x000fea0000800000 */
[----:B------:R-:W-:Y:S01]  /*35c0*/  IMAD.MOV.U32 R8, RZ, RZ, R32 ;  /* 0x000000ffff087224 */ /* 0x000fe200078e0020 */
[----:B------:R-:W-:Y:S01]  /*35d0*/  MOV R43, 0x40668000 ;  /* 0x40668000002b7802 */ /* 0x000fe20000000f00 */
[----:B------:R-:W-:Y:S01]  /*35e0*/  IMAD.MOV.U32 R7, RZ, RZ, R33 ;  /* 0x000000ffff077224 */ /* 0x000fe200078e0021 */
[----:B------:R-:W-:Y:S01]  /*35f0*/  MOV R6, 0x3620 ;  /* 0x0000362000067802 */ /* 0x000fe20000000f00 */
[----:B------:R-:W-:-:S07]  /*3600*/  IMAD.MOV.U32 R42, RZ, RZ, RZ ;  /* 0x000000ffff2a7224 */ /* 0x000fce00078e00ff */
[----:B------:R-:W-:Y:S05]  /*3610*/  CALL.REL.NOINC `($__internal_4_$__cuda_sm20_div_rn_f64_full) ;  /* 0x0000000400007944 */ /* 0x000fea0003c00000 */
[----:B------:R-:W-:Y:S02]  /*3620*/  IMAD.MOV.U32 R4, RZ, RZ, R8 ;  /* 0x000000ffff047224 */ /* 0x000fe400078e0008 */
[----:B------:R-:W-:-:S07]  /*3630*/  IMAD.MOV.U32 R5, RZ, RZ, R7 ;  /* 0x000000ffff057224 */ /* 0x000fce00078e0007 */
.L_x_157:
[----:B------:R-:W-:Y:S05]  /*3640*/  BSYNC.RECONVERGENT B0 ;  /* 0x0000000000007941 */ /* 0x000fea0003800200 */
.L_x_156:
        /* <DEDUP_REMOVED lines=13> */
[----:B------:R-:W-:-:S10]  /*3720*/  DFMA R6, R10, R8, R6 ;  /* 0x000000080a06722b */ /* 0x000fd40000000006 */
[----:B------:R-:W-:-:S05]  /*3730*/  FFMA R8, RZ, 3.6015625, R7 ;  /* 0x40668000ff087823 */ /* 0x000fca0000000007 */
[----:B------:R-:W-:-:S13]  /*3740*/  FSETP.GT.AND P0, PT, |R8|, 1.469367938527859385e-39, PT ;  /* 0x001000000800780b */ /* 0x000fda0003f04200 */
[----:B------:R-:W-:Y:S05]  /*3750*/  @P0 BRA P1, `(.L_x_159) ;  /* 0x00000000001c0947 */ /* 0x000fea0000800000 */
[----:B------:R-:W-:Y:S01]  /*3760*/  IMAD.MOV.U32 R8, RZ, RZ, R28 ;  /* 0x000000ffff087224 */ /* 0x000fe200078e001c */
[----:B------:R-:W-:Y:S01]  /*3770*/  MOV R6, 0x37c0 ;  /* 0x000037c000067802 */ /* 0x000fe20000000f00 */
[----:B------:R-:W-:Y:S02]  /*3780*/  IMAD.MOV.U32 R7, RZ, RZ, R29 ;  /* 0x000000ffff077224 */ /* 0x000fe400078e001d */
[----:B------:R-:W-:Y:S02]  /*3790*/  IMAD.MOV.U32 R42, RZ, RZ, RZ ;  /* 0x000000ffff2a7224 */ /* 0x000fe400078e00ff */
[----:B------:R-:W-:-:S07]  /*37a0*/  IMAD.MOV.U32 R43, RZ, RZ, 0x40668000 ;  /* 0x40668000ff2b7424 */ /* 0x000fce00078e00ff */
[----:B------:R-:W-:Y:S05]  /*37b0*/  CALL.REL.NOINC `($__internal_4_$__cuda_sm20_div_rn_f64_full) ;  /* 0x0000000000987944 */ /* 0x000fea0003c00000 */
[----:B------:R-:W-:-:S07]  /*37c0*/  MOV R6, R8 ;  /* 0x0000000800067202 */ /* 0x000fce0000000f00 */
.L_x_159:
[----:B------:R-:W-:Y:S05]  /*37d0*/  BSYNC.RECONVERGENT B0 ;  /* 0x0000000000007941 */ /* 0x000fea0003800200 */
.L_x_158:
[----:B------:R-:W0:Y:S01]  /*37e0*/  MUFU.RCP64H R9, 180 ;  /* 0x4066800000097908 */ /* 0x000e220000001800 */
[----:B------:R-:W-:Y:S01]  /*37f0*/  IMAD.MOV.U32 R10, RZ, RZ, 0x0 ;  /* 0x00000000ff0a7424 */ /* 0x000fe200078e00ff */
[----:B------:R-:W-:Y:S01]  /*3800*/  DADD R4, R6, R4 ;  /* 0x0000000006047229 */ /* 0x000fe20000000004 */
[----:B------:R-:W-:Y:S01]  /*3810*/  IMAD.MOV.U32 R11, RZ, RZ, 0x40668000 ;  /* 0x40668000ff0b7424 */ /* 0x000fe200078e00ff */
[----:B------:R-:W-:Y:S01]  /*3820*/  FSETP.GEU.AND P1, PT, |R31|, 6.5827683646048100446e-37, PT ;  /* 0x036000001f00780b */ /* 0x000fe20003f2e200 */
[----:B------:R-:W-:Y:S01]  /*3830*/  IMAD.MOV.U32 R8, RZ, RZ, 0x1 ;  /* 0x00000001ff087424 */ /* 0x000fe200078e00ff */
[----:B------:R-:W-:Y:S04]  /*3840*/  BSSY.RECONVERGENT B0, `(.L_x_160) ;  /* 0x0000014000007945 */ /* 0x000fe80003800200 */
[----:B------:R-:W-:-:S02]  /*3850*/  DFMA R2, R4, R20, R2 ;  /* 0x000000140402722b */ /* 0x000fc40000000002 */
        /* <DEDUP_REMOVED lines=12> */
[----:B------:R-:W-:Y:S01]  /*3920*/  MOV R7, R31 ;  /* 0x0000001f00077202 */ /* 0x000fe20000000f00 */
[----:B------:R-:W-:Y:S01]  /*3930*/  IMAD.MOV.U32 R42, RZ, RZ, RZ ;  /* 0x000000ffff2a7224 */ /* 0x000fe200078e00ff */
[----:B------:R-:W-:Y:S01]  /*3940*/  MOV R6, 0x3970 ;  /* 0x0000397000067802 */ /* 0x000fe20000000f00 */
[----:B------:R-:W-:-:S07]  /*3950*/  IMAD.MOV.U32 R43, RZ, RZ, 0x40668000 ;  /* 0x40668000ff2b7424 */ /* 0x000fce00078e00ff */
[----:B------:R-:W-:Y:S05]  /*3960*/  CALL.REL.NOINC `($__internal_4_$__cuda_sm20_div_rn_f64_full) ;  /* 0x00000000002c7944 */ /* 0x000fea0003c00000 */
[----:B------:R-:W-:-:S07]  /*3970*/  IMAD.MOV.U32 R9, RZ, RZ, R7 ;  /* 0x000000ffff097224 */ /* 0x000fce00078e0007 */
.L_x_161:
[----:B------:R-:W-:Y:S05]  /*3980*/  BSYNC.RECONVERGENT B0 ;  /* 0x0000000000007941 */ /* 0x000fea0003800200 */
.L_x_160:
[----:B------:R-:W-:Y:S01]  /*3990*/  DFMA R2, R8, R18, R2 ;  /* 0x000000120802722b */ /* 0x000fe20000000002 */
[----:B------:R-:W0:Y:S01]  /*39a0*/  LDC.64 R4, c[0x0][0x380] ;  /* 0x0000e000ff047b82 */ /* 0x000e220000000a00 */
[----:B------:R-:W-:-:S06]  /*39b0*/  DFMA R22, R34, R24, R22 ;  /* 0x000000182216722b */ /* 0x000fcc0000000016 */
[----:B------:R-:W-:-:S08]  /*39c0*/  DFMA R2, R26, R16, R2 ;  /* 0x000000101a02722b */ /* 0x000fd00000000002 */
[----:B------:R-:W-:-:S08]  /*39d0*/  DFMA R2, R22, R14, R2 ;  /* 0x0000000e1602722b */ /* 0x000fd00000000002 */
[----:B------:R-:W-:Y:S01]  /*39e0*/  DADD R2, R2, R12 ;  /* 0x0000000002027229 */ /* 0x000fe2000000000c */
[----:B0-----:R-:W-:-:S06]  /*39f0*/  IMAD.WIDE R4, R0, 0x8, R4 ;  /* 0x0000000800047825 */ /* 0x001fcc00078e0204 */
[----:B------:R-:W-:Y:S01]  /*3a00*/  STG.E.64 desc[UR6][R4.64], R2 ;  /* 0x0000000204007986 */ /* 0x000fe2000c101b06 */
[----:B------:R-:W-:Y:S05]  /*3a10*/  EXIT ;  /* 0x000000000000794d */ /* 0x000fea0003800000 */
        .weak           $__internal_4_$__cuda_sm20_div_rn_f64_full
        .type           $__internal_4_$__cuda_sm20_div_rn_f64_full,@function
        .size           $__internal_4_$__cuda_sm20_div_rn_f64_full,($_Z17Westervelt_space6PdS_S_S_S_S_S_S_S_S_S_S_ii$__internal_accurate_pow - $__internal_4_$__cuda_sm20_div_rn_f64_full)
$__internal_4_$__cuda_sm20_div_rn_f64_full:
[C---:B------:R-:W-:Y:S01]  /*3a20*/  FSETP.GEU.AND P1, PT, |R43|.reuse, 1.469367938527859385e-39, PT ;  /* 0x001000002b00780b */ /* 0x040fe20003f2e200 */
[----:B------:R-:W-:Y:S01]  /*3a30*/  IMAD.MOV.U32 R55, RZ, RZ, R7 ;  /* 0x000000ffff377224 */ /* 0x000fe200078e0007 */
[----:B------:R-:W-:Y:S01]  /*3a40*/  LOP3.LUT R40, R43, 0x800fffff, RZ, 0xc0, !PT ;  /* 0x800fffff2b287812 */ /* 0x000fe200078ec0ff */
[----:B------:R-:W-:Y:S01]  /*3a50*/  IMAD.MOV.U32 R52, RZ, RZ, 0x1 ;  /* 0x00000001ff347424 */ /* 0x000fe200078e00ff */
[----:B------:R-:W-:Y:S01]  /*3a60*/  MOV R54, R8 ;  /* 0x0000000800367202 */ /* 0x000fe20000000f00 */
[----:B------:R-:W-:Y:S01]  /*3a70*/  IMAD.MOV.U32 R8, RZ, RZ, 0x1ca00000 ;  /* 0x1ca00000ff087424 */ /* 0x000fe200078e00ff */
[----:B------:R-:W-:Y:S01]  /*3a80*/  LOP3.LUT R41, R40, 0x3ff00000, RZ, 0xfc, !PT ;  /* 0x3ff0000028297812 */ /* 0x000fe200078efcff */
[----:B------:R-:W-:Y:S01]  /*3a90*/  IMAD.MOV.U32 R40, RZ, RZ, R42 ;  /* 0x000000ffff287224 */ /* 0x000fe200078e002a */
[C---:B------:R-:W-:Y:S01]  /*3aa0*/  FSETP.GEU.AND P2, PT, |R55|.reuse, 1.469367938527859385e-39, PT ;  /* 0x001000003700780b */ /* 0x040fe20003f4e200 */
[----:B------:R-:W-:Y:S01]  /*3ab0*/  BSSY.RECONVERGENT B1, `(.L_x_162) ;  /* 0x0000055000017945 */ /* 0x000fe20003800200 */
[----:B------:R-:W-:-:S03]  /*3ac0*/  LOP3.LUT R7, R55, 0x7ff00000, RZ, 0xc0, !PT ;  /* 0x7ff0000037077812 */ /* 0x000fc600078ec0ff */
[----:B------:R-:W-:-:S06]  /*3ad0*/  @!P1 DMUL R40, R42, 8.98846567431157953865e+307 ;  /* 0x7fe000002a289828 */ /* 0x000fcc0000000000 */
[----:B------:R-:W0:Y:S02]  /*3ae0*/  MUFU.RCP64H R53, R41 ;  /* 0x0000002900357308 */ /* 0x000e240000001800 */
[----:B------:R-:W-:Y:S02]  /*3af0*/  @!P2 LOP3.LUT R10, R43, 0x7ff00000, RZ, 0xc0, !PT ;  /* 0x7ff000002b0aa812 */ /* 0x000fe400078ec0ff */
[----:B------:R-:W-:Y:S02]  /*3b00*/  @!P2 MOV R58, RZ ;  /* 0x000000ff003aa202 */ /* 0x000fe40000000f00 */
[----:B------:R-:W-:Y:S02]  /*3b10*/  @!P2 ISETP.GE.U32.AND P3, PT, R7, R10, PT ;  /* 0x0000000a0700a20c */ /* 0x000fe40003f66070 */
[----:B------:R-:W-:Y:S02]  /*3b20*/  LOP3.LUT R10, R43, 0x7ff00000, RZ, 0xc0, !PT ;  /* 0x7ff000002b0a7812 */ /* 0x000fe400078ec0ff */
[----:B------:R-:W-:-:S02]  /*3b30*/  @!P2 SEL R11, R8, 0x63400000, !P3 ;  /* 0x63400000080ba807 */ /* 0x000fc40005800000 */
[----:B------:R-:W-:Y:S02]  /*3b40*/  ISETP.GE.U32.AND P3, PT, R7, R10, PT ;  /* 0x0000000a0700720c */ /* 0x000fe40003f66070 */
[----:B------:R-:W-:Y:S02]  /*3b50*/  @!P2 LOP3.LUT R11, R11, 0x80000000, R55, 0xf8, !PT ;  /* 0x800000000b0ba812 */ /* 0x000fe400078ef837 */
[----:B------:R-:W-:Y:S01]  /*3b60*/  SEL R9, R8, 0x63400000, !P3 ;  /* 0x6340000008097807 */ /* 0x000fe20005800000 */
[----:B0-----:R-:W-:Y:S01]  /*3b70*/  DFMA R56, R52, -R40, 1 ;  /* 0x3ff000003438742b */ /* 0x001fe20000000828 */
[----:B------:R-:W-:Y:S02]  /*3b80*/  @!P2 LOP3.LUT R59, R11, 0x100000, RZ, 0xfc, !PT ;  /* 0x001000000b3ba812 */ /* 0x000fe400078efcff */
[----:B------:R-:W-:-:S05]  /*3b90*/  @!P1 LOP3.LUT R10, R41, 0x7ff00000, RZ, 0xc0, !PT ;  /* 0x7ff00000290a9812 */ /* 0x000fca00078ec0ff */
[----:B------:R-:W-:-:S08]  /*3ba0*/  DFMA R56, R56, R56, R56 ;  /* 0x000000383838722b */ /* 0x000fd00000000038 */
[----:B------:R-:W-:Y:S01]  /*3bb0*/  DFMA R52, R52, R56, R52 ;  /* 0x000000383434722b */ /* 0x000fe20000000034 */
[----:B------:R-:W-:Y:S01]  /*3bc0*/  LOP3.LUT R57, R9, 0x800fffff, R55, 0xf8, !PT ;  /* 0x800fffff09397812 */ /* 0x000fe200078ef837 */
[----:B------:R-:W-:Y:S02]  /*3bd0*/  IMAD.MOV.U32 R56, RZ, RZ, R54 ;  /* 0x000000ffff387224 */ /* 0x000fe400078e0036 */
[----:B------:R-:W-:-:S04]  /*3be0*/  IMAD.MOV.U32 R9, RZ, RZ, R7 ;  /* 0x000000ffff097224 */ /* 0x000fc800078e0007 */
[----:B------:R-:W-:Y:S02]  /*3bf0*/  DFMA R60, R52, -R40, 1 ;  /* 0x3ff00000343c742b */ /* 0x000fe40000000828 */
[----:B------:R-:W-:-:S06]  /*3c00*/  @!P2 DFMA R56, R56, 2, -R58 ;  /* 0x400000003838a82b */ /* 0x000fcc000000083a */
[----:B------:R-:W-:-:S04]  /*3c10*/  DFMA R60, R52, R60, R52 ;  /* 0x0000003c343c722b */ /* 0x000fc80000000034 */
[----:B------:R-:W-:-:S04]  /*3c20*/  @!P2 LOP3.LUT R9, R57, 0x7ff00000, RZ, 0xc0, !PT ;  /* 0x7ff000003909a812 */ /* 0x000fc800078ec0ff */
[----:B------:R-:W-:Y:S01]  /*3c30*/  DMUL R58, R60, R56 ;  /* 0x000000383c3a7228 */ /* 0x000fe20000000000 */
[----:B------:R-:W-:-:S05]  /*3c40*/  VIADD R11, R9, 0xffffffff ;  /* 0xffffffff090b7836 */ /* 0x000fca0000000000 */
[----:B------:R-:W-:Y:S01]  /*3c50*/  ISETP.GT.U32.AND P1, PT, R11, 0x7feffffe, PT ;  /* 0x7feffffe0b00780c */ /* 0x000fe20003f24070 */
[----:B------:R-:W-:Y:S01]  /*3c60*/  VIADD R11, R10, 0xffffffff ;  /* 0xffffffff0a0b7836 */ /* 0x000fe20000000000 */
[----:B------:R-:W-:-:S04]  /*3c70*/  DFMA R52, R58, -R40, R56 ;  /* 0x800000283a34722b */ /* 0x000fc80000000038 */
[----:B------:R-:W-:-:S04]  /*3c80*/  ISETP.GT.U32.OR P1, PT, R11, 0x7feffffe, P1 ;  /* 0x7feffffe0b00780c */ /* 0x000fc80000f24470 */
[----:B------:R-:W-:-:S09]  /*3c90*/  DFMA R52, R60, R52, R58 ;  /* 0x000000343c34722b */ /* 0x000fd2000000003a */
[----:B------:R-:W-:Y:S05]  /*3ca0*/  @P1 BRA `(.L_x_163) ;  /* 0x0000000000741947 */ /* 0x000fea0003800000 */
[----:B------:R-:W-:-:S04]  /*3cb0*/  LOP3.LUT R10, R43, 0x7ff00000, RZ, 0xc0, !PT ;  /* 0x7ff000002b0a7812 */ /* 0x000fc800078ec0ff */
[CC--:B------:R-:W-:Y:S02]  /*3cc0*/  VIADDMNMX R9, R7.reuse, -R10.reuse, 0xb9600000, !PT ;  /* 0xb960000007097446 */ /* 0x0c0fe4000780090a */
[----:B------:R-:W-:Y:S01]  /*3cd0*/  ISETP.GE.U32.AND P1, PT, R7, R10, PT ;  /* 0x0000000a0700720c */ /* 0x000fe20003f26070 */
[----:B------:R-:W-:Y:S01]  /*3ce0*/  IMAD.MOV.U32 R10, RZ, RZ, RZ ;  /* 0x000000ffff0a7224 */ /* 0x000fe200078e00ff */
[----:B------:R-:W-:Y:S02]  /*3cf0*/  VIMNMX R9, PT, PT, R9, 0x46a00000, PT ;  /* 0x46a0000009097848 */ /* 0x000fe40003fe0100 */
[----:B------:R-:W-:-:S05]  /*3d00*/  SEL R8, R8, 0x63400000, !P1 ;  /* 0x6340000008087807 */ /* 0x000fca0004800000 */
[----:B------:R-:W-:-:S05]  /*3d10*/  IMAD.IADD R8, R9, 0x1, -R8 ;  /* 0x0000000109087824 */ /* 0x000fca00078e0a08 */
[----:B------:R-:W-:-:S06]  /*3d20*/  IADD3 R11, PT, PT, R8, 0x7fe00000, RZ ;  /* 0x7fe00000080b7810 */ /* 0x000fcc0007ffe0ff */
        /* <DEDUP_REMOVED lines=10> */
[----:B------:R-:W-:Y:S01]  /*3dd0*/  IADD3 R8, PT, PT, -R8, -0x43300000, RZ ;  /* 0xbcd0000008087810 */ /* 0x000fe20007ffe1ff */
[----:B------:R-:W-:-:S06]  /*3de0*/  IMAD.MOV.U32 R10, RZ, RZ, RZ ;  /* 0x000000ffff0a7224 */ /* 0x000fcc00078e00ff */
[----:B------:R-:W-:Y:S02]  /*3df0*/  DFMA R10, R58, -R10, R52 ;  /* 0x8000000a3a0a722b */ /* 0x000fe40000000034 */
[----:B------:R-:W-:-:S08]  /*3e00*/  DMUL.RP R52, R52, R40 ;  /* 0x0000002834347228 */ /* 0x000fd00000008000 */
[----:B------:R-:W-:Y:S02]  /*3e10*/  FSETP.NEU.AND P1, PT, |R11|, R8, PT ;  /* 0x000000080b00720b */ /* 0x000fe40003f2d200 */
[----:B------:R-:W-:Y:S02]  /*3e20*/  LOP3.LUT R42, R53, R42, RZ, 0x3c, !PT ;  /* 0x0000002a352a7212 */ /* 0x000fe400078e3cff */
[----:B------:R-:W-:Y:S02]  /*3e30*/  FSEL R8, R52, R58, !P1 ;  /* 0x0000003a34087208 */ /* 0x000fe40004800000 */
[----:B------:R-:W-:Y:S02]  /*3e40*/  FSEL R9, R42, R59, !P1 ;  /* 0x0000003b2a097208 */ /* 0x000fe40004800000 */
[----:B------:R-:W-:-:S03]  /*3e50*/  MOV R58, R8 ;  /* 0x00000008003a7202 */ /* 0x000fc60000000f00 */
[----:B------:R-:W-:Y:S01]  /*3e60*/  IMAD.MOV.U32 R59, RZ, RZ, R9 ;  /* 0x000000ffff3b7224 */ /* 0x000fe200078e0009 */
[----:B------:R-:W-:Y:S06]  /*3e70*/  BRA `(.L_x_164) ;  /* 0x0000000000607947 */ /* 0x000fec0003800000 */
.L_x_163:
        /* <DEDUP_REMOVED lines=12> */
[----:B------:R-:W-:Y:S01]  /*3f40*/  @!P1 IMAD.MOV.U32 R58, RZ, RZ, RZ ;  /* 0x000000ffff3a9224 */ /* 0x000fe200078e00ff */
[----:B------:R-:W-:Y:S01]  /*3f50*/  @!P1 MOV R59, R43 ;  /* 0x0000002b003b9202 */ /* 0x000fe20000000f00 */
[----:B------:R-:W-:Y:S02]  /*3f60*/  @P1 IMAD.MOV.U32 R58, RZ, RZ, RZ ;  /* 0x000000ffff3a1224 */ /* 0x000fe400078e00ff */
[----:B------:R-:W-:Y:S01]  /*3f70*/  @P1 IMAD.MOV.U32 R59, RZ, RZ, R7 ;  /* 0x000000ffff3b1224 */ /* 0x000fe200078e0007 */
[----:B------:R-:W-:Y:S06]  /*3f80*/  BRA `(.L_x_164) ;  /* 0x00000000001c7947 */ /* 0x000fec0003800000 */
.L_x_166:
[----:B------:R-:W-:Y:S01]  /*3f90*/  LOP3.LUT R7, R43, 0x80000, RZ, 0xfc, !PT ;  /* 0x000800002b077812 */ /* 0x000fe200078efcff */
[----:B------:R-:W-:-:S04]  /*3fa0*/  IMAD.MOV.U32 R58, RZ, RZ, R42 ;  /* 0x000000ffff3a7224 */ /* 0x000fc800078e002a */
[----:B------:R-:W-:Y:S01]  /*3fb0*/  IMAD.MOV.U32 R59, RZ, RZ, R7 ;  /* 0x000000ffff3b7224 */ /* 0x000fe200078e0007 */
[----:B------:R-:W-:Y:S06]  /*3fc0*/  BRA `(.L_x_164) ;  /* 0x00000000000c7947 */ /* 0x000fec0003800000 */
.L_x_165:
[----:B------:R-:W-:Y:S02]  /*3fd0*/  LOP3.LUT R7, R55, 0x80000, RZ, 0xfc, !PT ;  /* 0x0008000037077812 */ /* 0x000fe400078efcff */
[----:B------:R-:W-:-:S03]  /*3fe0*/  MOV R58, R54 ;  /* 0x00000036003a7202 */ /* 0x000fc60000000f00 */
[----:B------:R-:W-:-:S07]  /*3ff0*/  IMAD.MOV.U32 R59, RZ, RZ, R7 ;  /* 0x000000ffff3b7224 */ /* 0x000fce00078e0007 */
.L_x_164:
[----:B------:R-:W-:Y:S05]  /*4000*/  BSYNC.RECONVERGENT B1 ;  /* 0x0000000000017941 */ /* 0x000fea0003800200 */
.L_x_162:
[----:B------:R-:W-:Y:S02]  /*4010*/  HFMA2 R11, -RZ, RZ, 0, 0 ;  /* 0x00000000ff0b7431 */ /* 0x000fe400000001ff */
[----:B------:R-:W-:Y:S02]  /*4020*/  IMAD.MOV.U32 R10, RZ, RZ, R6 ;  /* 0x000000ffff0a7224 */ /* 0x000fe400078e0006 */
[----:B------:R-:W-:Y:S02]  /*4030*/  IMAD.MOV.U32 R8, RZ, RZ, R58 ;  /* 0x000000ffff087224 */ /* 0x000fe400078e003a */
[----:B------:R-:W-:Y:S01]  /*4040*/  IMAD.MOV.U32 R7, RZ, RZ, R59 ;  /* 0x000000ffff077224 */ /* 0x000fe200078e003b */
[----:B------:R-:W-:Y:S06]  /*4050*/  RET.REL.NODEC R10 `(_Z17Westervelt_space6PdS_S_S_S_S_S_S_S_S_S_S_ii) ;  /* 0xffffffbc0ae87950 */ /* 0x000fec0003c3ffff */
        .type           $_Z17Westervelt_space6PdS_S_S_S_S_S_S_S_S_S_S_ii$__internal_accurate_pow,@function
        .size           $_Z17Westervelt_space6PdS_S_S_S_S_S_S_S_S_S_S_ii$__internal_accurate_pow,(.L_x_244 - $_Z17Westervelt_space6PdS_S_S_S_S_S_S_S_S_S_S_ii$__internal_accurate_pow)
$_Z17Westervelt_space6PdS_S_S_S_S_S_S_S_S_S_S_ii$__internal_accurate_pow:
[----:B------:R-:W-:Y:S01]  /*4060*/  ISETP.GT.U32.AND P1, PT, R61, 0xfffff, PT ;  /* 0x000fffff3d00780c */ /* 0x000fe20003f24070 */
[----:B------:R-:W-:Y:S01]  /*4070*/  IMAD.MOV.U32 R10, RZ, RZ, R61 ;  /* 0x000000ffff0a7224 */ /* 0x000fe200078e003d */
[----:B------:R-:W-:Y:S01]  /*4080*/  UMOV UR8, 0x7d2cafe2 ;  /* 0x7d2cafe200087882 */ /* 0x000fe20000000000 */
[----:B------:R-:W-:Y:S01]  /*4090*/  IMAD.MOV.U32 R44, RZ, RZ, R60 ;  /* 0x000000ffff2c7224 */ /* 0x000fe200078e003c */
[----:B------:R-:W-:Y:S01]  /*40a0*/  UMOV UR9, 0x3eb0f5ff ;  /* 0x3eb0f5ff00097882 */ /* 0x000fe20000000000 */
[----:B------:R-:W-:Y:S01]  /*40b0*/  IMAD.MOV.U32 R40, RZ, RZ, 0x41ad3b5a ;  /* 0x41ad3b5aff287424 */ /* 0x000fe200078e00ff */
[----:B------:R-:W-:Y:S01]  /*40c0*/  UMOV UR10, 0x3b39803f ;  /* 0x3b39803f000a7882 */ /* 0x000fe20000000000 */
[----:B------:R-:W-:Y:S01]  /*40d0*/  IMAD.MOV.U32 R41, RZ, RZ, 0x3ed0f5d2 ;  /* 0x3ed0f5d2ff297424 */ /* 0x000fe200078e00ff */
[----:B------:R-:W-:-:S05]  /*40e0*/  UMOV UR11, 0x3c7abc9e ;  /* 0x3c7abc9e000b7882 */ /* 0x000fca0000000000 */
[----:B------:R-:W-:Y:S01]  /*40f0*/  @!P1 DMUL R8, R60, 1.80143985094819840000e+16 ;  /* 0x435000003c089828 */ /* 0x000fe20000000000 */
[----:B------:R-:W-:-:S09]  /*4100*/  SHF.R.U32.HI R61, RZ, 0x14, R61 ;  /* 0x00000014ff3d7819 */ /* 0x000fd2000001163d */
[----:B------:R-:W-:Y:S01]  /*4110*/  @!P1 IMAD.MOV.U32 R10, RZ, RZ, R9 ;  /* 0x000000ffff0a9224 */ /* 0x000fe200078e0009 */
[----:B------:R-:W-:Y:S01]  /*4120*/  @!P1 LEA.HI R61, R9, 0xffffffca, RZ, 0xc ;  /* 0xffffffca093d9811 */ /* 0x000fe200078f60ff */
[----:B------:R-:W-:Y:S02]  /*4130*/  @!P1 IMAD.MOV.U32 R44, RZ, RZ, R8 ;  /* 0x000000ffff2c9224 */ /* 0x000fe400078e0008 */
[----:B------:R-:W-:Y:S01]  /*4140*/  IMAD.MOV.U32 R9, RZ, RZ, 0x43300000 ;  /* 0x43300000ff097424 */ /* 0x000fe200078e00ff */
[----:B------:R-:W-:Y:S01]  /*4150*/  LOP3.LUT R45, R10, 0x800fffff, RZ, 0xc0, !PT ;  /* 0x800fffff0a2d7812 */ /* 0x000fe200078ec0ff */
[----:B------:R-:W-:-:S03]  /*4160*/  IMAD.MOV.U32 R10, RZ, RZ, RZ ;  /* 0x000000ffff0a7224 */ /* 0x000fc600078e00ff */
[----:B------:R-:W-:-:S04]  /*4170*/  LOP3.LUT R45, R45, 0x3ff00000, RZ, 0xfc, !PT ;  /* 0x3ff000002d2d7812 */ /* 0x000fc800078efcff */
[----:B------:R-:W-:-:S13]  /*4180*/  ISETP.GE.U32.AND P2, PT, R45, 0x3ff6a09f, PT ;  /* 0x3ff6a09f2d00780c */ /* 0x000fda0003f46070 */
[----:B------:R-:W-:-:S05]  /*4190*/  @P2 IADD3 R8, PT, PT, R45, -0x100000, RZ ;  /* 0xfff000002d082810 */ /* 0x000fca0007ffe0ff */
[----:B------:R-:W-:Y:S02]  /*41a0*/  @P2 IMAD.MOV.U32 R45, RZ, RZ, R8 ;  /* 0x000000ffff2d2224 */ /* 0x000fe400078e0008 */
[C---:B------:R-:W-:Y:S02]  /*41b0*/  VIADD R8, R61.reuse, 0xfffffc01 ;  /* 0xfffffc013d087836 */ /* 0x040fe40000000000 */
[----:B------:R-:W-:Y:S02]  /*41c0*/  @P2 VIADD R8, R61, 0xfffffc02 ;  /* 0xfffffc023d082836 */ /* 0x000fe40000000000 */
[C---:B------:R-:W-:Y:S02]  /*41d0*/  DADD R46, R44.reuse, 1 ;  /* 0x3ff000002c2e7429 */ /* 0x040fe40000000000 */
[----:B------:R-:W-:Y:S01]  /*41e0*/  DADD R44, R44, -1 ;  /* 0xbff000002c2c7429 */ /* 0x000fe20000000000 */
[----:B------:R-:W-:-:S03]  /*41f0*/  LOP3.LUT R8, R8, 0x80000000, RZ, 0x3c, !PT ;  /* 0x8000000008087812 */ /* 0x000fc600078e3cff */
[----:B------:R-:W0:Y:S02]  /*4200*/  MUFU.RCP64H R11, R47 ;  /* 0x0000002f000b7308 */ /* 0x000e240000001800 */
[----:B0-----:R-:W-:-:S08]  /*4210*/  DFMA R56, -R46, R10, 1 ;  /* 0x3ff000002e38742b */ /* 0x001fd0000000010a */
[----:B------:R-:W-:-:S08]  /*4220*/  DFMA R56, R56, R56, R56 ;  /* 0x000000383838722b */ /* 0x000fd00000000038 */
[----:B------:R-:W-:-:S08]  /*4230*/  DFMA R56, R10, R56, R10 ;  /* 0x000000380a38722b */ /* 0x000fd0000000000a */
[----:B------:R-:W-:-:S08]  /*4240*/  DMUL R10, R44, R56 ;  /* 0x000000382c0a7228 */ /* 0x000fd00000000000 */
[----:B------:R-:W-:-:S08]  /*4250*/  DFMA R10, R44, R56, R10 ;  /* 0x000000382c0a722b */ /* 0x000fd0000000000a */
[----:B------:R-:W-:Y:S02]  /*4260*/  DMUL R54, R10, R10 ;  /* 0x0000000a0a367228 */ /* 0x000fe40000000000 */
[----:B------:R-:W-:-:S06]  /*4270*/  DADD R46, R44, -R10 ;  /* 0x000000002c2e7229 */ /* 0x000fcc000000080a */
[----:B------:R-:W-:Y:S01]  /*4280*/  DFMA R40, R54, UR8, R40 ;  /* 0x0000000836287c2b */ /* 0x000fe20008000028 */
[----:B------:R-:W-:Y:S01]  /*4290*/  UMOV UR8, 0x75488a3f ;  /* 0x75488a3f00087882 */ /* 0x000fe20000000000 */
[----:B------:R-:W-:Y:S01]  /*42a0*/  UMOV UR9, 0x3ef3b20a ;  /* 0x3ef3b20a00097882 */ /* 0x000fe20000000000 */
[----:B------:R-:W-:-:S05]  /*42b0*/  DADD R46, R46, R46 ;  /* 0x000000002e2e7229 */ /* 0x000fca000000002e */
[----:B------:R-:W-:Y:S01]  /*42c0*/  DFMA R52, R54, R40, UR8 ;  /* 0x0000000836347e2b */ /* 0x000fe20008000028 */
[----:B------:R-:W-:Y:S01]  /*42d0*/  UMOV UR8, 0xe4faecd5 ;  /* 0xe4faecd500087882 */ /* 0x000fe20000000000 */
[----:B------:R-:W-:Y:S01]  /*42e0*/  UMOV UR9, 0x3f1745cd ;  /* 0x3f1745cd00097882 */ /* 0x000fe20000000000 */
[-C--:B------:R-:W-:Y:S02]  /*42f0*/  DFMA R46, R44, -R10.reuse, R46 ;  /* 0x8000000a2c2e722b */ /* 0x080fe4000000002e */
[----:B------:R-:W-:-:S03]  /*4300*/  DMUL R44, R10, R10 ;  /* 0x0000000a0a2c7228 */ /* 0x000fc60000000000 */
[----:B------:R-:W-:Y:S01]  /*4310*/  DFMA R52, R54, R52, UR8 ;  /* 0x0000000836347e2b */ /* 0x000fe20008000034 */
[----:B------:R-:W-:Y:S01]  /*4320*/  UMOV UR8, 0x258a578b ;  /* 0x258a578b00087882 */ /* 0x000fe20000000000 */
[----:B------:R-:W-:Y:S01]  /*4330*/  UMOV UR9, 0x3f3c71c7 ;  /* 0x3f3c71c700097882 */ /* 0x000fe20000000000 */
[----:B------:R-:W-:-:S05]  /*4340*/  DMUL R46, R56, R46 ;  /* 0x0000002e382e7228 */ /* 0x000fca0000000000 */
[----:B------:R-:W-:Y:S01]  /*4350*/  DFMA R52, R54, R52, UR8 ;  /* 0x0000000836347e2b */ /* 0x000fe20008000034 */
[----:B------:R-:W-:Y:S01]  /*4360*/  UMOV UR8, 0x9242b910 ;  /* 0x9242b91000087882 */ /* 0x000fe20000000000 */
[----:B------:R-:W-:-:S03]  /*4370*/  UMOV UR9, 0x3f624924 ;  /* 0x3f62492400097882 */ /* 0x000fc60000000000 */
[----:B------:R-:W-:Y:S01]  /*4380*/  IADD3 R59, PT, PT, R47, 0x100000, RZ ;  /* 0x001000002f3b7810 */ /* 0x000fe20007ffe0ff */
[----:B------:R-:W-:Y:S02]  /*4390*/  IMAD.MOV.U32 R58, RZ, RZ, R46 ;  /* 0x000000ffff3a7224 */ /* 0x000fe400078e002e */
[----:B------:R-:W-:Y:S01]  /*43a0*/  DFMA R52, R54, R52, UR8 ;  /* 0x0000000836347e2b */ /* 0x000fe20008000034 */
[----:B------:R-:W-:Y:S01]  /*43b0*/  UMOV UR8, 0x99999dfb ;  /* 0x99999dfb00087882 */ /* 0x000fe20000000000 */
[----:B------:R-:W-:-:S06]  /*43c0*/  UMOV UR9, 0x3f899999 ;  /* 0x3f89999900097882 */ /* 0x000fcc0000000000 */
[----:B------:R-:W-:Y:S01]  /*43d0*/  DFMA R52, R54, R52, UR8 ;  /* 0x0000000836347e2b */ /* 0x000fe20008000034 */
[----:B------:R-:W-:Y:S01]  /*43e0*/  UMOV UR8, 0x55555555 ;  /* 0x5555555500087882 */ /* 0x000fe20000000000 */
[----:B------:R-:W-:-:S06]  /*43f0*/  UMOV UR9, 0x3fb55555 ;  /* 0x3fb5555500097882 */ /* 0x000fcc0000000000 */
[----:B------:R-:W-:-:S08]  /*4400*/  DFMA R40, R54, R52, UR8 ;  /* 0x0000000836287e2b */ /* 0x000fd00008000034 */
[----:B------:R-:W-:Y:S01]  /*4410*/  DADD R48, -R40, UR8 ;  /* 0x0000000828307e29 */ /* 0x000fe20008000100 */
[----:B------:R-:W-:Y:S01]  /*4420*/  UMOV UR8, 0xb9e7b0 ;  /* 0x00b9e7b000087882 */ /* 0x000fe20000000000 */
[----:B------:R-:W-:-:S06]  /*4430*/  UMOV UR9, 0x3c46a4cb ;  /* 0x3c46a4cb00097882 */ /* 0x000fcc0000000000 */
[----:B------:R-:W-:Y:S02]  /*4440*/  DFMA R54, R54, R52, R48 ;  /* 0x000000343636722b */ /* 0x000fe40000000030 */
[C---:B------:R-:W-:Y:S02]  /*4450*/  DMUL R48, R10.reuse, R44 ;  /* 0x0000002c0a307228 */ /* 0x040fe40000000000 */
[----:B------:R-:W-:-:S04]  /*4460*/  DFMA R52, R10, R10, -R44 ;  /* 0x0000000a0a34722b */ /* 0x000fc8000000082c */
[----:B------:R-:W-:Y:S01]  /*4470*/  DADD R54, R54, -UR8 ;  /* 0x8000000836367e29 */ /* 0x000fe20008000000 */
[----:B------:R-:W-:Y:S01]  /*4480*/  UMOV UR8, 0x80000000 ;  /* 0x8000000000087882 */ /* 0x000fe20000000000 */
[C---:B------:R-:W-:Y:S01]  /*4490*/  DFMA R56, R10.reuse, R44, -R48 ;  /* 0x0000002c0a38722b */ /* 0x040fe20000000830 */
[----:B------:R-:W-:Y:S01]  /*44a0*/  UMOV UR9, 0x43300000 ;  /* 0x4330000000097882 */ /* 0x000fe20000000000 */
[----:B------:R-:W-:-:S06]  /*44b0*/  DFMA R52, R10, R58, R52 ;  /* 0x0000003a0a34722b */ /* 0x000fcc0000000034 */
[----:B------:R-:W-:Y:S02]  /*44c0*/  DFMA R56, R46, R44, R56 ;  /* 0x0000002c2e38722b */ /* 0x000fe40000000038 */
[----:B------:R-:W-:-:S06]  /*44d0*/  DADD R44, R40, R54 ;  /* 0x00000000282c7229 */ /* 0x000fcc0000000036 */
[----:B------:R-:W-:Y:S02]  /*44e0*/  DFMA R56, R10, R52, R56 ;  /* 0x000000340a38722b */ /* 0x000fe40000000038 */
[----:B------:R-:W-:Y:S02]  /*44f0*/  DMUL R52, R44, R48 ;  /* 0x000000302c347228 */ /* 0x000fe40000000000 */
[----:B------:R-:W-:-:S06]  /*4500*/  DADD R58, R40, -R44 ;  /* 0x00000000283a7229 */ /* 0x000fcc000000082c */
[----:B------:R-:W-:Y:S02]  /*4510*/  DFMA R40, R44, R48, -R52 ;  /* 0x000000302c28722b */ /* 0x000fe40000000834 */
[----:B------:R-:W-:-:S06]  /*4520*/  DADD R58, R54, R58 ;  /* 0x00000000363a7229 */ /* 0x000fcc000000003a */
        /* <DEDUP_REMOVED lines=9> */
[----:B------:R-:W-:Y:S02]  /*45c0*/  DADD R46, R46, R10 ;  /* 0x000000002e2e7229 */ /* 0x000fe4000000000a */
[----:B------:R-:W-:Y:S01]  /*45d0*/  DADD R10, R8, -UR8 ;  /* 0x80000008080a7e29 */ /* 0x000fe20008000000 */
[----:B------:R-:W-:Y:S01]  /*45e0*/  UMOV UR8, 0xfefa39ef ;  /* 0xfefa39ef00087882 */ /* 0x000fe20000000000 */
[----:B------:R-:W-:-:S04]  /*45f0*/  UMOV UR9, 0x3fe62e42 ;  /* 0x3fe62e4200097882 */ /* 0x000fc80000000000 */
[----:B------:R-:W-:-:S08]  /*4600*/  DADD R44, R40, R46 ;  /* 0x00000000282c7229 */ /* 0x000fd0000000002e */
[--C-:B------:R-:W-:Y:S02]  /*4610*/  DFMA R8, R10, UR8, R44.reuse ;  /* 0x000000080a087c2b */ /* 0x100fe4000800002c */
[----:B------:R-:W-:-:S06]  /*4620*/  DADD R48, R40, -R44 ;  /* 0x0000000028307229 */ /* 0x000fcc000000082c */
[----:B------:R-:W-:Y:S02]  /*4630*/  DFMA R40, R10, -UR8, R8 ;  /* 0x800000080a287c2b */ /* 0x000fe40008000008 */
[----:B------:R-:W-:-:S06]  /*4640*/  DADD R48, R46, R48 ;  /* 0x000000002e307229 */ /* 0x000fcc0000000030 */
[----:B------:R-:W-:Y:S01]  /*4650*/  DADD R44, -R44, R40 ;  /* 0x000000002c2c7229 */ /* 0x000fe20000000128 */
[----:B------:R-:W-:Y:S01]  /*4660*/  IMAD.MOV.U32 R41, RZ, RZ, R7 ;  /* 0x000000ffff297224 */ /* 0x000fe200078e0007 */
[----:B------:R-:W-:-:S03]  /*4670*/  MOV R40, UR4 ;  /* 0x0000000400287c02 */ /* 0x000fc60008000f00 */
[----:B------:R-:W-:-:S03]  /*4680*/  IMAD.SHL.U32 R7, R41, 0x2, RZ ;  /* 0x0000000229077824 */ /* 0x000fc600078e00ff */
[----:B------:R-:W-:Y:S02]  /*4690*/  DADD R44, R48, -R44 ;  /* 0x00000000302c7229 */ /* 0x000fe4000000082c */
[----:B------:R-:W-:-:S06]  /*46a0*/  ISETP.GT.U32.AND P1, PT, R7, -0x2000001, PT ;  /* 0xfdffffff0700780c */ /* 0x000fcc0003f24070 */
[----:B------:R-:W-:Y:S01]  /*46b0*/  DFMA R44, R10, UR10, R44 ;  /* 0x0000000a0a2c7c2b */ /* 0x000fe2000800002c */
[----:B------:R-:W-:-:S04]  /*46c0*/  LOP3.LUT R11, R41, 0xff0fffff, RZ, 0xc0, !PT ;  /* 0xff0fffff290b7812 */ /* 0x000fc800078ec0ff */
[----:B------:R-:W-:-:S03]  /*46d0*/  SEL R41, R11, R41, P1 ;  /* 0x000000290b297207 */ /* 0x000fc60000800000 */
[----:B------:R-:W-:-:S08]  /*46e0*/  DADD R46, R8, R44 ;  /* 0x00000000082e7229 */ /* 0x000fd0000000002c */
[----:B------:R-:W-:Y:S02]  /*46f0*/  DADD R8, R8, -R46 ;  /* 0x0000000008087229 */ /* 0x000fe4000000082e */
[----:B------:R-:W-:-:S06]  /*4700*/  DMUL R10, R46, R40 ;  /* 0x000000282e0a7228 */ /* 0x000fcc0000000000 */
[----:B------:R-:W-:Y:S02]  /*4710*/  DADD R44, R44, R8 ;  /* 0x000000002c2c7229 */ /* 0x000fe40000000008 */
[----:B------:R-:W-:-:S08]  /*4720*/  DFMA R46, R46, R40, -R10 ;  /* 0x000000282e2e722b */ /* 0x000fd0000000080a */
[----:B------:R-:W-:Y:S01]  /*4730*/  DFMA R44, R44, R40, R46 ;  /* 0x000000282c2c722b */ /* 0x000fe2000000002e */
[----:B------:R-:W-:Y:S02]  /*4740*/  IMAD.MOV.U32 R40, RZ, RZ, 0x652b82fe ;  /* 0x652b82feff287424 */ /* 0x000fe400078e00ff */
[----:B------:R-:W-:-:S05]  /*4750*/  IMAD.MOV.U32 R41, RZ, RZ, 0x3ff71547 ;  /* 0x3ff71547ff297424 */ /* 0x000fca00078e00ff */
[----:B------:R-:W-:-:S08]  /*4760*/  DADD R46, R10, R44 ;  /* 0x000000000a2e7229 */ /* 0x000fd0000000002c */
[----:B------:R-:W-:Y:S02]  /*4770*/  DFMA R40, R46, R40, 6.75539944105574400000e+15 ;  /* 0x433800002e28742b */ /* 0x000fe40000000028 */
[----:B------:R-:W-:Y:S01]  /*4780*/  FSETP.GEU.AND P1, PT, |R47|, 4.1917929649353027344, PT ;  /* 0x4086232b2f00780b */ /* 0x000fe20003f2e200 */
[----:B------:R-:W-:-:S05]  /*4790*/  DADD R10, R10, -R46 ;  /* 0x000000000a0a7229 */ /* 0x000fca000000082e */
[----:B------:R-:W-:-:S03]  /*47a0*/  DADD R8, R40, -6.75539944105574400000e+15 ;  /* 0xc338000028087429 */ /* 0x000fc60000000000 */
[----:B------:R-:W-:-:S05]  /*47b0*/  DADD R10, R44, R10 ;  /* 0x000000002c0a7229 */ /* 0x000fca000000000a */
[----:B------:R-:W-:Y:S01]  /*47c0*/  DFMA R48, R8, -UR8, R46 ;  /* 0x8000000808307c2b */ /* 0x000fe2000800002e */
[----:B------:R-:W-:Y:S01]  /*47d0*/  UMOV UR8, 0x3b39803f ;  /* 0x3b39803f00087882 */ /* 0x000fe20000000000 */
[----:B------:R-:W-:-:S06]  /*47e0*/  UMOV UR9, 0x3c7abc9e ;  /* 0x3c7abc9e00097882 */ /* 0x000fcc0000000000 */
        /* <DEDUP_REMOVED lines=41> */
[----:B------:R-:W-:-:S04]  /*4a80*/  @!P2 SHF.R.S32.HI R7, RZ, 0x1, R7 ;  /* 0x00000001ff07a819 */ /* 0x000fc80000011407 */
[----:B------:R-:W-:Y:S01]  /*4a90*/  @!P2 LEA R9, R7, R9, 0x14 ;  /* 0x000000090709a211 */ /* 0x000fe200078ea0ff */
[----:B------:R-:W-:-:S05]  /*4aa0*/  @!P2 IMAD.IADD R40, R40, 0x1, -R7 ;  /* 0x000000012828a824 */ /* 0x000fca00078e0a07 */
[----:B------:R-:W-:Y:S01]  /*4ab0*/  @!P2 LEA R41, R40, 0x3ff00000, 0x14 ;  /* 0x3ff000002829a811 */ /* 0x000fe200078ea0ff */
[----:B------:R-:W-:-:S06]  /*4ac0*/  @!P2 IMAD.MOV.U32 R40, RZ, RZ, RZ ;  /* 0x000000ffff28a224 */ /* 0x000fcc00078e00ff */
[----:B------:R-:W-:-:S11]  /*4ad0*/  @!P2 DMUL R44, R8, R40 ;  /* 0x00000028082ca228 */ /* 0x000fd60000000000 */
.L_x_167:
[----:B------:R-:W-:Y:S01]  /*4ae0*/  DFMA R10, R10, R44, R44 ;  /* 0x0000002c0a0a722b */ /* 0x000fe2000000002c */
[----:B------:R-:W-:Y:S01]  /*4af0*/  IMAD.MOV.U32 R8, RZ, RZ, R6 ;  /* 0x000000ffff087224 */ /* 0x000fe200078e0006 */
[----:B------:R-:W-:Y:S01]  /*4b00*/  DSETP.NEU.AND P1, PT, |R44|, +INF , PT ;  /* 0x7ff000002c00742a */ /* 0x000fe20003f2d200 */
[----:B------:R-:W-:-:S07]  /*4b10*/  IMAD.MOV.U32 R9, RZ, RZ, 0x0 ;  /* 0x00000000ff097424 */ /* 0x000fce00078e00ff */
[----:B------:R-:W-:Y:S02]  /*4b20*/  FSEL R46, R44, R10, !P1 ;  /* 0x0000000a2c2e7208 */ /* 0x000fe40004800000 */
[----:B------:R-:W-:Y:S01]  /*4b30*/  FSEL R7, R45, R11, !P1 ;  /* 0x0000000b2d077208 */ /* 0x000fe20004800000 */
[----:B------:R-:W-:Y:S06]  /*4b40*/  RET.REL.NODEC R8 `(_Z17Westervelt_space6PdS_S_S_S_S_S_S_S_S_S_S_ii) ;  /* 0xffffffb4082c7950 */ /* 0x000fec0003c3ffff */
.L_x_168:
        /* <DEDUP_REMOVED lines=11> */
.L_x_244:


//--------------------- .text._Z25boundary_condition_space6PdS_dii --------------------------
	.section	.text._Z25boundary_condition_space6PdS_dii,"ax",@progbits
	.align	128
        .global         _Z25boundary_condition_space6PdS_dii
        .type           _Z25boundary_condition_space6PdS_dii,@function
        .size           _Z25boundary_condition_space6PdS_dii,(.L_x_245 - _Z25boundary_condition_space6PdS_dii)
        .other          _Z25boundary_condition_space6PdS_dii,@"STO_CUDA_ENTRY STV_DEFAULT"
_Z25boundary_condition_space6PdS_dii:
.text._Z25boundary_condition_space6PdS_dii:
[----:B------:R-:W-:Y:S01]  /*0000*/  LDC R1, c[0x0][0x37c] ;  /* 0x0000df00ff017b82 */ /* 0x000fe20000000800 */
[----:B------:R-:W0:Y:S01]  /*0010*/  S2R R5, SR_TID.X ;  /* 0x0000000000057919 */ /* 0x000e220000002100 */
[----:B------:R-:W0:Y:S06]  /*0020*/  LDCU UR4, c[0x0][0x360] ;  /* 0x00006c00ff0477ac */ /* 0x000e2c0008000800 */
[----:B------:R-:W1:Y:S01]  /*0030*/  LDC R20, c[0x0][0x398] ;  /* 0x0000e600ff147b82 */ /* 0x000e620000000800 */
[----:B------:R-:W-:Y:S01]  /*0040*/  BSSY.RECONVERGENT B0, `(.L_x_169) ;  /* 0x000004f000007945 */ /* 0x000fe20003800200 */
[----:B------:R-:W0:Y:S01]  /*0050*/  S2R R0, SR_CTAID.X ;  /* 0x0000000000007919 */ /* 0x000e220000002500 */
[----:B------:R-:W2:Y:S01]  /*0060*/  LDCU UR5, c[0x0][0x364] ;  /* 0x00006c80ff0577ac */ /* 0x000ea20008000800 */
[----:B------:R-:W2:Y:S01]  /*0070*/  S2R R4, SR_TID.Y ;  /* 0x0000000000047919 */ /* 0x000ea20000002200 */
[----:B------:R-:W3:Y:S01]  /*0080*/  LDCU UR6, c[0x0][0x368] ;  /* 0x00006d00ff0677ac */ /* 0x000ee20008000800 */
[----:B------:R-:W2:Y:S01]  /*0090*/  S2R R3, SR_CTAID.Y ;  /* 0x0000000000037919 */ /* 0x000ea20000002600 */
[----:B------:R-:W3:Y:S01]  /*00a0*/  S2R R6, SR_TID.Z ;  /* 0x0000000000067919 */ /* 0x000ee20000002300 */
[----:B------:R-:W3:Y:S01]  /*00b0*/  S2R R7, SR_CTAID.Z ;  /* 0x0000000000077919 */ /* 0x000ee20000002700 */
[----:B-1----:R-:W-:-:S02]  /*00c0*/  IMAD R27, R20, R20, RZ ;  /* 0x00000014141b7224 */ /* 0x002fc400078e02ff */
[----:B0-----:R-:W-:Y:S02]  /*00d0*/  IMAD R5, R0, UR4, R5 ;  /* 0x0000000400057c24 */ /* 0x001fe4000f8e0205 */
[----:B--2---:R-:W-:-:S05]  /*00e0*/  IMAD R4, R3, UR5, R4 ;  /* 0x0000000503047c24 */ /* 0x004fca000f8e0204 */
[----:B------:R-:W-:Y:S01]  /*00f0*/  VIMNMX R3, PT, PT, R5, R4, !PT ;  /* 0x0000000405037248 */ /* 0x000fe20007fe0100 */
[----:B---3--:R-:W-:Y:S01]  /*0100*/  IMAD R6, R7, UR6, R6 ;  /* 0x0000000607067c24 */ /* 0x008fe2000f8e0206 */
[----:B------:R-:W0:Y:S03]  /*0110*/  LDCU.64 UR6, c[0x0][0x358] ;  /* 0x00006b00ff0677ac */ /* 0x000e260008000a00 */
[C---:B------:R-:W-:Y:S01]  /*0120*/  IMAD R8, R6.reuse, R27, RZ ;  /* 0x0000001b06087224 */ /* 0x040fe200078e02ff */
[----:B------:R-:W-:-:S03]  /*0130*/  ISETP.GT.U32.AND P0, PT, R6, 0x1, PT ;  /* 0x000000010600780c */ /* 0x000fc60003f04070 */
[----:B------:R-:W-:Y:S01]  /*0140*/  IMAD.IADD R7, R5, 0x1, R8 ;  /* 0x0000000105077824 */ /* 0x000fe200078e0208 */
[----:B------:R-:W-:-:S13]  /*0150*/  ISETP.GE.OR P0, PT, R3, R20, P0 ;  /* 0x000000140300720c */ /* 0x000fda0000706670 */
[----:B0-----:R-:W-:Y:S05]  /*0160*/  @P0 BRA `(.L_x_170) ;  /* 0x0000000000f00947 */ /* 0x001fea0003800000 */
[----:B------:R-:W0:Y:S01]  /*0170*/  LDCU UR8, c[0x3][0xbc] ;  /* 0x00c01780ff0877ac */ /* 0x000e220008000800 */
[----:B------:R-:W1:Y:S01]  /*0180*/  LDC.64 R2, c[0x3][0xb8] ;  /* 0x00c02e00ff027b82 */ /* 0x000e620000000a00 */
[----:B------:R-:W-:Y:S01]  /*0190*/  IMAD.MOV.U32 R10, RZ, RZ, 0x1 ;  /* 0x00000001ff0a7424 */ /* 0x000fe200078e00ff */
[----:B------:R-:W2:Y:S01]  /*01a0*/  LDCU.64 UR4, c[0x3][0x8] ;  /* 0x00c00100ff0477ac */ /* 0x000ea20008000a00 */
[----:B------:R-:W-:-:S05]  /*01b0*/  IMAD R20, R4, R20, R7 ;  /* 0x0000001404147224 */ /* 0x000fca00078e0207 */
        /* <DEDUP_REMOVED lines=16> */
[----:B------:R-:W-:Y:S01]  /*02c0*/  MOV R0, 0x300 ;  /* 0x0000030000007802 */ /* 0x000fe20000000f00 */
[----:B0-----:R-:W-:Y:S02]  /*02d0*/  IMAD.U32 R14, RZ, RZ, UR4 ;  /* 0x00000004ff0e7e24 */ /* 0x001fe4000f8e00ff */
[----:B------:R-:W-:-:S07]  /*02e0*/  IMAD.U32 R15, RZ, RZ, UR5 ;  /* 0x00000005ff0f7e24 */ /* 0x000fce000f8e00ff */
[----:B------:R-:W-:Y:S05]  /*02f0*/  CALL.REL.NOINC `($__internal_5_$__cuda_sm20_div_rn_f64_full) ;  /* 0x0000000c00887944 */ /* 0x000fea0003c00000 */
.L_x_171:
[----:B------:R-:W0:Y:S01]  /*0300*/  LDC.64 R2, c[0x0][0x388] ;  /* 0x0000e200ff027b82 */ /* 0x000e220000000a00 */
[----:B------:R-:W-:-:S07]  /*0310*/  IMAD.IADD R9, R27, 0x1, R20 ;  /* 0x000000011b097824 */ /* 0x000fce00078e0214 */
[----:B------:R-:W1:Y:S01]  /*0320*/  LDC.64 R12, c[0x0][0x380] ;  /* 0x0000e000ff0c7b82 */ /* 0x000e620000000a00 */
[----:B0-----:R-:W-:-:S06]  /*0330*/  IMAD.WIDE R10, R20, 0x8, R2 ;  /* 0x00000008140a7825 */ /* 0x001fcc00078e0202 */
[----:B------:R-:W2:Y:S01]  /*0340*/  LDG.E.64 R10, desc[UR6][R10.64] ;  /* 0x000000060a0a7981 */ /* 0x000ea2000c1e1b00 */
[----:B-1----:R-:W-:-:S06]  /*0350*/  IMAD.WIDE R12, R9, 0x8, R12 ;  /* 0x00000008090c7825 */ /* 0x002fcc00078e020c */
[----:B------:R-:W2:Y:S01]  /*0360*/  LDG.E.64 R12, desc[UR6][R12.64] ;  /* 0x000000060c0c7981 */ /* 0x000ea2000c1e1b00 */
[----:B------:R-:W-:-:S06]  /*0370*/  IMAD.WIDE R2, R9, 0x8, R2 ;  /* 0x0000000809027825 */ /* 0x000fcc00078e0202 */
[----:B------:R-:W5:Y:S01]  /*0380*/  LDG.E.64 R2, desc[UR6][R2.64] ;  /* 0x0000000602027981 */ /* 0x000f62000c1e1b00 */
[----:B------:R-:W-:-:S06]  /*0390*/  DADD R14, R28, 1 ;  /* 0x3ff000001c0e7429 */ /* 0x000fcc0000000000 */
[----:B------:R-:W0:Y:S01]  /*03a0*/  MUFU.RCP64H R17, R15 ;  /* 0x0000000f00117308 */ /* 0x000e220000001800 */
[----:B------:R-:W-:-:S06]  /*03b0*/  IMAD.MOV.U32 R16, RZ, RZ, 0x1 ;  /* 0x00000001ff107424 */ /* 0x000fcc00078e00ff */
[----:B0-----:R-:W-:-:S08]  /*03c0*/  DFMA R18, -R14, R16, 1 ;  /* 0x3ff000000e12742b */ /* 0x001fd00000000110 */
[----:B------:R-:W-:-:S08]  /*03d0*/  DFMA R18, R18, R18, R18 ;  /* 0x000000121212722b */ /* 0x000fd00000000012 */
[----:B------:R-:W-:Y:S01]  /*03e0*/  DFMA R16, R16, R18, R16 ;  /* 0x000000121010722b */ /* 0x000fe20000000010 */
[----:B------:R-:W-:Y:S01]  /*03f0*/  BSSY.RECONVERGENT B1, `(.L_x_172) ;  /* 0x000000f000017945 */ /* 0x000fe20003800200 */
[----:B--2---:R-:W-:Y:S02]  /*0400*/  DADD R18, R12, -R10 ;  /* 0x000000000c127229 */ /* 0x004fe4000000080a */
[----:B------:R-:W-:-:S04]  /*0410*/  DADD R10, R28, -1 ;  /* 0xbff000001c0a7429 */ /* 0x000fc80000000000 */
[----:B------:R-:W-:-:S04]  /*0420*/  DFMA R12, -R14, R16, 1 ;  /* 0x3ff000000e0c742b */ /* 0x000fc80000000110 */
[----:B------:R-:W-:-:S04]  /*0430*/  DMUL R10, R18, R10 ;  /* 0x0000000a120a7228 */ /* 0x000fc80000000000 */
[----:B------:R-:W-:-:S08]  /*0440*/  DFMA R12, R16, R12, R16 ;  /* 0x0000000c100c722b */ /* 0x000fd00000000010 */
[----:B------:R-:W-:-:S08]  /*0450*/  DMUL R28, R10, R12 ;  /* 0x0000000c0a1c7228 */ /* 0x000fd00000000000 */
[----:B------:R-:W-:-:S08]  /*0460*/  DFMA R16, -R14, R28, R10 ;  /* 0x0000001c0e10722b */ /* 0x000fd0000000010a */
[----:B------:R-:W-:Y:S01]  /*0470*/  DFMA R28, R12, R16, R28 ;  /* 0x000000100c1c722b */ /* 0x000fe2000000001c */
[----:B------:R-:W-:-:S09]  /*0480*/  FSETP.GEU.AND P1, PT, |R11|, 6.5827683646048100446e-37, PT ;  /* 0x036000000b00780b */ /* 0x000fd20003f2e200 */
[----:B------:R-:W-:-:S05]  /*0490*/  FFMA R0, RZ, R15, R29 ;  /* 0x0000000fff007223 */ /* 0x000fca000000001d */
[----:B------:R-:W-:-:S13]  /*04a0*/  FSETP.GT.AND P0, PT, |R0|, 1.469367938527859385e-39, PT ;  /* 0x001000000000780b */ /* 0x000fda0003f04200 */
[----:B------:R-:W-:Y:S05]  /*04b0*/  @P0 BRA P1, `(.L_x_173) ;  /* 0x0000000000080947 */ /* 0x000fea0000800000 */
[----:B------:R-:W-:-:S07]  /*04c0*/  MOV R0, 0x4e0 ;  /* 0x000004e000007802 */ /* 0x000fce0000000f00 */
[----:B-----5:R-:W-:Y:S05]  /*04d0*/  CALL.REL.NOINC `($__internal_5_$__cuda_sm20_div_rn_f64_full) ;  /* 0x0000000c00107944 */ /* 0x020fea0003c00000 */
.L_x_173:
[----:B------:R-:W-:Y:S05]  /*04e0*/  BSYNC.RECONVERGENT B1 ;  /* 0x0000000000017941 */ /* 0x000fea0003800200 */
.L_x_172:
[----:B------:R-:W0:Y:S01]  /*04f0*/  LDC.64 R10, c[0x0][0x380] ;  /* 0x0000e000ff0a7b82 */ /* 0x000e220000000a00 */
[----:B-----5:R-:W-:Y:S01]  /*0500*/  DADD R2, R2, R28 ;  /* 0x0000000002027229 */ /* 0x020fe2000000001c */
[----:B0-----:R-:W-:-:S06]  /*0510*/  IMAD.WIDE R20, R20, 0x8, R10 ;  /* 0x0000000814147825 */ /* 0x001fcc00078e020a */
[----:B------:R0:W-:Y:S04]  /*0520*/  STG.E.64 desc[UR6][R20.64], R2 ;  /* 0x0000000214007986 */ /* 0x0001e8000c101b06 */
.L_x_170:
[----:B------:R-:W-:Y:S05]  /*0530*/  BSYNC.RECONVERGENT B0 ;  /* 0x0000000000007941 */ /* 0x000fea0003800200 */
.L_x_169:
[----:B------:R-:W1:Y:S01]  /*0540*/  LDCU.64 UR8, c[0x0][0x398] ;  /* 0x00007300ff0877ac */ /* 0x000e620008000a00 */
[----:B------:R-:W-:Y:S01]  /*0550*/  BSSY.RECONVERGENT B0, `(.L_x_174) ;  /* 0x0000042000007945 */ /* 0x000fe20003800200 */
[----:B-1----:R-:W-:Y:S01]  /*0560*/  ISETP.GE.AND P0, PT, R5, UR8, PT ;  /* 0x0000000805007c0c */ /* 0x002fe2000bf06270 */
[----:B------:R-:W-:-:S03]  /*0570*/  UIADD3 UR4, UPT, UPT, UR9, -0x3, URZ ;  /* 0xfffffffd09047890 */ /* 0x000fc6000fffe0ff */
[----:B------:R-:W-:-:S04]  /*0580*/  ISETP.GE.OR P0, PT, R6, UR9, P0 ;  /* 0x0000000906007c0c */ /* 0x000fc80008706670 */
[----:B------:R-:W-:-:S04]  /*0590*/  ISETP.LT.OR P0, PT, R6, UR4, P0 ;  /* 0x0000000406007c0c */ /* 0x000fc80008701670 */
[----:B------:R-:W-:-:S13]  /*05a0*/  ISETP.GE.OR P0, PT, R4, UR8, P0 ;  /* 0x0000000804007c0c */ /* 0x000fda0008706670 */
[----:B------:R-:W-:Y:S05]  /*05b0*/  @P0 BRA `(.L_x_175) ;  /* 0x0000000000ec0947 */ /* 0x000fea0003800000 */
[----:B------:R-:W1:Y:S01]  /*05c0*/  LDCU UR9, c[0x3][0xbc] ;  /* 0x00c01780ff0977ac */ /* 0x000e620008000800 */
[----:B0-----:R-:W0:Y:S01]  /*05d0*/  LDC.64 R2, c[0x3][0xb8] ;  /* 0x00c02e00ff027b82 */ /* 0x001e220000000a00 */
[----:B------:R-:W-:Y:S01]  /*05e0*/  IMAD.MOV.U32 R12, RZ, RZ, 0x1 ;  /* 0x00000001ff0c7424 */ /* 0x000fe200078e00ff */
[----:B------:R-:W2:Y:S01]  /*05f0*/  LDCU.64 UR4, c[0x3][0x30] ;  /* 0x00c00600ff0477ac */ /* 0x000ea20008000a00 */
[----:B------:R-:W-:-:S05]  /*0600*/  IMAD R20, R4, UR8, R5 ;  /* 0x0000000804147c24 */ /* 0x000fca000f8e0205 */
[----:B------:R-:W2:Y:S01]  /*0610*/  LDC.64 R10, c[0x3][0xc0] ;  /* 0x00c03000ff0a7b82 */ /* 0x000ea20000000a00 */
[----:B------:R-:W-:Y:S01]  /*0620*/  IADD3 R20, PT, PT, R20, R8, -R27 ;  /* 0x0000000814147210 */ /* 0x000fe20007ffe81b */
[----:B-1----:R-:W0:Y:S01]  /*0630*/  MUFU.RCP64H R13, UR9 ;  /* 0x00000009000d7d08 */ /* 0x002e220008001800 */
[----:B--2---:R-:W-:Y:S02]  /*0640*/  DMUL R10, R10, UR4 ;  /* 0x000000040a0a7c28 */ /* 0x004fe40008000000 */
[----:B0-----:R-:W-:-:S08]  /*0650*/  DFMA R14, R12, -R2, 1 ;  /* 0x3ff000000c0e742b */ /* 0x001fd00000000802 */
        /* <DEDUP_REMOVED lines=16> */
.L_x_176:
[----:B------:R-:W0:Y:S08]  /*0760*/  LDC.64 R2, c[0x0][0x388] ;  /* 0x0000e200ff027b82 */ /* 0x000e300000000a00 */
[----:B------:R-:W1:Y:S01]  /*0770*/  LDC.64 R10, c[0x0][0x380] ;  /* 0x0000e000ff0a7b82 */ /* 0x000e620000000a00 */
[----:B0-----:R-:W-:-:S04]  /*0780*/  IMAD.WIDE R2, R20, 0x8, R2 ;  /* 0x0000000814027825 */ /* 0x001fc800078e0202 */
[----:B------:R-:W-:Y:S02]  /*0790*/  IMAD.WIDE.U32 R12, R27, 0x8, R2 ;  /* 0x000000081b0c7825 */ /* 0x000fe400078e0002 */
[----:B------:R-:W5:Y:S02]  /*07a0*/  LDG.E.64 R2, desc[UR6][R2.64] ;  /* 0x0000000602027981 */ /* 0x000f64000c1e1b00 */
[----:B-1----:R-:W-:Y:S02]  /*07b0*/  IMAD.WIDE R20, R20, 0x8, R10 ;  /* 0x0000000814147825 */ /* 0x002fe400078e020a */
[----:B------:R-:W2:Y:S04]  /*07c0*/  LDG.E.64 R12, desc[UR6][R12.64] ;  /* 0x000000060c0c7981 */ /* 0x000ea8000c1e1b00 */
[----:B------:R-:W2:Y:S01]  /*07d0*/  LDG.E.64 R10, desc[UR6][R20.64] ;  /* 0x00000006140a7981 */ /* 0x000ea2000c1e1b00 */
[----:B------:R-:W-:-:S06]  /*07e0*/  DADD R14, R28, 1 ;  /* 0x3ff000001c0e7429 */ /* 0x000fcc0000000000 */
[----:B------:R-:W0:Y:S01]  /*07f0*/  MUFU.RCP64H R17, R15 ;  /* 0x0000000f00117308 */ /* 0x000e220000001800 */
[----:B------:R-:W-:-:S06]  /*0800*/  IMAD.MOV.U32 R16, RZ, RZ, 0x1 ;  /* 0x00000001ff107424 */ /* 0x000fcc00078e00ff */
[----:B0-----:R-:W-:-:S08]  /*0810*/  DFMA R18, -R14, R16, 1 ;  /* 0x3ff000000e12742b */ /* 0x001fd00000000110 */
[----:B------:R-:W-:-:S08]  /*0820*/  DFMA R18, R18, R18, R18 ;  /* 0x000000121212722b */ /* 0x000fd00000000012 */
[----:B------:R-:W-:Y:S02]  /*0830*/  DFMA R16, R16, R18, R16 ;  /* 0x000000121010722b */ /* 0x000fe40000000010 */
[----:B------:R-:W-:-:S06]  /*0840*/  DADD R28, R28, -1 ;  /* 0xbff000001c1c7429 */ /* 0x000fcc0000000000 */
[----:B------:R-:W-:-:S08]  /*0850*/  DFMA R18, -R14, R16, 1 ;  /* 0x3ff000000e12742b */ /* 0x000fd00000000110 */
[----:B------:R-:W-:Y:S01]  /*0860*/  DFMA R18, R16, R18, R16 ;  /* 0x000000121012722b */ /* 0x000fe20000000010 */
[----:B------:R-:W-:Y:S01]  /*0870*/  BSSY.RECONVERGENT B1, `(.L_x_177) ;  /* 0x000000c000017945 */ /* 0x000fe20003800200 */
[----:B--2---:R-:W-:-:S08]  /*0880*/  DADD R10, R10, -R12 ;  /* 0x000000000a0a7229 */ /* 0x004fd0000000080c */
[----:B------:R-:W-:-:S08]  /*0890*/  DMUL R10, R10, R28 ;  /* 0x0000001c0a0a7228 */ /* 0x000fd00000000000 */
        /* <DEDUP_REMOVED lines=9> */
.L_x_178:
[----:B------:R-:W-:Y:S05]  /*0930*/  BSYNC.RECONVERGENT B1 ;  /* 0x0000000000017941 */ /* 0x000fea0003800200 */
.L_x_177:
[----:B-----5:R-:W-:Y:S01]  /*0940*/  DADD R2, R2, R28 ;  /* 0x0000000002027229 */ /* 0x020fe2000000001c */
[----:B------:R-:W-:-:S06]  /*0950*/  IMAD.WIDE.U32 R20, R27, 0x8, R20 ;  /* 0x000000081b147825 */ /* 0x000fcc00078e0014 */
[----:B------:R1:W-:Y:S04]  /*0960*/  STG.E.64 desc[UR6][R20.64], R2 ;  /* 0x0000000214007986 */ /* 0x0003e8000c101b06 */
.L_x_175:
[----:B------:R-:W-:Y:S05]  /*0970*/  BSYNC.RECONVERGENT B0 ;  /* 0x0000000000007941 */ /* 0x000fea0003800200 */
.L_x_174:
[----:B------:R-:W2:Y:S01]  /*0980*/  LDC.64 R14, c[0x3][0xb0] ;  /* 0x00c02c00ff0e7b82 */ /* 0x000ea20000000a00 */
[----:B------:R-:W3:Y:S01]  /*0990*/  LDCU UR8, c[0x3][0xac] ;  /* 0x00c01580ff0877ac */ /* 0x000ee20008000800 */
[----:B------:R-:W2:Y:S01]  /*09a0*/  I2F.F64.U32 R12, R6 ;  /* 0x00000006000c7312 */ /* 0x000ea20000201800 */
[----:B------:R-:W-:Y:S01]  /*09b0*/  BSSY.RECONVERGENT B0, `(.L_x_179) ;  /* 0x0000022000007945 */ /* 0x000fe20003800200 */
[----:B------:R-:W4:Y:S04]  /*09c0*/  LDCU.64 UR4, c[0x3][0x98] ;  /* 0x00c01300ff0477ac */ /* 0x000f280008000a00 */
[----:B------:R-:W2:Y:S08]  /*09d0*/  LDC.64 R16, c[0x3][0xb8] ;  /* 0x00c02e00ff107b82 */ /* 0x000eb00000000a00 */
[----:B01----:R-:W0:Y:S08]  /*09e0*/  LDC.64 R2, c[0x3][0xa8] ;  /* 0x00c02a00ff027b82 */ /* 0x003e300000000a00 */
[----:B------:R-:W1:Y:S01]  /*09f0*/  LDC.64 R10, c[0x3][0x8] ;  /* 0x00c00200ff0a7b82 */ /* 0x000e620000000a00 */
[----:B--2---:R-:W-:Y:S01]  /*0a00*/  DFMA R12, R12, R16, R14 ;  /* 0x000000100c0c722b */ /* 0x004fe2000000000e */
[----:B---3--:R-:W0:Y:S01]  /*0a10*/  MUFU.RCP64H R15, UR8 ;  /* 0x00000008000f7d08 */ /* 0x008e220008001800 */
[----:B------:R-:W-:-:S06]  /*0a20*/  IMAD.MOV.U32 R14, RZ, RZ, 0x1 ;  /* 0x00000001ff0e7424 */ /* 0x000fcc00078e00ff */
[----:B----4-:R-:W-:Y:S01]  /*0a30*/  DSETP.GEU.AND P0, PT, R12, UR4, PT ;  /* 0x000000040c007e2a */ /* 0x010fe2000bf0e000 */
[----:B------:R-:W2:Y:S01]  /*0a40*/  LDCU.64 UR4, c[0x3][0xc0] ;  /* 0x00c01800ff0477ac */ /* 0x000ea20008000a00 */
[----:B0-----:R-:W-:-:S12]  /*0a50*/  DFMA R12, R14, -R2, 1 ;  /* 0x3ff000000e0c742b */ /* 0x001fd80000000802 */
[----:B-1----:R-:W2:Y:S01]  /*0a60*/  @P0 LDC R10, c[0x3][0x30] ;  /* 0x00c00c00ff0a0b82 */ /* 0x002ea20000000800 */
[----:B------:R-:W-:-:S07]  /*0a70*/  DFMA R12, R12, R12, R12 ;  /* 0x0000000c0c0c722b */ /* 0x000fce000000000c */
[----:B------:R-:W2:Y:S01]  /*0a80*/  @P0 LDC R11, c[0x3][0x34] ;  /* 0x00c00d00ff0b0b82 */ /* 0x000ea20000000800 */
[----:B------:R-:W-:-:S08]  /*0a90*/  DFMA R12, R14, R12, R14 ;  /* 0x0000000c0e0c722b */ /* 0x000fd0000000000e */
[----:B------:R-:W-:-:S08]  /*0aa0*/  DFMA R14, R12, -R2, 1 ;  /* 0x3ff000000c0e742b */ /* 0x000fd00000000802 */
[----:B------:R-:W-:Y:S02]  /*0ab0*/  DFMA R14, R12, R14, R12 ;  /* 0x0000000e0c0e722b */ /* 0x000fe4000000000c */
[----:B--2---:R-:W-:Y:S01]  /*0ac0*/  DMUL R10, R10, UR4 ;  /* 0x000000040a0a7c28 */ /* 0x004fe20008000000 */
[----:B------:R-:W0:Y:S07]  /*0ad0*/  LDCU UR4, c[0x0][0x39c] ;  /* 0x00007380ff0477ac */ /* 0x000e2e0008000800 */
[----:B------:R-:W-:-:S02]  /*0ae0*/  DMUL R12, R10, R14 ;  /* 0x0000000e0a0c7228 */ /* 0x000fc40000000000 */
[----:B------:R-:W-:-:S06]  /*0af0*/  FSETP.GEU.AND P2, PT, |R11|, 6.5827683646048100446e-37, PT ;  /* 0x036000000b00780b */ /* 0x000fcc0003f4e200 */
[----:B------:R-:W-:Y:S01]  /*0b00*/  DFMA R2, R12, -R2, R10 ;  /* 0x800000020c02722b */ /* 0x000fe2000000000a */
[----:B0-----:R-:W-:-:S07]  /*0b10*/  ISETP.GE.AND P0, PT, R6, UR4, PT ;  /* 0x0000000406007c0c */ /* 0x001fce000bf06270 */
        /* <DEDUP_REMOVED lines=9> */
[----:B------:R-:W-:Y:S02]  /*0bb0*/  IMAD.MOV.U32 R2, RZ, RZ, R28 ;  /* 0x000000ffff027224 */ /* 0x000fe400078e001c */
[----:B------:R-:W-:-:S07]  /*0bc0*/  IMAD.MOV.U32 R3, RZ, RZ, R29 ;  /* 0x000000ffff037224 */ /* 0x000fce00078e001d */
.L_x_180:
[----:B------:R-:W-:Y:S05]  /*0bd0*/  BSYNC.RECONVERGENT B0 ;  /* 0x0000000000007941 */ /* 0x000fea0003800200 */
.L_x_179:
[----:B------:R-:W0:Y:S01]  /*0be0*/  LDCU UR5, c[0x0][0x398] ;  /* 0x00007300ff0577ac */ /* 0x000e220008000800 */
[----:B------:R-:W-:Y:S01]  /*0bf0*/  BSSY.RECONVERGENT B0, `(.L_x_181) ;  /* 0x0000027000007945 */ /* 0x000fe20003800200 */
[----:B0-----:R-:W-:Y:S02]  /*0c00*/  UIADD3 UR4, UPT, UPT, UR5, -0x3, URZ ;  /* 0xfffffffd05047890 */ /* 0x001fe4000fffe0ff */
[----:B------:R-:W-:-:S04]  /*0c10*/  ISETP.GE.OR P0, PT, R5, UR5, P0 ;  /* 0x0000000505007c0c */ /* 0x000fc80008706670 */
[----:B------:R-:W-:-:S04]  /*0c20*/  ISETP.LT.OR P0, PT, R5, UR4, P0 ;  /* 0x0000000405007c0c */ /* 0x000fc80008701670 */
[----:B------:R-:W-:-:S13]  /*0c30*/  ISETP.GE.OR P0, PT, R4, UR5, P0 ;  /* 0x0000000504007c0c */ /* 0x000fda0008706670 */
[----:B------:R-:W-:Y:S05]  /*0c40*/  @P0 BRA `(.L_x_182) ;  /* 0x0000000000840947 */ /* 0x000fea0003800000 */
[----:B------:R-:W0:Y:S01]  /*0c50*/  LDC.64 R16, c[0x0][0x388] ;  /* 0x0000e200ff107b82 */ /* 0x000e220000000a00 */
[----:B------:R-:W-:-:S05]  /*0c60*/  IMAD R9, R4, UR5, R5 ;  /* 0x0000000504097c24 */ /* 0x000fca000f8e0205 */
[----:B------:R-:W-:Y:S02]  /*0c70*/  IADD3 R9, PT, PT, R9, -0x1, R8 ;  /* 0xffffffff09097810 */ /* 0x000fe40007ffe008 */
[----:B------:R-:W1:Y:S03]  /*0c80*/  LDC.64 R20, c[0x0][0x380] ;  /* 0x0000e000ff147b82 */ /* 0x000e660000000a00 */
[----:B0-----:R-:W-:-:S05]  /*0c90*/  IMAD.WIDE R16, R9, 0x8, R16 ;  /* 0x0000000809107825 */ /* 0x001fca00078e0210 */
[----:B------:R0:W5:Y:S01]  /*0ca0*/  LDG.E.64 R26, desc[UR6][R16.64] ;  /* 0x00000006101a7981 */ /* 0x000162000c1e1b00 */
[----:B-1----:R-:W-:-:S03]  /*0cb0*/  IMAD.WIDE R20, R9, 0x8, R20 ;  /* 0x0000000809147825 */ /* 0x002fc600078e0214 */
[----:B------:R-:W2:Y:S04]  /*0cc0*/  LDG.E.64 R8, desc[UR6][R16.64+0x8] ;  /* 0x0000080610087981 */ /* 0x000ea8000c1e1b00 */
[----:B------:R-:W2:Y:S01]  /*0cd0*/  LDG.E.64 R10, desc[UR6][R20.64] ;  /* 0x00000006140a7981 */ /* 0x000ea2000c1e1b00 */
[----:B------:R-:W-:-:S06]  /*0ce0*/  DADD R14, R2, 1 ;  /* 0x3ff00000020e7429 */ /* 0x000fcc0000000000 */
[----:B------:R-:W1:Y:S01]  /*0cf0*/  MUFU.RCP64H R13, R15 ;  /* 0x0000000f000d7308 */ /* 0x000e620000001800 */
[----:B------:R-:W-:-:S06]  /*0d00*/  IMAD.MOV.U32 R12, RZ, RZ, 0x1 ;  /* 0x00000001ff0c7424 */ /* 0x000fcc00078e00ff */
[----:B-1----:R-:W-:-:S08]  /*0d10*/  DFMA R18, -R14, R12, 1 ;  /* 0x3ff000000e12742b */ /* 0x002fd0000000010c */
[----:B------:R-:W-:-:S08]  /*0d20*/  DFMA R18, R18, R18, R18 ;  /* 0x000000121212722b */ /* 0x000fd00000000012 */
[----:B------:R-:W-:-:S08]  /*0d30*/  DFMA R12, R12, R18, R12 ;  /* 0x000000120c0c722b */ /* 0x000fd0000000000c */
[----:B------:R-:W-:-:S08]  /*0d40*/  DFMA R18, -R14, R12, 1 ;  /* 0x3ff000000e12742b */ /* 0x000fd0000000010c */
[----:B------:R-:W-:Y:S01]  /*0d50*/  DFMA R18, R12, R18, R12 ;  /* 0x000000120c12722b */ /* 0x000fe2000000000c */
[----:B------:R-:W-:Y:S01]  /*0d60*/  BSSY.RECONVERGENT B1, `(.L_x_183) ;  /* 0x000000d000017945 */ /* 0x000fe20003800200 */
[----:B--2---:R-:W-:Y:S02]  /*0d70*/  DADD R10, R10, -R8 ;  /* 0x000000000a0a7229 */ /* 0x004fe40000000808 */
[----:B------:R-:W-:-:S08]  /*0d80*/  DADD R8, R2, -1 ;  /* 0xbff0000002087429 */ /* 0x000fd00000000000 */
[----:B------:R-:W-:-:S08]  /*0d90*/  DMUL R10, R10, R8 ;  /* 0x000000080a0a7228 */ /* 0x000fd00000000000 */
[----:B------:R-:W-:-:S08]  /*0da0*/  DMUL R28, R10, R18 ;  /* 0x000000120a1c7228 */ /* 0x000fd00000000000 */
[----:B------:R-:W-:-:S08]  /*0db0*/  DFMA R8, -R14, R28, R10 ;  /* 0x0000001c0e08722b */ /* 0x000fd0000000010a */
[----:B------:R-:W-:Y:S01]  /*0dc0*/  DFMA R28, R18, R8, R28 ;  /* 0x00000008121c722b */ /* 0x000fe2000000001c */
[----:B------:R-:W-:-:S09]  /*0dd0*/  FSETP.GEU.AND P1, PT, |R11|, 6.5827683646048100446e-37, PT ;  /* 0x036000000b00780b */ /* 0x000fd20003f2e200 */
[----:B------:R-:W-:-:S05]  /*0de0*/  FFMA R0, RZ, R15, R29 ;  /* 0x0000000fff007223 */ /* 0x000fca000000001d */
[----:B------:R-:W-:-:S13]  /*0df0*/  FSETP.GT.AND P0, PT, |R0|, 1.469367938527859385e-39, PT ;  /* 0x001000000000780b */ /* 0x000fda0003f04200 */
[----:B0-----:R-:W-:Y:S05]  /*0e00*/  @P0 BRA P1, `(.L_x_184) ;  /* 0x0000000000080947 */ /* 0x001fea0000800000 */
[----:B------:R-:W-:-:S07]  /*0e10*/  MOV R0, 0xe30 ;  /* 0x00000e3000007802 */ /* 0x000fce0000000f00 */
[----:B-----5:R-:W-:Y:S05]  /*0e20*/  CALL.REL.NOINC `($__internal_5_$__cuda_sm20_div_rn_f64_full) ;  /* 0x0000000000bc7944 */ /* 0x020fea0003c00000 */
.L_x_184:
[----:B------:R-:W-:Y:S05]  /*0e30*/  BSYNC.RECONVERGENT B1 ;  /* 0x0000000000017941 */ /* 0x000fea0003800200 */
.L_x_183:
[----:B-----5:R-:W-:-:S07]  /*0e40*/  DADD R26, R26, R28 ;  /* 0x000000001a1a7229 */ /* 0x020fce000000001c */
[----:B------:R0:W-:Y:S04]  /*0e50*/  STG.E.64 desc[UR6][R20.64+0x8], R26 ;  /* 0x0000081a14007986 */ /* 0x0001e8000c101b06 */
.L_x_182:
[----:B------:R-:W-:Y:S05]  /*0e60*/  BSYNC.RECONVERGENT B0 ;  /* 0x0000000000007941 */ /* 0x000fea0003800200 */
.L_x_181:
[----:B------:R-:W1:Y:S02]  /*0e70*/  LDC.64 R12, c[0x0][0x398] ;  /* 0x0000e600ff0c7b82 */ /* 0x000e640000000a00 */
[----:B-1----:R-:W-:-:S04]  /*0e80*/  ISETP.GE.AND P0, PT, R6, R13, PT ;  /* 0x0000000d0600720c */ /* 0x002fc80003f06270 */
[----:B------:R-:W-:-:S04]  /*0e90*/  ISETP.GE.OR P0, PT, R5, R12, P0 ;  /* 0x0000000c0500720c */ /* 0x000fc80000706670 */
[----:B------:R-:W-:-:S04]  /*0ea0*/  ISETP.GE.OR P0, PT, R4, R12, P0 ;  /* 0x0000000c0400720c */ /* 0x000fc80000706670 */
[----:B------:R-:W-:-:S13]  /*0eb0*/  ISETP.LT.OR P0, PT, R4, UR4, P0 ;  /* 0x0000000404007c0c */ /* 0x000fda0008701670 */
[----:B------:R-:W-:Y:S05]  /*0ec0*/  @P0 EXIT ;  /* 0x000000000000094d */ /* 0x000fea0003800000 */
[----:B------:R-:W1:Y:S01]  /*0ed0*/  LDC.64 R8, c[0x0][0x388] ;  /* 0x0000e200ff087b82 */ /* 0x000e620000000a00 */
[----:B------:R-:W-:-:S04]  /*0ee0*/  IMAD R4, R4, R12, -R12 ;  /* 0x0000000c04047224 */ /* 0x000fc800078e0a0c */
[----:B------:R-:W-:-:S03]  /*0ef0*/  IMAD.IADD R5, R7, 0x1, R4 ;  /* 0x0000000107057824 */ /* 0x000fc600078e0204 */
[----:B------:R-:W2:Y:S01]  /*0f00*/  LDC.64 R10, c[0x0][0x380] ;  /* 0x0000e000ff0a7b82 */ /* 0x000ea20000000a00 */
[----:B-1----:R-:W-:-:S04]  /*0f10*/  IMAD.WIDE R6, R5, 0x8, R8 ;  /* 0x0000000805067825 */ /* 0x002fc800078e0208 */
[----:B--2---:R-:W-:-:S04]  /*0f20*/  IMAD.WIDE R4, R5, 0x8, R10 ;  /* 0x0000000805047825 */ /* 0x004fc800078e020a */
[----:B------:R-:W-:Y:S01]  /*0f30*/  IMAD.WIDE R10, R12, 0x8, R6 ;  /* 0x000000080c0a7825 */ /* 0x000fe200078e0206 */
[----:B------:R-:W2:Y:S04]  /*0f40*/  LDG.E.64 R8, desc[UR6][R4.64] ;  /* 0x0000000604087981 */ /* 0x000ea8000c1e1b00 */
[----:B------:R-:W5:Y:S04]  /*0f50*/  LDG.E.64 R6, desc[UR6][R6.64] ;  /* 0x0000000606067981 */ /* 0x000f68000c1e1b00 */
[----:B------:R-:W2:Y:S01]  /*0f60*/  LDG.E.64 R10, desc[UR6][R10.64] ;  /* 0x000000060a0a7981 */ /* 0x000ea2000c1e1b00 */
[----:B------:R-:W-:-:S06]  /*0f70*/  DADD R14, R2, 1 ;  /* 0x3ff00000020e7429 */ /* 0x000fcc0000000000 */
[----:B------:R-:W1:Y:S01]  /*0f80*/  MUFU.RCP64H R13, R15 ;  /* 0x0000000f000d7308 */ /* 0x000e620000001800 */
[----:B------:R-:W-:-:S06]  /*0f90*/  IMAD.MOV.U32 R12, RZ, RZ, 0x1 ;  /* 0x00000001ff0c7424 */ /* 0x000fcc00078e00ff */
[----:B-1----:R-:W-:-:S08]  /*0fa0*/  DFMA R16, -R14, R12, 1 ;  /* 0x3ff000000e10742b */ /* 0x002fd0000000010c */
        /* <DEDUP_REMOVED lines=16> */
[----:B0----5:R-:W-:Y:S05]  /*10b0*/  CALL.REL.NOINC `($__internal_5_$__cuda_sm20_div_rn_f64_full) ;  /* 0x0000000000187944 */ /* 0x021fea0003c00000 */
.L_x_186:
[----:B------:R-:W-:Y:S05]  /*10c0*/  BSYNC.RECONVERGENT B0 ;  /* 0x0000000000007941 */ /* 0x000fea0003800200 */
.L_x_185:
[----:B------:R-:W1:Y:S01]  /*10d0*/  LDC R3, c[0x0][0x398] ;  /* 0x0000e600ff037b82 */ /* 0x000e620000000800 */
[----:B-----5:R-:W-:Y:S01]  /*10e0*/  DADD R6, R6, R28 ;  /* 0x0000000006067229 */ /* 0x020fe2000000001c */
[----:B-1----:R-:W-:-:S06]  /*10f0*/  IMAD.WIDE R4, R3, 0x8, R4 ;  /* 0x0000000803047825 */ /* 0x002fcc00078e0204 */
[----:B------:R-:W-:Y:S01]  /*1100*/  STG.E.64 desc[UR6][R4.64], R6 ;  /* 0x0000000604007986 */ /* 0x000fe2000c101b06 */
[----:B------:R-:W-:Y:S05]  /*1110*/  EXIT ;  /* 0x000000000000794d */ /* 0x000fea0003800000 */
        .weak           $__internal_5_$__cuda_sm20_div_rn_f64_full
        .type           $__internal_5_$__cuda_sm20_div_rn_f64_full,@function
        .size           $__internal_5_$__cuda_sm20_div_rn_f64_full,(.L_x_245 - $__internal_5_$__cuda_sm20_div_rn_f64_full)
$__internal_5_$__cuda_sm20_div_rn_f64_full:
[----:B------:R-:W-:Y:S01]  /*1120*/  FSETP.GEU.AND P3, PT, |R11|, 1.469367938527859385e-39, PT ;  /* 0x001000000b00780b */ /* 0x000fe20003f6e200 */
[----:B------:R-:W-:Y:S01]  /*1130*/  IMAD.MOV.U32 R22, RZ, RZ, 0x1ca00000 ;  /* 0x1ca00000ff167424 */ /* 0x000fe200078e00ff */
[C---:B------:R-:W-:Y:S01]  /*1140*/  FSETP.GEU.AND P1, PT, |R15|.reuse, 1.469367938527859385e-39, PT ;  /* 0x001000000f00780b */ /* 0x040fe20003f2e200 */
[----:B------:R-:W-:Y:S01]  /*1150*/  IMAD.MOV.U32 R28, RZ, RZ, 0x1 ;  /* 0x00000001ff1c7424 */ /* 0x000fe200078e00ff */
[----:B------:R-:W-:Y:S01]  /*1160*/  LOP3.LUT R12, R15, 0x800fffff, RZ, 0xc0, !PT ;  /* 0x800fffff0f0c7812 */ /* 0x000fe200078ec0ff */
[----:B------:R-:W-:Y:S01]  /*1170*/  BSSY.RECONVERGENT B2, `(.L_x_187) ;  /* 0x0000052000027945 */ /* 0x000fe20003800200 */
[----:B------:R-:W-:Y:S02]  /*1180*/  LOP3.LUT R9, R11, 0x7ff00000, RZ, 0xc0, !PT ;  /* 0x7ff000000b097812 */ /* 0x000fe400078ec0ff */
[----:B------:R-:W-:Y:S01]  /*1190*/  LOP3.LUT R13, R12, 0x3ff00000, RZ, 0xfc, !PT ;  /* 0x3ff000000c0d7812 */ /* 0x000fe200078efcff */
[----:B------:R-:W-:Y:S01]  /*11a0*/  IMAD.MOV.U32 R12, RZ, RZ, R14 ;  /* 0x000000ffff0c7224 */ /* 0x000fe200078e000e */
[----:B------:R-:W-:Y:S01]  /*11b0*/  LOP3.LUT R24, R15, 0x7ff00000, RZ, 0xc0, !PT ;  /* 0x7ff000000f187812 */ /* 0x000fe200078ec0ff */
[----:B------:R-:W-:-:S02]  /*11c0*/  IMAD.MOV.U32 R23, RZ, RZ, R9 ;  /* 0x000000ffff177224 */ /* 0x000fc400078e0009 */
[----:B------:R-:W-:Y:S01]  /*11d0*/  @!P3 LOP3.LUT R16, R15, 0x7ff00000, RZ, 0xc0, !PT ;  /* 0x7ff000000f10b812 */ /* 0x000fe200078ec0ff */
[----:B------:R-:W-:Y:S01]  /*11e0*/  @!P3 IMAD.MOV.U32 R18, RZ, RZ, RZ ;  /* 0x000000ffff12b224 */ /* 0x000fe200078e00ff */
[----:B------:R-:W-:Y:S01]  /*11f0*/  @!P1 DMUL R12, R14, 8.98846567431157953865e+307 ;  /* 0x7fe000000e0c9828 */ /* 0x000fe20000000000 */
[C---:B------:R-:W-:Y:S02]  /*1200*/  ISETP.GE.U32.AND P2, PT, R9.reuse, R24, PT ;  /* 0x000000180900720c */ /* 0x040fe40003f46070 */
[----:B------:R-:W-:Y:S02]  /*1210*/  @!P3 ISETP.GE.U32.AND P4, PT, R9, R16, PT ;  /* 0x000000100900b20c */ /* 0x000fe40003f86070 */
[C---:B------:R-:W-:Y:S01]  /*1220*/  SEL R17, R22.reuse, 0x63400000, !P2 ;  /* 0x6340000016117807 */ /* 0x040fe20005000000 */
[----:B------:R-:W0:Y:S01]  /*1230*/  MUFU.RCP64H R29, R13 ;  /* 0x0000000d001d7308 */ /* 0x000e220000001800 */
[----:B------:R-:W-:Y:S02]  /*1240*/  @!P3 SEL R19, R22, 0x63400000, !P4 ;  /* 0x634000001613b807 */ /* 0x000fe40006000000 */
[----:B------:R-:W-:-:S02]  /*1250*/  LOP3.LUT R17, R17, 0x800fffff, R11, 0xf8, !PT ;  /* 0x800fffff11117812 */ /* 0x000fc400078ef80b */
[----:B------:R-:W-:Y:S02]  /*1260*/  @!P3 LOP3.LUT R16, R19, 0x80000000, R11, 0xf8, !PT ;  /* 0x800000001310b812 */ /* 0x000fe400078ef80b */
[----:B------:R-:W-:Y:S02]  /*1270*/  @!P1 LOP3.LUT R24, R13, 0x7ff00000, RZ, 0xc0, !PT ;  /* 0x7ff000000d189812 */ /* 0x000fe400078ec0ff */
[----:B------:R-:W-:Y:S01]  /*1280*/  @!P3 LOP3.LUT R19, R16, 0x100000, RZ, 0xfc, !PT ;  /* 0x001000001013b812 */ /* 0x000fe200078efcff */
[----:B------:R-:W-:-:S06]  /*1290*/  IMAD.MOV.U32 R16, RZ, RZ, R10 ;  /* 0x000000ffff107224 */ /* 0x000fcc00078e000a */
[----:B------:R-:W-:Y:S02]  /*12a0*/  @!P3 DFMA R16, R16, 2, -R18 ;  /* 0x400000001010b82b */ /* 0x000fe40000000812 */
[----:B0-----:R-:W-:-:S08]  /*12b0*/  DFMA R18, R28, -R12, 1 ;  /* 0x3ff000001c12742b */ /* 0x001fd0000000080c */
[----:B------:R-:W-:Y:S01]  /*12c0*/  DFMA R18, R18, R18, R18 ;  /* 0x000000121212722b */ /* 0x000fe20000000012 */
[----:B------:R-:W-:-:S05]  /*12d0*/  @!P3 LOP3.LUT R23, R17, 0x7ff00000, RZ, 0xc0, !PT ;  /* 0x7ff000001117b812 */ /* 0x000fca00078ec0ff */
[----:B------:R-:W-:Y:S02]  /*12e0*/  VIADD R25, R23, 0xffffffff ;  /* 0xffffffff17197836 */ /* 0x000fe40000000000 */
[----:B------:R-:W-:-:S03]  /*12f0*/  DFMA R28, R28, R18, R28 ;  /* 0x000000121c1c722b */ /* 0x000fc6000000001c */
[----:B------:R-:W-:Y:S01]  /*1300*/  ISETP.GT.U32.AND P1, PT, R25, 0x7feffffe, PT ;  /* 0x7feffffe1900780c */ /* 0x000fe20003f24070 */
[----:B------:R-:W-:-:S04]  /*1310*/  VIADD R25, R24, 0xffffffff ;  /* 0xffffffff18197836 */ /* 0x000fc80000000000 */
[----:B------:R-:W-:Y:S01]  /*1320*/  DFMA R30, R28, -R12, 1 ;  /* 0x3ff000001c1e742b */ /* 0x000fe2000000080c */
[----:B------:R-:W-:-:S07]  /*1330*/  ISETP.GT.U32.OR P1, PT, R25, 0x7feffffe, P1 ;  /* 0x7feffffe1900780c */ /* 0x000fce0000f24470 */
[----:B------:R-:W-:-:S08]  /*1340*/  DFMA R30, R28, R30, R28 ;  /* 0x0000001e1c1e722b */ /* 0x000fd0000000001c */
[----:B------:R-:W-:-:S08]  /*1350*/  DMUL R28, R30, R16 ;  /* 0x000000101e1c7228 */ /* 0x000fd00000000000 */
[----:B------:R-:W-:-:S08]  /*1360*/  DFMA R18, R28, -R12, R16 ;  /* 0x8000000c1c12722b */ /* 0x000fd00000000010 */
[----:B------:R-:W-:Y:S01]  /*1370*/  DFMA R18, R30, R18, R28 ;  /* 0x000000121e12722b */ /* 0x000fe2000000001c */
[----:B------:R-:W-:Y:S10]  /*1380*/  @P1 BRA `(.L_x_188) ;  /* 0x00000000006c1947 */ /* 0x000ff40003800000 */
[----:B------:R-:W-:-:S04]  /*1390*/  LOP3.LUT R10, R15, 0x7ff00000, RZ, 0xc0, !PT ;  /* 0x7ff000000f0a7812 */ /* 0x000fc800078ec0ff */
[CC--:B------:R-:W-:Y:S02]  /*13a0*/  VIADDMNMX R11, R9.reuse, -R10.reuse, 0xb9600000, !PT ;  /* 0xb9600000090b7446 */ /* 0x0c0fe4000780090a */
[----:B------:R-:W-:Y:S02]  /*13b0*/  ISETP.GE.U32.AND P1, PT, R9, R10, PT ;  /* 0x0000000a0900720c */ /* 0x000fe40003f26070 */
[----:B------:R-:W-:Y:S02]  /*13c0*/  VIMNMX R11, PT, PT, R11, 0x46a00000, PT ;  /* 0x46a000000b0b7848 */ /* 0x000fe40003fe0100 */
[----:B------:R-:W-:-:S05]  /*13d0*/  SEL R22, R22, 0x63400000, !P1 ;  /* 0x6340000016167807 */ /* 0x000fca0004800000 */
[----:B------:R-:W-:Y:S02]  /*13e0*/  IMAD.IADD R11, R11, 0x1, -R22 ;  /* 0x000000010b0b7824 */ /* 0x000fe400078e0a16 */
[----:B------:R-:W-:Y:S02]  /*13f0*/  IMAD.MOV.U32 R22, RZ, RZ, RZ ;  /* 0x000000ffff167224 */ /* 0x000fe400078e00ff */
        /* <DEDUP_REMOVED lines=18> */
[----:B------:R-:W-:Y:S01]  /*1520*/  FSEL R29, R9, R29, !P1 ;  /* 0x0000001d091d7208 */ /* 0x000fe20004800000 */
[----:B------:R-:W-:Y:S06]  /*1530*/  BRA `(.L_x_189) ;  /* 0x0000000000547947 */ /* 0x000fec0003800000 */
.L_x_188:
        /* <DEDUP_REMOVED lines=16> */
.L_x_191:
[----:B------:R-:W-:Y:S01]  /*1640*/  LOP3.LUT R29, R15, 0x80000, RZ, 0xfc, !PT ;  /* 0x000800000f1d7812 */ /* 0x000fe200078efcff */
[----:B------:R-:W-:Y:S01]  /*1650*/  IMAD.MOV.U32 R28, RZ, RZ, R14 ;  /* 0x000000ffff1c7224 */ /* 0x000fe200078e000e */
[----:B------:R-:W-:Y:S06]  /*1660*/  BRA `(.L_x_189) ;  /* 0x0000000000087947 */ /* 0x000fec0003800000 */
.L_x_190:
[----:B------:R-:W-:Y:S01]  /*1670*/  LOP3.LUT R29, R11, 0x80000, RZ, 0xfc, !PT ;  /* 0x000800000b1d7812 */ /* 0x000fe200078efcff */
[----:B------:R-:W-:-:S07]  /*1680*/  IMAD.MOV.U32 R28, RZ, RZ, R10 ;  /* 0x000000ffff1c7224 */ /* 0x000fce00078e000a */
.L_x_189:
[----:B------:R-:W-:Y:S05]  /*1690*/  BSYNC.RECONVERGENT B2 ;  /* 0x0000000000027941 */ /* 0x000fea0003800200 */
.L_x_187:
[----:B------:R-:W-:Y:S02]  /*16a0*/  IMAD.MOV.U32 R10, RZ, RZ, R0 ;  /* 0x000000ffff0a7224 */ /* 0x000fe400078e0000 */
[----:B------:R-:W-:-:S04]  /*16b0*/  IMAD.MOV.U32 R11, RZ, RZ, 0x0 ;  /* 0x00000000ff0b7424 */ /* 0x000fc800078e00ff */
[----:B------:R-:W-:Y:S05]  /*16c0*/  RET.REL.NODEC R10 `(_Z25boundary_condition_space6PdS_dii) ;  /* 0xffffffe80a4c7950 */ /* 0x000fea0003c3ffff */
.L_x_192:
        /* <DEDUP_REMOVED lines=11> */
.L_x_245:


//--------------------- .text._Z25boundary_condition_sourcePddii --------------------------
	.section	.text._Z25boundary_condition_sourcePddii,"ax",@progbits
	.align	128
        .global         _Z25boundary_condition_sourcePddii
        .type           _Z25boundary_condition_sourcePddii,@function
        .size           _Z25boundary_condition_sourcePddii,(.L_x_249 - _Z25boundary_condition_sourcePddii)
        .other          _Z25boundary_condition_sourcePddii,@"STO_CUDA_ENTRY STV_DEFAULT"
_Z25boundary_condition_sourcePddii:
.text._Z25boundary_condition_sourcePddii:
[----:B------:R-:W0:Y:S01]  /*0000*/  LDC R1, c[0x0][0x37c] ;  /* 0x0000df00ff017b82 */ /* 0x000e220000000800 */
[----:B------:R-:W1:Y:S01]  /*0010*/  S2R R8, SR_TID.Y ;  /* 0x0000000000087919 */ /* 0x000e620000002200 */
[----:B------:R-:W2:Y:S06]  /*0020*/  LDCU UR4, c[0x0][0x360] ;  /* 0x00006c00ff0477ac */ /* 0x000eac0008000800 */
[----:B------:R-:W3:Y:S01]  /*0030*/  LDC.64 R10, c[0x3][0xa0] ;  /* 0x00c02800ff0a7b82 */ /* 0x000ee20000000a00 */
[----:B------:R-:W-:Y:S01]  /*0040*/  BSSY.RECONVERGENT B0, `(.L_x_193) ;  /* 0x0000031000007945 */ /* 0x000fe20003800200 */
[----:B------:R-:W1:Y:S01]  /*0050*/  S2R R3, SR_CTAID.Y ;  /* 0x0000000000037919 */ /* 0x000e620000002600 */
[----:B------:R-:W1:Y:S01]  /*0060*/  LDCU UR5, c[0x0][0x364] ;  /* 0x00006c80ff0577ac */ /* 0x000e620008000800 */
[----:B0-----:R-:W-:Y:S01]  /*0070*/  VIADD R1, R1, 0xffffffd8 ;  /* 0xffffffd801017836 */ /* 0x001fe20000000000 */
[----:B------:R-:W2:Y:S03]  /*0080*/  S2R R9, SR_TID.X ;  /* 0x0000000000097919 */ /* 0x000ea60000002100 */
[----:B------:R-:W3:Y:S01]  /*0090*/  LDC.64 R6, c[0x3][0xa8] ;  /* 0x00c02a00ff067b82 */ /* 0x000ee20000000a00 */
[----:B------:R-:W2:Y:S01]  /*00a0*/  S2R R0, SR_CTAID.X ;  /* 0x0000000000007919 */ /* 0x000ea20000002500 */
[----:B------:R-:W0:Y:S01]  /*00b0*/  S2R R17, SR_TID.Z ;  /* 0x0000000000117919 */ /* 0x000e220000002300 */
[----:B-1----:R-:W-:Y:S01]  /*00c0*/  IMAD R8, R3, UR5, R8 ;  /* 0x0000000503087c24 */ /* 0x002fe2000f8e0208 */
[----:B------:R-:W1:Y:S03]  /*00d0*/  LDCU UR5, c[0x0][0x390] ;  /* 0x00007200ff0577ac */ /* 0x000e660008000800 */
[----:B------:R-:W3:Y:S01]  /*00e0*/  I2F.F64.U32 R4, R8 ;  /* 0x0000000800047312 */ /* 0x000ee20000201800 */
[----:B--2---:R-:W-:Y:S01]  /*00f0*/  IMAD R9, R0, UR4, R9 ;  /* 0x0000000400097c24 */ /* 0x004fe2000f8e0209 */
[----:B------:R-:W0:Y:S01]  /*0100*/  LDCU UR4, c[0x0][0x368] ;  /* 0x00006d00ff0477ac */ /* 0x000e220008000800 */
[----:B------:R-:W0:Y:S05]  /*0110*/  S2R R0, SR_CTAID.Z ;  /* 0x0000000000007919 */ /* 0x000e2a0000002700 */
[----:B------:R-:W2:Y:S01]  /*0120*/  I2F.F64 R2, R9 ;  /* 0x0000000900027312 */ /* 0x000ea20000201c00 */
[----:B---3--:R-:W-:-:S02]  /*0130*/  DFMA R4, R4, R6, R10 ;  /* 0x000000060404722b */ /* 0x008fc4000000000a */
[----:B--2---:R-:W-:-:S06]  /*0140*/  DFMA R2, R2, R6, R10 ;  /* 0x000000060202722b */ /* 0x004fcc000000000a */
[----:B------:R-:W-:Y:S01]  /*0150*/  DMUL R10, R4, R4 ;  /* 0x00000004040a7228 */ /* 0x000fe20000000000 */
[----:B------:R-:W-:Y:S02]  /*0160*/  IMAD.MOV.U32 R6, RZ, RZ, 0x0 ;  /* 0x00000000ff067424 */ /* 0x000fe400078e00ff */
[----:B------:R-:W-:-:S05]  /*0170*/  IMAD.MOV.U32 R7, RZ, RZ, 0x3fd80000 ;  /* 0x3fd80000ff077424 */ /* 0x000fca00078e00ff */
[----:B------:R-:W-:Y:S01]  /*0180*/  DFMA R10, R2, R2, R10 ;  /* 0x00000002020a722b */ /* 0x000fe2000000000a */
[----:B0-----:R-:W-:-:S05]  /*0190*/  IMAD R17, R0, UR4, R17 ;  /* 0x0000000400117c24 */ /* 0x001fca000f8e0211 */
[----:B------:R-:W0:Y:S01]  /*01a0*/  MUFU.RSQ64H R5, R11 ;  /* 0x0000000b00057308 */ /* 0x000e220000001c00 */
[----:B-1----:R-:W-:-:S03]  /*01b0*/  IMAD R16, R17, UR5, R8 ;  /* 0x0000000511107c24 */ /* 0x002fc6000f8e0208 */
[----:B------:R-:W-:Y:S02]  /*01c0*/  VIADD R4, R11, 0xfcb00000 ;  /* 0xfcb000000b047836 */ /* 0x000fe40000000000 */
[----:B------:R-:W-:-:S03]  /*01d0*/  IMAD R16, R16, UR5, R9 ;  /* 0x0000000510107c24 */ /* 0x000fc6000f8e0209 */
        /* <DEDUP_REMOVED lines=12> */
[----:B------:R-:W-:Y:S02]  /*02a0*/  IMAD.MOV.U32 R2, RZ, RZ, R10 ;  /* 0x000000ffff027224 */ /* 0x000fe400078e000a */
[----:B------:R-:W-:Y:S02]  /*02b0*/  IMAD.MOV.U32 R10, RZ, RZ, R12 ;  /* 0x000000ffff0a7224 */ /* 0x000fe400078e000c */
[----:B------:R-:W-:Y:S02]  /*02c0*/  IMAD.MOV.U32 R5, RZ, RZ, R13 ;  /* 0x000000ffff057224 */ /* 0x000fe400078e000d */
[----:B------:R-:W-:Y:S01]  /*02d0*/  IMAD.MOV.U32 R12, RZ, RZ, R4 ;  /* 0x000000ffff0c7224 */ /* 0x000fe200078e0004 */
[----:B------:R-:W-:Y:S01]  /*02e0*/  MOV R4, 0x330 ;  /* 0x0000033000047802 */ /* 0x000fe20000000f00 */
[----:B------:R-:W-:Y:S02]  /*02f0*/  IMAD.MOV.U32 R0, RZ, RZ, R18 ;  /* 0x000000ffff007224 */ /* 0x000fe400078e0012 */
[----:B------:R-:W-:-:S02]  /*0300*/  IMAD.MOV.U32 R13, RZ, RZ, R7 ;  /* 0x000000ffff0d7224 */ /* 0x000fc400078e0007 */
[----:B------:R-:W-:-:S07]  /*0310*/  IMAD.MOV.U32 R15, RZ, RZ, R3 ;  /* 0x000000ffff0f7224 */ /* 0x000fce00078e0003 */
[----:B------:R-:W-:Y:S05]  /*0320*/  CALL.REL.NOINC `($__internal_7_$__cuda_sm20_dsqrt_rn_f64_mediumpath_v1) ;  /* 0x0000001c00b07944 */ /* 0x000fea0003c00000 */
[----:B------:R-:W-:Y:S02]  /*0330*/  IMAD.MOV.U32 R14, RZ, RZ, R2 ;  /* 0x000000ffff0e7224 */ /* 0x000fe400078e0002 */
[----:B------:R-:W-:-:S07]  /*0340*/  IMAD.MOV.U32 R15, RZ, RZ, R3 ;  /* 0x000000ffff0f7224 */ /* 0x000fce00078e0003 */
.L_x_194:
[----:B------:R-:W-:Y:S05]  /*0350*/  BSYNC.RECONVERGENT B0 ;  /* 0x0000000000007941 */ /* 0x000fea0003800200 */
.L_x_193:
[----:B------:R-:W0:Y:S01]  /*0360*/  LDCU UR4, c[0x0][0x390] ;  /* 0x00007200ff0477ac */ /* 0x000e220008000800 */
[----:B------:R-:W-:Y:S02]  /*0370*/  ISETP.NE.AND P0, PT, R17, 0x2, PT ;  /* 0x000000021100780c */ /* 0x000fe40003f05270 */
[----:B------:R-:W-:-:S04]  /*0380*/  VIMNMX R8, PT, PT, R9, R8, !PT ;  /* 0x0000000809087248 */ /* 0x000fc80007fe0100 */
[----:B0-----:R-:W-:-:S13]  /*0390*/  ISETP.GE.OR P0, PT, R8, UR4, P0 ;  /* 0x0000000408007c0c */ /* 0x001fda0008706670 */
[----:B------:R-:W-:Y:S05]  /*03a0*/  @P0 EXIT ;  /* 0x000000000000094d */ /* 0x000fea0003800000 */
[----:B------:R-:W0:Y:S01]  /*03b0*/  LDC.64 R8, c[0x0][0x380] ;  /* 0x0000e000ff087b82 */ /* 0x000e220000000a00 */
[----:B------:R-:W1:Y:S07]  /*03c0*/  LDCU.64 UR4, c[0x0][0x358] ;  /* 0x00006b00ff0477ac */ /* 0x000e6e0008000a00 */
[----:B------:R-:W2:Y:S01]  /*03d0*/  LDC.64 R10, c[0x3][0x80] ;  /* 0x00c02000ff0a7b82 */ /* 0x000ea20000000a00 */
[----:B0-----:R-:W-:-:S05]  /*03e0*/  IMAD.WIDE R8, R16, 0x8, R8 ;  /* 0x0000000810087825 */ /* 0x001fca00078e0208 */
[----:B-1----:R0:W-:Y:S01]  /*03f0*/  STG.E.64 desc[UR4][R8.64], RZ ;  /* 0x000000ff08007986 */ /* 0x0021e2000c101b04 */
[----:B--2---:R-:W-:-:S14]  /*0400*/  DSETP.NEU.AND P1, PT, |R10|, +INF , PT ;  /* 0x7ff000000a00742a */ /* 0x004fdc0003f2d200 */
[----:B------:R-:W-:Y:S01]  /*0410*/  @!P1 DMUL R2, RZ, R10 ;  /* 0x0000000aff029228 */ /* 0x000fe20000000000 */
[----:B------:R-:W-:Y:S01]  /*0420*/  @!P1 PLOP3.LUT P0, PT, PT, PT, PT, 0x80, 0x8 ;  /* 0x000000000008981c */ /* 0x000fe20003f0f070 */
[----:B0-----:R-:W-:-:S12]  /*0430*/  @!P1 BRA `(.L_x_195) ;  /* 0x00000000006c9947 */ /* 0x001fd80003800000 */
[----:B------:R-:W-:Y:S01]  /*0440*/  UMOV UR6, 0x6dc9c883 ;  /* 0x6dc9c88300067882 */ /* 0x000fe20000000000 */
[----:B------:R-:W-:Y:S01]  /*0450*/  UMOV UR7, 0x3fe45f30 ;  /* 0x3fe45f3000077882 */ /* 0x000fe20000000000 */
[C---:B------:R-:W-:Y:S02]  /*0460*/  DSETP.GE.AND P0, PT, |R10|.reuse, 2.14748364800000000000e+09, PT ;  /* 0x41e000000a00742a */ /* 0x040fe40003f06200 */
[----:B------:R-:W-:Y:S01]  /*0470*/  DMUL R4, R10, UR6 ;  /* 0x000000060a047c28 */ /* 0x000fe20008000000 */
[----:B------:R-:W-:Y:S01]  /*0480*/  UMOV UR6, 0x54442d18 ;  /* 0x54442d1800067882 */ /* 0x000fe20000000000 */
[----:B------:R-:W-:-:S08]  /*0490*/  UMOV UR7, 0x3ff921fb ;  /* 0x3ff921fb00077882 */ /* 0x000fd00000000000 */
[----:B------:R-:W0:Y:S08]  /*04a0*/  F2I.F64 R4, R4 ;  /* 0x0000000400047311 */ /* 0x000e300000301100 */
[----:B0-----:R-:W0:Y:S02]  /*04b0*/  I2F.F64 R2, R4 ;  /* 0x0000000400027312 */ /* 0x001e240000201c00 */
[----:B0-----:R-:W-:Y:S01]  /*04c0*/  DFMA R6, R2, -UR6, R10 ;  /* 0x8000000602067c2b */ /* 0x001fe2000800000a */
[----:B------:R-:W-:Y:S01]  /*04d0*/  UMOV UR6, 0x33145c00 ;  /* 0x33145c0000067882 */ /* 0x000fe20000000000 */
[----:B------:R-:W-:-:S06]  /*04e0*/  UMOV UR7, 0x3c91a626 ;  /* 0x3c91a62600077882 */ /* 0x000fcc0000000000 */
[----:B------:R-:W-:Y:S01]  /*04f0*/  DFMA R6, R2, -UR6, R6 ;  /* 0x8000000602067c2b */ /* 0x000fe20008000006 */
[----:B------:R-:W-:Y:S01]  /*0500*/  UMOV UR6, 0x252049c0 ;  /* 0x252049c000067882 */ /* 0x000fe20000000000 */
[----:B------:R-:W-:-:S06]  /*0510*/  UMOV UR7, 0x397b839a ;  /* 0x397b839a00077882 */ /* 0x000fcc0000000000 */
[----:B------:R-:W-:Y:S01]  /*0520*/  DFMA R2, R2, -UR6, R6 ;  /* 0x8000000602027c2b */ /* 0x000fe20008000006 */
[----:B------:R-:W-:Y:S10]  /*0530*/  @!P0 BRA `(.L_x_196) ;  /* 0x0000000000248947 */ /* 0x000ff40003800000 */
[----:B------:R-:W0:Y:S01]  /*0540*/  LDCU.64 UR6, c[0x3][0x80] ;  /* 0x00c01000ff0677ac */ /* 0x000e220008000a00 */
[----:B------:R-:W-:Y:S01]  /*0550*/  BSSY.RECONVERGENT B0, `(.L_x_197) ;  /* 0x0000005000007945 */ /* 0x000fe20003800200 */
[----:B------:R-:W-:Y:S01]  /*0560*/  MOV R0, 0x5a0 ;  /* 0x000005a000007802 */ /* 0x000fe20000000f00 */
[----:B0-----:R-:W-:Y:S02]  /*0570*/  IMAD.U32 R6, RZ, RZ, UR6 ;  /* 0x00000006ff067e24 */ /* 0x001fe4000f8e00ff */
[----:B------:R-:W-:-:S07]  /*0580*/  IMAD.U32 R3, RZ, RZ, UR7 ;  /* 0x00000007ff037e24 */ /* 0x000fce000f8e00ff */
[----:B------:R-:W-:Y:S05]  /*0590*/  CALL.REL.NOINC `($_Z25boundary_condition_sourcePddii$__internal_trig_reduction_slowpathd) ;  /* 0x0000002800707944 */ /* 0x000fea0003c00000 */
[----:B------:R-:W-:Y:S05]  /*05a0*/  BSYNC.RECONVERGENT B0 ;  /* 0x0000000000007941 */ /* 0x000fea0003800200 */
.L_x_197:
[----:B------:R-:W-:Y:S02]  /*05b0*/  IMAD.MOV.U32 R2, RZ, RZ, R6 ;  /* 0x000000ffff027224 */ /* 0x000fe400078e0006 */
[----:B------:R-:W-:-:S07]  /*05c0*/  IMAD.MOV.U32 R3, RZ, RZ, R7 ;  /* 0x000000ffff037224 */ /* 0x000fce00078e0007 */
.L_x_196:
[----:B------:R-:W-:-:S04]  /*05d0*/  LOP3.LUT R4, R4, 0x1, RZ, 0xc0, !PT ;  /* 0x0000000104047812 */ /* 0x000fc800078ec0ff */
[----:B------:R-:W-:-:S13]  /*05e0*/  ISETP.NE.U32.AND P0, PT, R4, 0x1, PT ;  /* 0x000000010400780c */ /* 0x000fda0003f05070 */
.L_x_195:
[----:B------:R-:W-:Y:S01]  /*05f0*/  DMUL R4, R2, R2 ;  /* 0x0000000202047228 */ /* 0x000fe20000000000 */
[----:B------:R-:W-:Y:S01]  /*0600*/  IMAD.MOV.U32 R6, RZ, RZ, 0x5b27ebb1 ;  /* 0x5b27ebb1ff067424 */ /* 0x000fe200078e00ff */
[----:B------:R-:W-:Y:S01]  /*0610*/  UMOV UR6, 0x2799bcb9 ;  /* 0x2799bcb900067882 */ /* 0x000fe20000000000 */
[----:B------:R-:W-:Y:S01]  /*0620*/  IMAD.MOV.U32 R7, RZ, RZ, 0x3ef9757c ;  /* 0x3ef9757cff077424 */ /* 0x000fe200078e00ff */
[----:B------:R-:W-:Y:S01]  /*0630*/  UMOV UR7, 0x3ee48dac ;  /* 0x3ee48dac00077882 */ /* 0x000fe20000000000 */
[----:B------:R-:W-:Y:S04]  /*0640*/  BSSY.RECONVERGENT B0, `(.L_x_198) ;  /* 0x0000036000007945 */ /* 0x000fe80003800200 */
[----:B------:R-:W-:Y:S01]  /*0650*/  DFMA R6, R4, UR6, -R6 ;  /* 0x0000000604067c2b */ /* 0x000fe20008000806 */
[----:B------:R-:W-:Y:S01]  /*0660*/  UMOV UR6, 0xfd91e04 ;  /* 0x0fd91e0400067882 */ /* 0x000fe20000000000 */
[----:B------:R-:W-:-:S06]  /*0670*/  UMOV UR7, 0x3f0980e9 ;  /* 0x3f0980e900077882 */ /* 0x000fcc0000000000 */
[----:B------:R-:W-:Y:S01]  /*0680*/  DFMA R6, R4, R6, UR6 ;  /* 0x0000000604067e2b */ /* 0x000fe20008000006 */
[----:B------:R-:W-:Y:S01]  /*0690*/  UMOV UR6, 0x417d7e1d ;  /* 0x417d7e1d00067882 */ /* 0x000fe20000000000 */
[----:B------:R-:W-:-:S06]  /*06a0*/  UMOV UR7, 0x3efae2b0 ;  /* 0x3efae2b000077882 */ /* 0x000fcc0000000000 */
[----:B------:R-:W-:Y:S01]  /*06b0*/  DFMA R6, R4, R6, -UR6 ;  /* 0x8000000604067e2b */ /* 0x000fe20008000006 */
        /* <DEDUP_REMOVED lines=33> */
[----:B------:R-:W-:-:S08]  /*08d0*/  DMUL R16, R4, R6 ;  /* 0x0000000604107228 */ /* 0x000fd00000000000 */
[----:B------:R-:W-:Y:S01]  /*08e0*/  DFMA R4, R16, R2, R2 ;  /* 0x000000021004722b */ /* 0x000fe20000000002 */
[----:B------:R-:W-:Y:S10]  /*08f0*/  @P0 BRA `(.L_x_199) ;  /* 0x0000000000280947 */ /* 0x000ff40003800000 */
[----:B------:R-:W0:Y:S01]  /*0900*/  MUFU.RCP64H R11, R5 ;  /* 0x00000005000b7308 */ /* 0x000e220000001800 */
[----:B------:R-:W-:-:S06]  /*0910*/  IMAD.MOV.U32 R10, RZ, RZ, RZ ;  /* 0x000000ffff0a7224 */ /* 0x000fcc00078e00ff */
[----:B0-----:R-:W-:-:S08]  /*0920*/  DFMA R6, -R4, R10, 1 ;  /* 0x3ff000000406742b */ /* 0x001fd0000000010a */
[----:B------:R-:W-:Y:S02]  /*0930*/  DFMA R12, R6, R6, R6 ;  /* 0x00000006060c722b */ /* 0x000fe40000000006 */
[----:B------:R-:W-:-:S06]  /*0940*/  DADD R6, R4, -R2 ;  /* 0x0000000004067229 */ /* 0x000fcc0000000802 */
[----:B------:R-:W-:Y:S02]  /*0950*/  DFMA R12, R10, R12, R10 ;  /* 0x0000000c0a0c722b */ /* 0x000fe4000000000a */
[----:B------:R-:W-:-:S06]  /*0960*/  DFMA R6, R16, R2, -R6 ;  /* 0x000000021006722b */ /* 0x000fcc0000000806 */
[----:B------:R-:W-:-:S08]  /*0970*/  DFMA R2, R4, -R12, 1 ;  /* 0x3ff000000402742b */ /* 0x000fd0000000080c */
[----:B------:R-:W-:-:S08]  /*0980*/  DFMA R2, R6, -R12, R2 ;  /* 0x8000000c0602722b */ /* 0x000fd00000000002 */
[----:B------:R-:W-:-:S11]  /*0990*/  DFMA R4, -R12, R2, -R12 ;  /* 0x000000020c04722b */ /* 0x000fd6000000090c */
.L_x_199:
[----:B------:R-:W-:Y:S05]  /*09a0*/  BSYNC.RECONVERGENT B0 ;  /* 0x0000000000007941 */ /* 0x000fea0003800200 */
.L_x_198:
[----:B------:R-:W0:Y:S02]  /*09b0*/  LDCU.64 UR6, c[0x3][0x78] ;  /* 0x00c00f00ff0677ac */ /* 0x000e240008000a00 */
[----:B0-----:R-:W-:-:S08]  /*09c0*/  DMUL R4, R4, UR6 ;  /* 0x0000000604047c28 */ /* 0x001fd00008000000 */
[----:B------:R-:W-:-:S14]  /*09d0*/  DSETP.GTU.AND P0, PT, R14, R4, PT ;  /* 0x000000040e00722a */ /* 0x000fdc0003f0c000 */
[----:B------:R-:W-:Y:S05]  /*09e0*/  @P0 EXIT ;  /* 0x000000000000094d */ /* 0x000fea0003800000 */
[----:B------:R-:W0:Y:S02]  /*09f0*/  LDC.64 R10, c[0x3][0x88] ;  /* 0x00c02200ff0a7b82 */ /* 0x000e240000000a00 */
[----:B0-----:R-:W-:-:S14]  /*0a00*/  DSETP.NEU.AND P1, PT, |R10|, +INF , PT ;  /* 0x7ff000000a00742a */ /* 0x001fdc0003f2d200 */
[----:B------:R-:W-:Y:S01]  /*0a10*/  @!P1 DMUL R2, RZ, R10 ;  /* 0x0000000aff029228 */ /* 0x000fe20000000000 */
[----:B------:R-:W-:Y:S01]  /*0a20*/  @!P1 PLOP3.LUT P0, PT, PT, PT, PT, 0x80, 0x8 ;  /* 0x000000000008981c */ /* 0x000fe20003f0f070 */
[----:B------:R-:W-:-:S12]  /*0a30*/  @!P1 BRA `(.L_x_200) ;  /* 0x00000000006c9947 */ /* 0x000fd80003800000 */
        /* <DEDUP_REMOVED lines=23> */
.L_x_202:
[----:B------:R-:W-:Y:S02]  /*0bb0*/  IMAD.MOV.U32 R2, RZ, RZ, R6 ;  /* 0x000000ffff027224 */ /* 0x000fe400078e0006 */
[----:B------:R-:W-:-:S07]  /*0bc0*/  IMAD.MOV.U32 R3, RZ, RZ, R7 ;  /* 0x000000ffff037224 */ /* 0x000fce00078e0007 */
.L_x_201:
[----:B------:R-:W-:-:S04]  /*0bd0*/  LOP3.LUT R4, R4, 0x1, RZ, 0xc0, !PT ;  /* 0x0000000104047812 */ /* 0x000fc800078ec0ff */
[----:B------:R-:W-:-:S13]  /*0be0*/  ISETP.NE.U32.AND P0, PT, R4, 0x1, PT ;  /* 0x000000010400780c */ /* 0x000fda0003f05070 */
.L_x_200:
        /* <DEDUP_REMOVED lines=42> */
[C---:B------:R-:W-:Y:S01]  /*0e90*/  DFMA R10, R4.reuse, R6, UR6 ;  /* 0x00000006040a7e2b */ /* 0x040fe20008000006 */
[----:B------:R-:W-:Y:S01]  /*0ea0*/  UMOV UR6, 0x5555555e ;  /* 0x5555555e00067882 */ /* 0x000fe20000000000 */
[----:B------:R-:W-:Y:S01]  /*0eb0*/  UMOV UR7, 0x3fd55555 ;  /* 0x3fd5555500077882 */ /* 0x000fe20000000000 */
[----:B------:R-:W0:Y:S05]  /*0ec0*/  LDC.64 R6, c[0x3][0x78] ;  /* 0x00c01e00ff067b82 */ /* 0x000e2a0000000a00 */
[----:B------:R-:W-:-:S08]  /*0ed0*/  DFMA R10, R4, R10, UR6 ;  /* 0x00000006040a7e2b */ /* 0x000fd0000800000a */
[----:B------:R-:W-:-:S08]  /*0ee0*/  DMUL R18, R4, R10 ;  /* 0x0000000a04127228 */ /* 0x000fd00000000000 */
[----:B------:R-:W-:Y:S01]  /*0ef0*/  DFMA R4, R18, R2, R2 ;  /* 0x000000021204722b */ /* 0x000fe20000000002 */
[----:B------:R-:W-:Y:S10]  /*0f00*/  @P0 BRA `(.L_x_204) ;  /* 0x0000000000280947 */ /* 0x000ff40003800000 */
[----:B------:R-:W1:Y:S01]  /*0f10*/  MUFU.RCP64H R13, R5 ;  /* 0x00000005000d7308 */ /* 0x000e620000001800 */
[----:B------:R-:W-:-:S06]  /*0f20*/  IMAD.MOV.U32 R12, RZ, RZ, RZ ;  /* 0x000000ffff0c7224 */ /* 0x000fcc00078e00ff */
[----:B-1----:R-:W-:-:S08]  /*0f30*/  DFMA R10, -R4, R12, 1 ;  /* 0x3ff00000040a742b */ /* 0x002fd0000000010c */
[----:B------:R-:W-:Y:S02]  /*0f40*/  DFMA R16, R10, R10, R10 ;  /* 0x0000000a0a10722b */ /* 0x000fe4000000000a */
[----:B------:R-:W-:-:S06]  /*0f50*/  DADD R10, R4, -R2 ;  /* 0x00000000040a7229 */ /* 0x000fcc0000000802 */
[----:B------:R-:W-:Y:S02]  /*0f60*/  DFMA R16, R12, R16, R12 ;  /* 0x000000100c10722b */ /* 0x000fe4000000000c */
[----:B------:R-:W-:-:S06]  /*0f70*/  DFMA R10, R18, R2, -R10 ;  /* 0x00000002120a722b */ /* 0x000fcc000000080a */
[----:B------:R-:W-:-:S08]  /*0f80*/  DFMA R2, R4, -R16, 1 ;  /* 0x3ff000000402742b */ /* 0x000fd00000000810 */
[----:B------:R-:W-:-:S08]  /*0f90*/  DFMA R2, R10, -R16, R2 ;  /* 0x800000100a02722b */ /* 0x000fd00000000002 */
[----:B------:R-:W-:-:S11]  /*0fa0*/  DFMA R4, -R16, R2, -R16 ;  /* 0x000000021004722b */ /* 0x000fd60000000910 */
.L_x_204:
[----:B------:R-:W-:Y:S05]  /*0fb0*/  BSYNC.RECONVERGENT B0 ;  /* 0x0000000000007941 */ /* 0x000fea0003800200 */
.L_x_203:
[----:B0-----:R-:W-:-:S08]  /*0fc0*/  DMUL R4, R4, R6 ;  /* 0x0000000604047228 */ /* 0x001fd00000000000 */
[----:B------:R-:W-:-:S14]  /*0fd0*/  DSETP.GE.AND P0, PT, R14, R4, PT ;  /* 0x000000040e00722a */ /* 0x000fdc0003f06000 */
[----:B------:R-:W-:Y:S05]  /*0fe0*/  @!P0 EXIT ;  /* 0x000000000000894d */ /* 0x000fea0003800000 */
[----:B------:R-:W0:Y:S01]  /*0ff0*/  LDCU UR6, c[0x3][0x7c] ;  /* 0x00c00f80ff0677ac */ /* 0x000e220008000800 */
[----:B------:R-:W-:Y:S01]  /*1000*/  IMAD.MOV.U32 R2, RZ, RZ, 0x1 ;  /* 0x00000001ff027424 */ /* 0x000fe200078e00ff */
[----:B------:R-:W-:Y:S01]  /*1010*/  FSETP.GEU.AND P1, PT, |R15|, 6.5827683646048100446e-37, PT ;  /* 0x036000000f00780b */ /* 0x000fe20003f2e200 */
[----:B------:R-:W-:Y:S01]  /*1020*/  BSSY.RECONVERGENT B0, `(.L_x_205) ;  /* 0x0000016000007945 */ /* 0x000fe20003800200 */
[----:B0-----:R-:W0:Y:S03]  /*1030*/  MUFU.RCP64H R3, UR6 ;  /* 0x0000000600037d08 */ /* 0x001e260008001800 */
[----:B0-----:R-:W-:-:S08]  /*1040*/  DFMA R4, R2, -R6, 1 ;  /* 0x3ff000000204742b */ /* 0x001fd00000000806 */
        /* <DEDUP_REMOVED lines=14> */
[----:B0-----:R-:W-:Y:S02]  /*1130*/  IMAD.U32 R6, RZ, RZ, UR6 ;  /* 0x00000006ff067e24 */ /* 0x001fe4000f8e00ff */
[----:B------:R-:W-:-:S07]  /*1140*/  IMAD.U32 R7, RZ, RZ, UR7 ;  /* 0x00000007ff077e24 */ /* 0x000fce000f8e00ff */
[----:B------:R-:W-:Y:S05]  /*1150*/  CALL.REL.NOINC `($__internal_6_$__cuda_sm20_div_rn_f64_full) ;  /* 0x0000000800b47944 */ /* 0x000fea0003c00000 */
[----:B------:R-:W-:Y:S02]  /*1160*/  IMAD.MOV.U32 R2, RZ, RZ, R12 ;  /* 0x000000ffff027224 */ /* 0x000fe400078e000c */
[----:B------:R-:W-:-:S07]  /*1170*/  IMAD.MOV.U32 R3, RZ, RZ, R13 ;  /* 0x000000ffff037224 */ /* 0x000fce00078e000d */
.L_x_206:
[----:B------:R-:W-:Y:S05]  /*1180*/  BSYNC.RECONVERGENT B0 ;  /* 0x0000000000007941 */ /* 0x000fea0003800200 */
.L_x_205:
[----:B------:R-:W-:Y:S01]  /*1190*/  BSSY.RECONVERGENT B0, `(.L_x_207) ;  /* 0x0000003000007945 */ /* 0x000fe20003800200 */
[----:B------:R-:W-:-:S07]  /*11a0*/  MOV R0, 0x11c0 ;  /* 0x000011c000007802 */ /* 0x000fce0000000f00 */
[----:B------:R-:W-:Y:S05]  /*11b0*/  CALL.REL.NOINC `($_Z25boundary_condition_sourcePddii$__internal_accurate_pow) ;  /* 0x0000001000c07944 */ /* 0x000fea0003c00000 */
[----:B------:R-:W-:Y:S05]  /*11c0*/  BSYNC.RECONVERGENT B0 ;  /* 0x0000000000007941 */ /* 0x000fea0003800200 */
.L_x_207:
[C---:B------:R-:W-:Y:S01]  /*11d0*/  DADD R4, R2.reuse, 2 ;  /* 0x4000000002047429 */ /* 0x040fe20000000000 */
[----:B------:R-:W-:Y:S01]  /*11e0*/  BSSY.RECONVERGENT B0, `(.L_x_208) ;  /* 0x000000c000007945 */ /* 0x000fe20003800200 */
[----:B------:R-:W-:-:S08]  /*11f0*/  DSETP.NEU.AND P0, PT, R2, RZ, PT ;  /* 0x000000ff0200722a */ /* 0x000fd00003f0d000 */
        /* <DEDUP_REMOVED lines=10> */
.L_x_209:
[----:B------:R-:W-:Y:S05]  /*12a0*/  BSYNC.RECONVERGENT B0 ;  /* 0x0000000000007941 */ /* 0x000fea0003800200 */
.L_x_208:
[----:B------:R-:W-:Y:S01]  /*12b0*/  DADD R10, R10, 1 ;  /* 0x3ff000000a0a7429 */ /* 0x000fe20000000000 */
[----:B------:R-:W-:Y:S01]  /*12c0*/  IMAD.MOV.U32 R12, RZ, RZ, 0x0 ;  /* 0x00000000ff0c7424 */ /* 0x000fe200078e00ff */
[----:B------:R-:W-:Y:S01]  /*12d0*/  DSETP.NEU.AND P0, PT, R2, 1, PT ;  /* 0x3ff000000200742a */ /* 0x000fe20003f0d000 */
[----:B------:R-:W-:Y:S01]  /*12e0*/  IMAD.MOV.U32 R13, RZ, RZ, 0x3fd80000 ;  /* 0x3fd80000ff0d7424 */ /* 0x000fe200078e00ff */
[----:B------:R-:W-:Y:S02]  /*12f0*/  BSSY.RECONVERGENT B0, `(.L_x_210) ;  /* 0x0000018000007945 */ /* 0x000fe40003800200 */
        /* <DEDUP_REMOVED lines=16> */
[----:B------:R-:W-:Y:S01]  /*1400*/  IMAD.MOV.U32 R12, RZ, RZ, R4 ;  /* 0x000000ffff0c7224 */ /* 0x000fe200078e0004 */
[----:B------:R-:W-:Y:S01]  /*1410*/  MOV R4, 0x1470 ;  /* 0x0000147000047802 */ /* 0x000fe20000000f00 */
[----:B------:R-:W-:Y:S02]  /*1420*/  IMAD.MOV.U32 R0, RZ, RZ, R14 ;  /* 0x000000ffff007224 */ /* 0x000fe400078e000e */
[----:B------:R-:W-:Y:S02]  /*1430*/  IMAD.MOV.U32 R10, RZ, RZ, R16 ;  /* 0x000000ffff0a7224 */ /* 0x000fe400078e0010 */
[----:B------:R-:W-:-:S02]  /*1440*/  IMAD.MOV.U32 R5, RZ, RZ, R17 ;  /* 0x000000ffff057224 */ /* 0x000fc400078e0011 */
[----:B------:R-:W-:-:S07]  /*1450*/  IMAD.MOV.U32 R15, RZ, RZ, R7 ;  /* 0x000000ffff0f7224 */ /* 0x000fce00078e0007 */
[----:B------:R-:W-:Y:S05]  /*1460*/  CALL.REL.NOINC `($__internal_7_$__cuda_sm20_dsqrt_rn_f64_mediumpath_v1) ;  /* 0x0000000c00607944 */ /* 0x000fea0003c00000 */
.L_x_211:
[----:B------:R-:W-:Y:S05]  /*1470*/  BSYNC.RECONVERGENT B0 ;  /* 0x0000000000007941 */ /* 0x000fea0003800200 */
.L_x_210:
[----:B------:R-:W0:Y:S01]  /*1480*/  LDCU UR6, c[0x3][0xc] ;  /* 0x00c00180ff0677ac */ /* 0x000e220008000800 */
[----:B------:R-:W1:Y:S01]  /*1490*/  LDC.64 R10, c[0x3][0x8] ;  /* 0x00c00200ff0a7b82 */ /* 0x000e620000000a00 */
[----:B------:R-:W-:Y:S01]  /*14a0*/  IMAD.MOV.U32 R4, RZ, RZ, 0x1 ;  /* 0x00000001ff047424 */ /* 0x000fe200078e00ff */
[----:B------:R-:W-:Y:S01]  /*14b0*/  FSEL R14, R2, 3.01326645709721542066e+23, P0 ;  /* 0x667f3bcd020e7808 */ /* 0x000fe20000000000 */
[----:B------:R-:W2:Y:S01]  /*14c0*/  LDCU.64 UR8, c[0x3][0x78] ;  /* 0x00c00f00ff0877ac */ /* 0x000ea20008000a00 */
[----:B------:R-:W-:Y:S01]  /*14d0*/  FSEL R15, R3, 1.9267766475677490234, P0 ;  /* 0x3ff6a09e030f7808 */ /* 0x000fe20000000000 */
[----:B------:R-:W-:Y:S05]  /*14e0*/  BSSY.RECONVERGENT B0, `(.L_x_212) ;  /* 0x0000019000007945 */ /* 0x000fea0003800200 */
[----:B------:R-:W-:Y:S01]  /*14f0*/  DADD R2, R14, -1 ;  /* 0xbff000000e027429 */ /* 0x000fe20000000000 */
[----:B0-----:R-:W1:Y:S07]  /*1500*/  MUFU.RCP64H R5, UR6 ;  /* 0x0000000600057d08 */ /* 0x001e6e0008001800 */
[----:B--2---:R-:W-:-:S10]  /*1510*/  DMUL R12, R2, UR8 ;  /* 0x00000008020c7c28 */ /* 0x004fd40008000000 */
[----:B------:R-:W-:Y:S01]  /*1520*/  FSETP.GEU.AND P1, PT, |R13|, 6.5827683646048100446e-37, PT ;  /* 0x036000000d00780b */ /* 0x000fe20003f2e200 */
        /* <DEDUP_REMOVED lines=20> */
.L_x_213:
[----:B------:R-:W-:Y:S05]  /*1670*/  BSYNC.RECONVERGENT B0 ;  /* 0x0000000000007941 */ /* 0x000fea0003800200 */
.L_x_212:
[----:B------:R-:W0:Y:S01]  /*1680*/  LDCU.64 UR6, c[0x0][0x388] ;  /* 0x00007100ff0677ac */ /* 0x000e220008000a00 */
[----:B------:R-:W-:Y:S01]  /*1690*/  IMAD.MOV.U32 R4, RZ, RZ, 0x54442d18 ;  /* 0x54442d18ff047424 */ /* 0x000fe200078e00ff */
[----:B------:R-:W-:Y:S01]  /*16a0*/  BSSY.RECONVERGENT B0, `(.L_x_214) ;  /* 0x0000021000007945 */ /* 0x000fe20003800200 */
[----:B------:R-:W-:Y:S01]  /*16b0*/  IMAD.MOV.U32 R5, RZ, RZ, 0x401921fb ;  /* 0x401921fbff057424 */ /* 0x000fe200078e00ff */
[----:B------:R-:W1:Y:S01]  /*16c0*/  LDCU.64 UR8, c[0x3][0x70] ;  /* 0x00c00e00ff0877ac */ /* 0x000e620008000a00 */
[----:B0-----:R-:W-:-:S04]  /*16d0*/  DADD R2, R2, UR6 ;  /* 0x0000000602027e29 */ /* 0x001fc80008000000 */
[----:B-1----:R-:W-:-:S08]  /*16e0*/  DMUL R4, R4, UR8 ;  /* 0x0000000804047c28 */ /* 0x002fd00008000000 */
[----:B------:R-:W-:-:S08]  /*16f0*/  DMUL R10, R2, R4 ;  /* 0x00000004020a7228 */ /* 0x000fd00000000000 */
[----:B------:R-:W-:-:S14]  /*1700*/  DSETP.NEU.AND P0, PT, |R10|, +INF , PT ;  /* 0x7ff000000a00742a */ /* 0x000fdc0003f0d200 */
[----:B------:R-:W-:Y:S01]  /*1710*/  @!P0 DMUL R2, RZ, R10 ;  /* 0x0000000aff028228 */ /* 0x000fe20000000000 */
[----:B------:R-:W-:Y:S01]  /*1720*/  @!P0 IMAD.MOV.U32 R0, RZ, RZ, RZ ;  /* 0x000000ffff008224 */ /* 0x000fe200078e00ff */
[----:B------:R-:W-:Y:S09]  /*1730*/  @!P0 BRA `(.L_x_215) ;  /* 0x00000000005c8947 */ /* 0x000ff20003800000 */
[----:B------:R-:W-:Y:S01]  /*1740*/  UMOV UR6, 0x6dc9c883 ;  /* 0x6dc9c88300067882 */ /* 0x000fe20000000000 */
[----:B------:R-:W-:Y:S01]  /*1750*/  UMOV UR7, 0x3fe45f30 ;  /* 0x3fe45f3000077882 */ /* 0x000fe20000000000 */
[C---:B------:R-:W-:Y:S02]  /*1760*/  DSETP.GE.AND P0, PT, |R10|.reuse, 2.14748364800000000000e+09, PT ;  /* 0x41e000000a00742a */ /* 0x040fe40003f06200 */
[----:B------:R-:W-:Y:S01]  /*1770*/  DMUL R4, R10, UR6 ;  /* 0x000000060a047c28 */ /* 0x000fe20008000000 */
[----:B------:R-:W-:Y:S01]  /*1780*/  UMOV UR6, 0x54442d18 ;  /* 0x54442d1800067882 */ /* 0x000fe20000000000 */
[----:B------:R-:W-:-:S04]  /*1790*/  UMOV UR7, 0x3ff921fb ;  /* 0x3ff921fb00077882 */ /* 0x000fc80000000000 */
        /* <DEDUP_REMOVED lines=10> */
[----:B------:R-:W-:Y:S01]  /*1840*/  IMAD.MOV.U32 R6, RZ, RZ, R10 ;  /* 0x000000ffff067224 */ /* 0x000fe200078e000a */
[----:B------:R-:W-:Y:S01]  /*1850*/  MOV R0, 0x1880 ;  /* 0x0000188000007802 */ /* 0x000fe20000000f00 */
[----:B------:R-:W-:-:S07]  /*1860*/  IMAD.MOV.U32 R3, RZ, RZ, R11 ;  /* 0x000000ffff037224 */ /* 0x000fce00078e000b */
[----:B------:R-:W-:Y:S05]  /*1870*/  CALL.REL.NOINC `($_Z25boundary_condition_sourcePddii$__internal_trig_reduction_slowpathd) ;  /* 0x0000001400b87944 */ /* 0x000fea0003c00000 */
[----:B------:R-:W-:Y:S02]  /*1880*/  IMAD.MOV.U32 R0, RZ, RZ, R4 ;  /* 0x000000ffff007224 */ /* 0x000fe400078e0004 */
[----:B------:R-:W-:Y:S02]  /*1890*/  IMAD.MOV.U32 R2, RZ, RZ, R6 ;  /* 0x000000ffff027224 */ /* 0x000fe400078e0006 */
[----:B------:R-:W-:-:S07]  /*18a0*/  IMAD.MOV.U32 R3, RZ, RZ, R7 ;  /* 0x000000ffff037224 */ /* 0x000fce00078e0007 */
.L_x_215:
[----:B------:R-:W-:Y:S05]  /*18b0*/  BSYNC.RECONVERGENT B0 ;  /* 0x0000000000007941 */ /* 0x000fea0003800200 */
.L_x_214:
[----:B------:R-:W0:Y:S01]  /*18c0*/  LDCU.64 UR6, c[0x4][0x8] ;  /* 0x01000100ff0677ac */ /* 0x000e220008000a00 */
[----:B------:R-:W-:-:S05]  /*18d0*/  IMAD.SHL.U32 R4, R0, 0x40, RZ ;  /* 0x0000004000047824 */ /* 0x000fca00078e00ff */
[----:B------:R-:W-:-:S04]  /*18e0*/  LOP3.LUT R4, R4, 0x40, RZ, 0xc0, !PT ;  /* 0x0000004004047812 */ /* 0x000fc800078ec0ff */
[----:B0-----:R-:W-:-:S05]  /*18f0*/  IADD3 R12, P0, PT, R4, UR6, RZ ;  /* 0x00000006040c7c10 */ /* 0x001fca000ff1e0ff */
[----:B------:R-:W-:Y:S01]  /*1900*/  IMAD.X R13, RZ, RZ, UR7, P0 ;  /* 0x00000007ff0d7e24 */ /* 0x000fe200080e06ff */
[----:B------:R-:W-:Y:S01]  /*1910*/  LOP3.LUT R10, R0, 0x1, RZ, 0xc0, !PT ;  /* 0x00000001000a7812 */ /* 0x000fe200078ec0ff */
[----:B------:R-:W-:Y:S01]  /*1920*/  IMAD.MOV.U32 R24, RZ, RZ, 0x20fd8164 ;  /* 0x20fd8164ff187424 */ /* 0x000fe200078e00ff */
[----:B------:R-:W0:Y:S02]  /*1930*/  LDCU.64 UR6, c[0x3][0x90] ;  /* 0x00c01200ff0677ac */ /* 0x000e240008000a00 */
[----:B------:R-:W2:Y:S04]  /*1940*/  LDG.E.128.CONSTANT R4, desc[UR4][R12.64] ;  /* 0x000000040c047981 */ /* 0x000ea8000c1e9d00 */
[----:B------:R-:W3:Y:S04]  /*1950*/  LDG.E.128.CONSTANT R16, desc[UR4][R12.64+0x10] ;  /* 0x000010040c107981 */ /* 0x000ee8000c1e9d00 */
[----:B------:R-:W4:Y:S01]  /*1960*/  LDG.E.128.CONSTANT R20, desc[UR4][R12.64+0x20] ;  /* 0x000020040c147981 */ /* 0x000f22000c1e9d00 */
[----:B------:R-:W-:Y:S01]  /*1970*/  IMAD.MOV.U32 R25, RZ, RZ, 0x3da8ff83 ;  /* 0x3da8ff83ff197424 */ /* 0x000fe200078e00ff */
[----:B------:R-:W-:Y:S01]  /*1980*/  ISETP.NE.U32.AND P0, PT, R10, 0x1, PT ;  /* 0x000000010a00780c */ /* 0x000fe20003f05070 */
[----:B------:R-:W-:Y:S01]  /*1990*/  DMUL R10, R2, R2 ;  /* 0x00000002020a7228 */ /* 0x000fe20000000000 */
[----:B------:R-:W-:Y:S02]  /*19a0*/  BSSY.RECONVERGENT B0, `(.L_x_216) ;  /* 0x0000026000007945 */ /* 0x000fe40003800200 */
[----:B------:R-:W-:-:S02]  /*19b0*/  FSEL R24, R24, -8.06006814911005101289e+34, !P0 ;  /* 0xf9785eba18187808 */ /* 0x000fc40004000000 */
[----:B------:R-:W-:-:S06]  /*19c0*/  FSEL R25, -R25, 0.11223486810922622681, !P0 ;  /* 0x3de5db6519197808 */ /* 0x000fcc0004000100 */
[----:B--2---:R-:W-:-:S08]  /*19d0*/  DFMA R4, R10, R24, R4 ;  /* 0x000000180a04722b */ /* 0x004fd00000000004 */
[----:B------:R-:W-:-:S08]  /*19e0*/  DFMA R4, R10, R4, R6 ;  /* 0x000000040a04722b */ /* 0x000fd00000000006 */
[----:B---3--:R-:W-:-:S08]  /*19f0*/  DFMA R4, R10, R4, R16 ;  /* 0x000000040a04722b */ /* 0x008fd00000000010 */
[----:B------:R-:W-:Y:S02]  /*1a00*/  DFMA R18, R10, R4, R18 ;  /* 0x000000040a12722b */ /* 0x000fe40000000012 */
[----:B------:R-:W1:Y:S01]  /*1a10*/  MUFU.RCP64H R5, R15 ;  /* 0x0000000f00057308 */ /* 0x000e620000001800 */
[----:B------:R-:W-:-:S05]  /*1a20*/  IMAD.MOV.U32 R4, RZ, RZ, 0x1 ;  /* 0x00000001ff047424 */ /* 0x000fca00078e00ff */
[----:B----4-:R-:W-:-:S08]  /*1a30*/  DFMA R18, R10, R18, R20 ;  /* 0x000000120a12722b */ /* 0x010fd00000000014 */
[----:B------:R-:W-:Y:S02]  /*1a40*/  DFMA R18, R10, R18, R22 ;  /* 0x000000120a12722b */ /* 0x000fe40000000016 */
[----:B-1----:R-:W-:-:S06]  /*1a50*/  DFMA R6, -R14, R4, 1 ;  /* 0x3ff000000e06742b */ /* 0x002fcc0000000104 */
[----:B------:R-:W-:Y:S02]  /*1a60*/  DFMA R2, R18, R2, R2 ;  /* 0x000000021202722b */ /* 0x000fe40000000002 */
[----:B------:R-:W-:Y:S02]  /*1a70*/  DFMA R10, R10, R18, 1 ;  /* 0x3ff000000a0a742b */ /* 0x000fe40000000012 */
[----:B------:R-:W-:-:S08]  /*1a80*/  DFMA R6, R6, R6, R6 ;  /* 0x000000060606722b */ /* 0x000fd00000000006 */
[----:B------:R-:W-:Y:S01]  /*1a90*/  FSEL R10, R10, R2, !P0 ;  /* 0x000000020a0a7208 */ /* 0x000fe20004000000 */
[----:B------:R-:W-:Y:S01]  /*1aa0*/  DFMA R6, R4, R6, R4 ;  /* 0x000000060406722b */ /* 0x000fe20000000004 */
[----:B------:R-:W-:Y:S02]  /*1ab0*/  FSEL R11, R11, R3, !P0 ;  /* 0x000000030b0b7208 */ /* 0x000fe40004000000 */
[----:B------:R-:W-:-:S04]  /*1ac0*/  LOP3.LUT P0, RZ, R0, 0x2, RZ, 0xc0, !PT ;  /* 0x0000000200ff7812 */ /* 0x000fc8000780c0ff */
[----:B------:R-:W-:Y:S02]  /*1ad0*/  DADD R2, RZ, -R10 ;  /* 0x00000000ff027229 */ /* 0x000fe4000000080a */
[----:B------:R-:W-:-:S08]  /*1ae0*/  DFMA R4, -R14, R6, 1 ;  /* 0x3ff000000e04742b */ /* 0x000fd00000000106 */
[----:B------:R-:W-:Y:S01]  /*1af0*/  FSEL R2, R10, R2, !P0 ;  /* 0x000000020a027208 */ /* 0x000fe20004000000 */
[----:B------:R-:W-:Y:S01]  /*1b00*/  DFMA R4, R6, R4, R6 ;  /* 0x000000040604722b */ /* 0x000fe20000000006 */
[----:B------:R-:W-:-:S06]  /*1b10*/  FSEL R3, R11, R3, !P0 ;  /* 0x000000030b037208 */ /* 0x000fcc0004000000 */
[----:B0-----:R-:W-:-:S08]  /*1b20*/  DMUL R10, R2, UR6 ;  /* 0x00000006020a7c28 */ /* 0x001fd00008000000 */
[----:B------:R-:W-:Y:S02]  /*1b30*/  DMUL R2, R10, R4 ;  /* 0x000000040a027228 */ /* 0x000fe40000000000 */
[----:B------:R-:W-:-:S06]  /*1b40*/  FSETP.GEU.AND P1, PT, |R11|, 6.5827683646048100446e-37, PT ;  /* 0x036000000b00780b */ /* 0x000fcc0003f2e200 */
        /* <DEDUP_REMOVED lines=8> */
[----:B------:R-:W-:Y:S05]  /*1bd0*/  CALL.REL.NOINC `($__internal_6_$__cuda_sm20_div_rn_f64_full) ;  /* 0x0000000000147944 */ /* 0x000fea0003c00000 */
[----:B------:R-:W-:Y:S02]  /*1be0*/  IMAD.MOV.U32 R2, RZ, RZ, R12 ;  /* 0x000000ffff027224 */ /* 0x000fe400078e000c */
[----:B------:R-:W-:-:S07]  /*1bf0*/  IMAD.MOV.U32 R3, RZ, RZ, R13 ;  /* 0x000000ffff037224 */ /* 0x000fce00078e000d */
.L_x_217:
[----:B------:R-:W-:Y:S05]  /*1c00*/  BSYNC.RECONVERGENT B0 ;  /* 0x0000000000007941 */ /* 0x000fea0003800200 */
.L_x_216:
[----:B------:R-:W-:Y:S01]  /*1c10*/  STG.E.64 desc[UR4][R8.64], R2 ;  /* 0x0000000208007986 */ /* 0x000fe2000c101b04 */
[----:B------:R-:W-:Y:S05]  /*1c20*/  EXIT ;  /* 0x000000000000794d */ /* 0x000fea0003800000 */
        .weak           $__internal_6_$__cuda_sm20_div_rn_f64_full
        .type           $__internal_6_$__cuda_sm20_div_rn_f64_full,@function
        .size           $__internal_6_$__cuda_sm20_div_rn_f64_full,($__internal_7_$__cuda_sm20_dsqrt_rn_f64_mediumpath_v1 - $__internal_6_$__cuda_sm20_div_rn_f64_full)
$__internal_6_$__cuda_sm20_div_rn_f64_full:
[C---:B------:R-:W-:Y:S01]  /*1c30*/  FSETP.GEU.AND P0, PT, |R7|.reuse, 1.469367938527859385e-39, PT ;  /* 0x001000000700780b */ /* 0x040fe20003f0e200 */
[----:B------:R-:W-:Y:S01]  /*1c40*/  IMAD.MOV.U32 R18, RZ, RZ, 0x1 ;  /* 0x00000001ff127424 */ /* 0x000fe200078e00ff */
[----:B------:R-:W-:Y:S01]  /*1c50*/  LOP3.LUT R4, R7, 0x800fffff, RZ, 0xc0, !PT ;  /* 0x800fffff07047812 */ /* 0x000fe200078ec0ff */
[----:B------:R-:W-:Y:S01]  /*1c60*/  BSSY.RECONVERGENT B1, `(.L_x_218) ;  /* 0x0000055000017945 */ /* 0x000fe20003800200 */
[C---:B------:R-:W-:Y:S02]  /*1c70*/  FSETP.GEU.AND P2, PT, |R11|.reuse, 1.469367938527859385e-39, PT ;  /* 0x001000000b00780b */ /* 0x040fe40003f4e200 */
        /* <DEDUP_REMOVED lines=9> */
[----:B------:R-:W-:Y:S01]  /*1d10*/  @!P2 ISETP.GE.U32.AND P3, PT, R12, R13, PT ;  /* 0x0000000d0c00a20c */ /* 0x000fe20003f66070 */
[----:B------:R-:W-:-:S05]  /*1d20*/  IMAD.MOV.U32 R13, RZ, RZ, 0x1ca00000 ;  /* 0x1ca00000ff0d7424 */ /* 0x000fca00078e00ff */
[----:B------:R-:W-:-:S04]  /*1d30*/  @!P2 SEL R21, R13, 0x63400000, !P3 ;  /* 0x634000000d15a807 */ /* 0x000fc80005800000 */
[----:B------:R-:W-:-:S04]  /*1d40*/  @!P2 LOP3.LUT R21, R21, 0x80000000, R11, 0xf8, !PT ;  /* 0x800000001515a812 */ /* 0x000fc800078ef80b */
[----:B------:R-:W-:Y:S01]  /*1d50*/  @!P2 LOP3.LUT R21, R21, 0x100000, RZ, 0xfc, !PT ;  /* 0x001000001515a812 */ /* 0x000fe200078efcff */
        /* <DEDUP_REMOVED lines=13> */
[----:B------:R-:W-:-:S03]  /*1e30*/  DMUL R20, R18, R2 ;  /* 0x0000000212147228 */ /* 0x000fc60000000000 */
[----:B------:R-:W-:-:S05]  /*1e40*/  VIADD R24, R22, 0xffffffff ;  /* 0xffffffff16187836 */ /* 0x000fca0000000000 */
[----:B------:R-:W-:Y:S01]  /*1e50*/  DFMA R16, R20, -R4, R2 ;  /* 0x800000041410722b */ /* 0x000fe20000000002 */
[----:B------:R-:W-:Y:S01]  /*1e60*/  ISETP.GT.U32.AND P0, PT, R24, 0x7feffffe, PT ;  /* 0x7feffffe1800780c */ /* 0x000fe20003f04070 */
[----:B------:R-:W-:-:S05]  /*1e70*/  VIADD R24, R23, 0xffffffff ;  /* 0xffffffff17187836 */ /* 0x000fca0000000000 */
[----:B------:R-:W-:Y:S01]  /*1e80*/  ISETP.GT.U32.OR P0, PT, R24, 0x7feffffe, P0 ;  /* 0x7feffffe1800780c */ /* 0x000fe20000704470 */
[----:B------:R-:W-:-:S12]  /*1e90*/  DFMA R16, R18, R16, R20 ;  /* 0x000000101210722b */ /* 0x000fd80000000014 */
[----:B------:R-:W-:Y:S05]  /*1ea0*/  @P0 BRA `(.L_x_219) ;  /* 0x00000000006c0947 */ /* 0x000fea0003800000 */
        /* <DEDUP_REMOVED lines=27> */
.L_x_219:
        /* <DEDUP_REMOVED lines=16> */
.L_x_222:
[----:B------:R-:W-:Y:S01]  /*2160*/  LOP3.LUT R13, R7, 0x80000, RZ, 0xfc, !PT ;  /* 0x00080000070d7812 */ /* 0x000fe200078efcff */
[----:B------:R-:W-:Y:S01]  /*2170*/  IMAD.MOV.U32 R12, RZ, RZ, R6 ;  /* 0x000000ffff0c7224 */ /* 0x000fe200078e0006 */
[----:B------:R-:W-:Y:S06]  /*2180*/  BRA `(.L_x_220) ;  /* 0x0000000000087947 */ /* 0x000fec0003800000 */
.L_x_221:
[----:B------:R-:W-:Y:S01]  /*2190*/  LOP3.LUT R13, R11, 0x80000, RZ, 0xfc, !PT ;  /* 0x000800000b0d7812 */ /* 0x000fe200078efcff */
[----:B------:R-:W-:-:S07]  /*21a0*/  IMAD.MOV.U32 R12, RZ, RZ, R10 ;  /* 0x000000ffff0c7224 */ /* 0x000fce00078e000a */
.L_x_220:
[----:B------:R-:W-:Y:S05]  /*21b0*/  BSYNC.RECONVERGENT B1 ;  /* 0x0000000000017941 */ /* 0x000fea0003800200 */
.L_x_218:
[----:B------:R-:W-:Y:S02]  /*21c0*/  IMAD.MOV.U32 R2, RZ, RZ, R0 ;  /* 0x000000ffff027224 */ /* 0x000fe400078e0000 */
[----:B------:R-:W-:-:S04]  /*21d0*/  IMAD.MOV.U32 R3, RZ, RZ, 0x0 ;  /* 0x00000000ff037424 */ /* 0x000fc800078e00ff */
[----:B------:R-:W-:Y:S05]  /*21e0*/  RET.REL.NODEC R2 `(_Z25boundary_condition_sourcePddii) ;  /* 0xffffffdc02847950 */ /* 0x000fea0003c3ffff */
        .weak           $__internal_7_$__cuda_sm20_dsqrt_rn_f64_mediumpath_v1
        .type           $__internal_7_$__cuda_sm20_dsqrt_rn_f64_mediumpath_v1,@function
        .size           $__internal_7_$__cuda_sm20_dsqrt_rn_f64_mediumpath_v1,($_Z25boundary_condition_sourcePddii$__internal_accurate_pow - $__internal_7_$__cuda_sm20_dsqrt_rn_f64_mediumpath_v1)
$__internal_7_$__cuda_sm20_dsqrt_rn_f64_mediumpath_v1:
[----:B------:R-:W-:Y:S01]  /*21f0*/  ISETP.GE.U32.AND P1, PT, R12, -0x3400000, PT ;  /* 0xfcc000000c00780c */ /* 0x000fe20003f26070 */
[----:B------:R-:W-:Y:S01]  /*2200*/  BSSY.RECONVERGENT B1, `(.L_x_223) ;  /* 0x0000027000017945 */ /* 0x000fe20003800200 */
[----:B------:R-:W-:Y:S02]  /*2210*/  IMAD.MOV.U32 R3, RZ, RZ, R11 ;  /* 0x000000ffff037224 */ /* 0x000fe400078e000b */
[----:B------:R-:W-:Y:S02]  /*2220*/  IMAD.MOV.U32 R11, RZ, RZ, R5 ;  /* 0x000000ffff0b7224 */ /* 0x000fe400078e0005 */
[----:B------:R-:W-:Y:S02]  /*2230*/  IMAD.MOV.U32 R14, RZ, RZ, R0 ;  /* 0x000000ffff0e7224 */ /* 0x000fe400078e0000 */
[----:B------:R-:W-:-:S05]  /*2240*/  IMAD.MOV.U32 R7, RZ, RZ, R13 ;  /* 0x000000ffff077224 */ /* 0x000fca00078e000d */
[----:B------:R-:W-:Y:S05]  /*2250*/  @!P1 BRA `(.L_x_224) ;  /* 0x0000000000209947 */ /* 0x000fea0003800000 */
[----:B------:R-:W-:-:S10]  /*2260*/  DFMA.RM R6, R10, R14, R6 ;  /* 0x0000000e0a06722b */ /* 0x000fd40000004006 */
[----:B------:R-:W-:-:S05]  /*2270*/  IADD3 R10, P1, PT, R6, 0x1, RZ ;  /* 0x00000001060a7810 */ /* 0x000fca0007f3e0ff */
[----:B------:R-:W-:-:S06]  /*2280*/  IMAD.X R11, RZ, RZ, R7, P1 ;  /* 0x000000ffff0b7224 */ /* 0x000fcc00008e0607 */
[----:B------:R-:W-:-:S08]  /*2290*/  DFMA.RP R2, -R6, R10, R2 ;  /* 0x0000000a0602722b */ /* 0x000fd00000008102 */
[----:B------:R-:W-:-:S06]  /*22a0*/  DSETP.GT.AND P1, PT, R2, RZ, PT ;  /* 0x000000ff0200722a */ /* 0x000fcc0003f24000 */
[----:B------:R-:W-:Y:S02]  /*22b0*/  FSEL R6, R10, R6, P1 ;  /* 0x000000060a067208 */ /* 0x000fe40000800000 */
[----:B------:R-:W-:Y:S01]  /*22c0*/  FSEL R7, R11, R7, P1 ;  /* 0x000000070b077208 */ /* 0x000fe20000800000 */
[----:B------:R-:W-:Y:S06]  /*22d0*/  BRA `(.L_x_225) ;  /* 0x0000000000647947 */ /* 0x000fec0003800000 */
.L_x_224:
        /* <DEDUP_REMOVED lines=24> */
.L_x_226:
[----:B------:R-:W-:-:S11]  /*2460*/  DADD R6, R2, R2 ;  /* 0x0000000002067229 */ /* 0x000fd60000000002 */
.L_x_225:
[----:B------:R-:W-:Y:S05]  /*2470*/  BSYNC.RECONVERGENT B1 ;  /* 0x0000000000017941 */ /* 0x000fea0003800200 */
.L_x_223:
[----:B------:R-:W-:Y:S02]  /*2480*/  IMAD.MOV.U32 R5, RZ, RZ, 0x0 ;  /* 0x00000000ff057424 */ /* 0x000fe400078e00ff */
[----:B------:R-:W-:Y:S02]  /*2490*/  IMAD.MOV.U32 R2, RZ, RZ, R6 ;  /* 0x000000ffff027224 */ /* 0x000fe400078e0006 */
[----:B------:R-:W-:Y:S01]  /*24a0*/  IMAD.MOV.U32 R3, RZ, RZ, R7 ;  /* 0x000000ffff037224 */ /* 0x000fe200078e0007 */
[----:B------:R-:W-:Y:S06]  /*24b0*/  RET.REL.NODEC R4 `(_Z25boundary_condition_sourcePddii) ;  /* 0xffffffd804d07950 */ /* 0x000fec0003c3ffff */
        .type           $_Z25boundary_condition_sourcePddii$__internal_accurate_pow,@function
        .size           $_Z25boundary_condition_sourcePddii$__internal_accurate_pow,($_Z25boundary_condition_sourcePddii$__internal_trig_reduction_slowpathd - $_Z25boundary_condition_sourcePddii$__internal_accurate_pow)
$_Z25boundary_condition_sourcePddii$__internal_accurate_pow:
[----:B------:R-:W-:Y:S01]  /*24c0*/  DADD R4, -RZ, |R2| ;  /* 0x00000000ff047229 */ /* 0x000fe20000000502 */
[----:B------:R-:W-:Y:S01]  /*24d0*/  IMAD.MOV.U32 R14, RZ, RZ, RZ ;  /* 0x000000ffff0e7224 */ /* 0x000fe200078e00ff */
[----:B------:R-:W-:Y:S01]  /*24e0*/  UMOV UR6, 0x7d2cafe2 ;  /* 0x7d2cafe200067882 */ /* 0x000fe20000000000 */
[----:B------:R-:W-:Y:S01]  /*24f0*/  IMAD.MOV.U32 R18, RZ, RZ, 0x41ad3b5a ;  /* 0x41ad3b5aff127424 */ /* 0x000fe200078e00ff */
[----:B------:R-:W-:Y:S01]  /*2500*/  UMOV UR7, 0x3eb0f5ff ;  /* 0x3eb0f5ff00077882 */ /* 0x000fe20000000000 */
[----:B------:R-:W-:Y:S01]  /*2510*/  IMAD.MOV.U32 R19, RZ, RZ, 0x3ed0f5d2 ;  /* 0x3ed0f5d2ff137424 */ /* 0x000fe200078e00ff */
[----:B------:R-:W-:Y:S01]  /*2520*/  UMOV UR8, 0x3b39803f ;  /* 0x3b39803f00087882 */ /* 0x000fe20000000000 */
[----:B------:R-:W-:-:S03]  /*2530*/  UMOV UR9, 0x3c7abc9e ;  /* 0x3c7abc9e00097882 */ /* 0x000fc60000000000 */
[----:B------:R-:W-:Y:S01]  /*2540*/  ISETP.GT.U32.AND P0, PT, R5, 0xfffff, PT ;  /* 0x000fffff0500780c */ /* 0x000fe20003f04070 */
[----:B------:R-:W-:-:S12]  /*2550*/  IMAD.MOV.U32 R6, RZ, RZ, R5 ;  /* 0x000000ffff067224 */ /* 0x000fd800078e0005 */
[----:B------:R-:W-:-:S10]  /*2560*/  @!P0 DMUL R22, R4, 1.80143985094819840000e+16 ;  /* 0x4350000004168828 */ /* 0x000fd40000000000 */
[----:B------:R-:W-:Y:S02]  /*2570*/  @!P0 IMAD.MOV.U32 R6, RZ, RZ, R23 ;  /* 0x000000ffff068224 */ /* 0x000fe400078e0017 */
[----:B------:R-:W-:-:S03]  /*2580*/  @!P0 IMAD.MOV.U32 R4, RZ, RZ, R22 ;  /* 0x000000ffff048224 */ /* 0x000fc600078e0016 */
[----:B------:R-:W-:Y:S01]  /*2590*/  LOP3.LUT R6, R6, 0x800fffff, RZ, 0xc0, !PT ;  /* 0x800fffff06067812 */ /* 0x000fe200078ec0ff */
[----:B------:R-:W-:Y:S01]  /*25a0*/  IMAD.MOV.U32 R12, RZ, RZ, R4 ;  /* 0x000000ffff0c7224 */ /* 0x000fe200078e0004 */
[----:B------:R-:W-:Y:S02]  /*25b0*/  SHF.R.U32.HI R4, RZ, 0x14, R5 ;  /* 0x00000014ff047819 */ /* 0x000fe40000011605 */
[----:B------:R-:W-:Y:S02]  /*25c0*/  LOP3.LUT R13, R6, 0x3ff00000, RZ, 0xfc, !PT ;  /* 0x3ff00000060d7812 */ /* 0x000fe400078efcff */
[----:B------:R-:W-:Y:S02]  /*25d0*/  @!P0 LEA.HI R4, R23, 0xffffffca, RZ, 0xc ;  /* 0xffffffca17048811 */ /* 0x000fe400078f60ff */
[----:B------:R-:W-:-:S03]  /*25e0*/  ISETP.GE.U32.AND P1, PT, R13, 0x3ff6a09f, PT ;  /* 0x3ff6a09f0d00780c */ /* 0x000fc60003f26070 */
[----:B------:R-:W-:-:S10]  /*25f0*/  VIADD R5, R4, 0xfffffc01 ;  /* 0xfffffc0104057836 */ /* 0x000fd40000000000 */
[----:B------:R-:W-:Y:S02]  /*2600*/  @P1 VIADD R7, R13, 0xfff00000 ;  /* 0xfff000000d071836 */ /* 0x000fe40000000000 */
[----:B------:R-:W-:Y:S02]  /*2610*/  @P1 VIADD R5, R4, 0xfffffc02 ;  /* 0xfffffc0204051836 */ /* 0x000fe40000000000 */
[----:B------:R-:W-:-:S03]  /*2620*/  @P1 IMAD.MOV.U32 R13, RZ, RZ, R7 ;  /* 0x000000ffff0d1224 */ /* 0x000fc600078e0007 */
[----:B------:R-:W-:Y:S01]  /*2630*/  LOP3.LUT R4, R5, 0x80000000, RZ, 0x3c, !PT ;  /* 0x8000000005047812 */ /* 0x000fe200078e3cff */
[----:B------:R-:W-:Y:S02]  /*2640*/  IMAD.MOV.U32 R5, RZ, RZ, 0x43300000 ;  /* 0x43300000ff057424 */ /* 0x000fe400078e00ff */
        /* <DEDUP_REMOVED lines=37> */
[C---:B------:R-:W-:Y:S01]  /*28a0*/  DMUL R16, R6.reuse, R12 ;  /* 0x0000000c06107228 */ /* 0x040fe20000000000 */
[----:B------:R-:W-:Y:S01]  /*28b0*/  VIADD R19, R15, 0x100000 ;  /* 0x001000000f137836 */ /* 0x000fe20000000000 */
[----:B------:R-:W-:Y:S01]  /*28c0*/  DFMA R24, R6, R6, -R12 ;  /* 0x000000060618722b */ /* 0x000fe2000000080c */
[----:B------:R-:W-:-:S03]  /*28d0*/  IMAD.MOV.U32 R18, RZ, RZ, R14 ;  /* 0x000000ffff127224 */ /* 0x000fc600078e000e */
[----:B------:R-:W-:Y:S01]  /*28e0*/  DADD R20, R20, -UR6 ;  /* 0x8000000614147e29 */ /* 0x000fe20008000000 */
[----:B------:R-:W-:Y:S01]  /*28f0*/  UMOV UR6, 0x80000000 ;  /* 0x8000000000067882 */ /* 0x000fe20000000000 */
[C---:B------:R-:W-:Y:S01]  /*2900*/  DFMA R26, R6.reuse, R12, -R16 ;  /* 0x0000000c061a722b */ /* 0x040fe20000000810 */
[----:B------:R-:W-:Y:S01]  /*2910*/  UMOV UR7, 0x43300000 ;  /* 0x4330000000077882 */ /* 0x000fe20000000000 */
[----:B------:R-:W-:-:S04]  /*2920*/  DFMA R24, R6, R18, R24 ;  /* 0x000000120618722b */ /* 0x000fc80000000018 */
[----:B------:R-:W-:Y:S02]  /*2930*/  DADD R18, R10, R20 ;  /* 0x000000000a127229 */ /* 0x000fe40000000014 */
[----:B------:R-:W-:-:S06]  /*2940*/  DFMA R26, R14, R12, R26 ;  /* 0x0000000c0e1a722b */ /* 0x000fcc000000001a */
[----:B------:R-:W-:Y:S02]  /*2950*/  DMUL R12, R18, R16 ;  /* 0x00000010120c7228 */ /* 0x000fe40000000000 */
[----:B------:R-:W-:Y:S02]  /*2960*/  DFMA R24, R6, R24, R26 ;  /* 0x000000180618722b */ /* 0x000fe4000000001a */
[----:B------:R-:W-:-:S04]  /*2970*/  DADD R26, R10, -R18 ;  /* 0x000000000a1a7229 */ /* 0x000fc80000000812 */
[----:B------:R-:W-:-:S04]  /*2980*/  DFMA R10, R18, R16, -R12 ;  /* 0x00000010120a722b */ /* 0x000fc8000000080c */
[----:B------:R-:W-:-:S04]  /*2990*/  DADD R26, R20, R26 ;  /* 0x00000000141a7229 */ /* 0x000fc8000000001a */
        /* <DEDUP_REMOVED lines=18> */
[----:B------:R-:W-:-:S08]  /*2ac0*/  DADD R16, -R12, R16 ;  /* 0x000000000c107229 */ /* 0x000fd00000000110 */
[----:B------:R-:W-:-:S08]  /*2ad0*/  DADD R10, R10, -R16 ;  /* 0x000000000a0a7229 */ /* 0x000fd00000000810 */
[----:B------:R-:W-:-:S08]  /*2ae0*/  DFMA R10, R14, UR8, R10 ;  /* 0x000000080e0a7c2b */ /* 0x000fd0000800000a */
[----:B------:R-:W-:-:S08]  /*2af0*/  DADD R6, R4, R10 ;  /* 0x0000000004067229 */ /* 0x000fd0000000000a */
[----:B------:R-:W-:Y:S02]  /*2b00*/  DADD R12, R4, -R6 ;  /* 0x00000000040c7229 */ /* 0x000fe40000000806 */
[----:B------:R-:W-:-:S06]  /*2b10*/  DMUL R4, R6, 2 ;  /* 0x4000000006047828 */ /* 0x000fcc0000000000 */
[----:B------:R-:W-:Y:S02]  /*2b20*/  DADD R12, R10, R12 ;  /* 0x000000000a0c7229 */ /* 0x000fe4000000000c */
[----:B------:R-:W-:Y:S01]  /*2b30*/  DFMA R6, R6, 2, -R4 ;  /* 0x400000000606782b */ /* 0x000fe20000000804 */
[----:B------:R-:W-:Y:S02]  /*2b40*/  IMAD.MOV.U32 R10, RZ, RZ, 0x652b82fe ;  /* 0x652b82feff0a7424 */ /* 0x000fe400078e00ff */
[----:B------:R-:W-:-:S05]  /*2b50*/  IMAD.MOV.U32 R11, RZ, RZ, 0x3ff71547 ;  /* 0x3ff71547ff0b7424 */ /* 0x000fca00078e00ff */
[----:B------:R-:W-:-:S08]  /*2b60*/  DFMA R12, R12, 2, R6 ;  /* 0x400000000c0c782b */ /* 0x000fd00000000006 */
        /* <DEDUP_REMOVED lines=48> */
[----:B------:R-:W-:-:S04]  /*2e70*/  @!P1 LEA.HI R4, R10, R10, RZ, 0x1 ;  /* 0x0000000a0a049211 */ /* 0x000fc800078f08ff */
[----:B------:R-:W-:Y:S02]  /*2e80*/  @!P1 SHF.R.S32.HI R7, RZ, 0x1, R4 ;  /* 0x00000001ff079819 */ /* 0x000fe40000011404 */
[----:B------:R-:W-:-:S03]  /*2e90*/  FSEL R4, R16, RZ, P0 ;  /* 0x000000ff10047208 */ /* 0x000fc60000000000 */
[----:B------:R-:W-:Y:S02]  /*2ea0*/  @!P1 IMAD.IADD R6, R10, 0x1, -R7 ;  /* 0x000000010a069824 */ /* 0x000fe400078e0a07 */
[----:B------:R-:W-:-:S03]  /*2eb0*/  @!P1 IMAD R15, R7, 0x100000, R15 ;  /* 0x00100000070f9824 */ /* 0x000fc600078e020f */
[----:B------:R-:W-:Y:S01]  /*2ec0*/  @!P1 LEA R7, R6, 0x3ff00000, 0x14 ;  /* 0x3ff0000006079811 */ /* 0x000fe200078ea0ff */
[----:B------:R-:W-:-:S06]  /*2ed0*/  @!P1 IMAD.MOV.U32 R6, RZ, RZ, RZ ;  /* 0x000000ffff069224 */ /* 0x000fcc00078e00ff */
[----:B------:R-:W-:-:S11]  /*2ee0*/  @!P1 DMUL R4, R14, R6 ;  /* 0x000000060e049228 */ /* 0x000fd60000000000 */
.L_x_227:
[----:B------:R-:W-:Y:S02]  /*2ef0*/  DFMA R6, R12, R4, R4 ;  /* 0x000000040c06722b */ /* 0x000fe40000000004 */
[----:B------:R-:W-:-:S08]  /*2f00*/  DSETP.NEU.AND P0, PT, |R4|, +INF , PT ;  /* 0x7ff000000400742a */ /* 0x000fd00003f0d200 */
[----:B------:R-:W-:Y:S01]  /*2f10*/  FSEL R10, R4, R6, !P0 ;  /* 0x00000006040a7208 */ /* 0x000fe20004000000 */
[----:B------:R-:W-:Y:S01]  /*2f20*/  IMAD.MOV.U32 R4, RZ, RZ, R0 ;  /* 0x000000ffff047224 */ /* 0x000fe200078e0000 */
[----:B------:R-:W-:Y:S01]  /*2f30*/  FSEL R11, R5, R7, !P0 ;  /* 0x00000007050b7208 */ /* 0x000fe20004000000 */
[----:B------:R-:W-:-:S04]  /*2f40*/  IMAD.MOV.U32 R5, RZ, RZ, 0x0 ;  /* 0x00000000ff057424 */ /* 0x000fc800078e00ff */
[----:B------:R-:W-:Y:S05]  /*2f50*/  RET.REL.NODEC R4 `(_Z25boundary_condition_sourcePddii) ;  /* 0xffffffd004287950 */ /* 0x000fea0003c3ffff */
        .type           $_Z25boundary_condition_sourcePddii$__internal_trig_reduction_slowpathd,@function
        .size           $_Z25boundary_condition_sourcePddii$__internal_trig_reduction_slowpathd,(.L_x_249 - $_Z25boundary_condition_sourcePddii$__internal_trig_reduction_slowpathd)
$_Z25boundary_condition_sourcePddii$__internal_trig_reduction_slowpathd:
[--C-:B------:R-:W-:Y:S01]  /*2f60*/  SHF.R.U32.HI R2, RZ, 0x14, R3.reuse ;  /* 0x00000014ff027819 */ /* 0x100fe20000011603 */
[----:B------:R-:W-:Y:S02]  /*2f70*/  IMAD.MOV.U32 R7, RZ, RZ, R3 ;  /* 0x000000ffff077224 */ /* 0x000fe400078e0003 */
[----:B------:R-:W-:Y:S01]  /*2f80*/  IMAD.MOV.U32 R4, RZ, RZ, RZ ;  /* 0x000000ffff047224 */ /* 0x000fe200078e00ff */
[----:B------:R-:W-:-:S04]  /*2f90*/  LOP3.LUT R5, R2, 0x7ff, RZ, 0xc0, !PT ;  /* 0x000007ff02057812 */ /* 0x000fc800078ec0ff */
[----:B------:R-:W-:-:S13]  /*2fa0*/  ISETP.NE.AND P0, PT, R5, 0x7ff, PT ;  /* 0x000007ff0500780c */ /* 0x000fda0003f05270 */
[----:B------:R-:W-:Y:S05]  /*2fb0*/  @!P0 BRA `(.L_x_228) ;  /* 0x0000000800488947 */ /* 0x000fea0003800000 */
[----:B------:R-:W-:Y:S01]  /*2fc0*/  VIADD R5, R5, 0xfffffc00 ;  /* 0xfffffc0005057836 */ /* 0x000fe20000000000 */
[----:B------:R-:W-:Y:S01]  /*2fd0*/  BSSY.RECONVERGENT B1, `(.L_x_229) ;  /* 0x000002f000017945 */ /* 0x000fe20003800200 */
[----:B------:R-:W-:-:S03]  /*2fe0*/  CS2R R12, SRZ ;  /* 0x00000000000c7805 */ /* 0x000fc6000001ff00 */
[----:B------:R-:W-:Y:S02]  /*2ff0*/  SHF.R.U32.HI R4, RZ, 0x6, R5 ;  /* 0x00000006ff047819 */ /* 0x000fe40000011605 */
[----:B------:R-:W-:Y:S02]  /*3000*/  ISETP.GE.U32.AND P0, PT, R5, 0x80, PT ;  /* 0x000000800500780c */ /* 0x000fe40003f06070 */
[C---:B------:R-:W-:Y:S02]  /*3010*/  IADD3 R5, PT, PT, -R4.reuse, 0x13, RZ ;  /* 0x0000001304057810 */ /* 0x040fe40007ffe1ff */
[----:B------:R-:W-:Y:S02]  /*3020*/  IADD3 R21, PT, PT, -R4, 0xf, RZ ;  /* 0x0000000f04157810 */ /* 0x000fe40007ffe1ff */
[----:B------:R-:W-:-:S04]  /*3030*/  SEL R5, R5, 0x12, P0 ;  /* 0x0000001205057807 */ /* 0x000fc80000000000 */
[----:B------:R-:W-:-:S13]  /*3040*/  ISETP.GE.AND P0, PT, R21, R5, PT ;  /* 0x000000051500720c */ /* 0x000fda0003f06270 */
[----:B------:R-:W-:Y:S05]  /*3050*/  @P0 BRA `(.L_x_230) ;  /* 0x0000000000980947 */ /* 0x000fea0003800000 */
[----:B------:R-:W0:Y:S01]  /*3060*/  LDC.64 R10, c[0x0][0x358] ;  /* 0x0000d600ff0a7b82 */ /* 0x000e220000000a00 */
[C---:B------:R-:W-:Y:S01]  /*3070*/  SHF.L.U64.HI R16, R6.reuse, 0xb, R7 ;  /* 0x0000000b06107819 */ /* 0x040fe20000010207 */
[----:B------:R-:W-:Y:S01]  /*3080*/  BSSY.RECONVERGENT B2, `(.L_x_231) ;  /* 0x0000022000027945 */ /* 0x000fe20003800200 */
[----:B------:R-:W-:Y:S01]  /*3090*/  IMAD.SHL.U32 R7, R6, 0x800, RZ ;  /* 0x0000080006077824 */ /* 0x000fe200078e00ff */
[----:B------:R-:W-:Y:S01]  /*30a0*/  IADD3 R19, PT, PT, RZ, -R4, -R5 ;  /* 0x80000004ff137210 */ /* 0x000fe20007ffe805 */
[----:B------:R-:W-:Y:S01]  /*30b0*/  IMAD.MOV.U32 R18, RZ, RZ, RZ ;  /* 0x000000ffff127224 */ /* 0x000fe200078e00ff */
[----:B------:R-:W-:Y:S02]  /*30c0*/  CS2R R12, SRZ ;  /* 0x00000000000c7805 */ /* 0x000fe4000001ff00 */
[----:B------:R-:W-:-:S07]  /*30d0*/  LOP3.LUT R6, R16, 0x80000000, RZ, 0xfc, !PT ;  /* 0x8000000010067812 */ /* 0x000fce00078efcff */
.L_x_232:
[----:B------:R-:W1:Y:S01]  /*30e0*/  LDC.64 R16, c[0x4][RZ] ;  /* 0x01000000ff107b82 */ /* 0x000e620000000a00 */
[----:B0-----:R-:W-:Y:S02]  /*30f0*/  R2UR UR6, R10 ;  /* 0x000000000a0672ca */ /* 0x001fe400000e0000 */
[----:B------:R-:W-:Y:S01]  /*3100*/  R2UR UR7, R11 ;  /* 0x000000000b0772ca */ /* 0x000fe200000e0000 */
[----:B-1----:R-:W-:-:S12]  /*3110*/  IMAD.WIDE R16, R21, 0x8, R16 ;  /* 0x0000000815107825 */ /* 0x002fd800078e0210 */
[----:B------:R-:W2:Y:S01]  /*3120*/  LDG.E.64.CONSTANT R16, desc[UR6][R16.64] ;  /* 0x0000000610107981 */ /* 0x000ea2000c1e9b00 */
[----:B------:R-:W-:Y:S02]  /*3130*/  VIADD R19, R19, 0x1 ;  /* 0x0000000113137836 */ /* 0x000fe40000000000 */
[----:B------:R-:W-:Y:S02]  /*3140*/  VIADD R21, R21, 0x1 ;  /* 0x0000000115157836 */ /* 0x000fe40000000000 */
[----:B--2---:R-:W-:-:S04]  /*3150*/  IMAD.WIDE.U32 R12, P2, R16, R7, R12 ;  /* 0x00000007100c7225 */ /* 0x004fc8000784000c */
[----:B------:R-:W-:Y:S02]  /*3160*/  IMAD R23, R16, R6, RZ ;  /* 0x0000000610177224 */ /* 0x000fe400078e02ff */
[CC--:B------:R-:W-:Y:S02]  /*3170*/  IMAD R20, R17.reuse, R7.reuse, RZ ;  /* 0x0000000711147224 */ /* 0x0c0fe400078e02ff */
[----:B------:R-:W-:Y:S01]  /*3180*/  IMAD.HI.U32 R25, R17, R7, RZ ;  /* 0x0000000711197227 */ /* 0x000fe200078e00ff */
[----:B------:R-:W-:-:S03]  /*3190*/  IADD3 R13, P0, PT, R23, R13, RZ ;  /* 0x0000000d170d7210 */ /* 0x000fc60007f1e0ff */
[----:B------:R-:W-:Y:S01]  /*31a0*/  IMAD R23, R18, 0x8, R1 ;  /* 0x0000000812177824 */ /* 0x000fe200078e0201 */
[----:B------:R-:W-:Y:S01]  /*31b0*/  IADD3 R13, P1, PT, R20, R13, RZ ;  /* 0x0000000d140d7210 */ /* 0x000fe20007f3e0ff */
[----:B------:R-:W-:-:S04]  /*31c0*/  IMAD.HI.U32 R20, R16, R6, RZ ;  /* 0x0000000610147227 */ /* 0x000fc800078e00ff */
[----:B------:R-:W-:Y:S01]  /*31d0*/  IMAD.X R16, RZ, RZ, R20, P2 ;  /* 0x000000ffff107224 */ /* 0x000fe200010e0614 */
[----:B------:R0:W-:Y:S01]  /*31e0*/  STL.64 [R23], R12 ;  /* 0x0000000c17007387 */ /* 0x0001e20000100a00 */
[----:B------:R-:W-:-:S03]  /*31f0*/  IMAD.HI.U32 R20, R17, R6, RZ ;  /* 0x0000000611147227 */ /* 0x000fc600078e00ff */
[----:B------:R-:W-:Y:S01]  /*3200*/  IADD3.X R16, P0, PT, R25, R16, RZ, P0, !PT ;  /* 0x0000001019107210 */ /* 0x000fe2000071e4ff */
[----:B------:R-:W-:Y:S02]  /*3210*/  IMAD R17, R17, R6, RZ ;  /* 0x0000000611117224 */ /* 0x000fe400078e02ff */
[----:B------:R-:W-:-:S03]  /*3220*/  VIADD R18, R18, 0x1 ;  /* 0x0000000112127836 */ /* 0x000fc60000000000 */
[----:B------:R-:W-:Y:S01]  /*3230*/  IADD3.X R17, P1, PT, R17, R16, RZ, P1, !PT ;  /* 0x0000001011117210 */ /* 0x000fe20000f3e4ff */
[----:B------:R-:W-:Y:S01]  /*3240*/  IMAD.X R16, RZ, RZ, R20, P0 ;  /* 0x000000ffff107224 */ /* 0x000fe200000e0614 */
[----:B------:R-:W-:-:S03]  /*3250*/  ISETP.NE.AND P0, PT, R19, -0xf, PT ;  /* 0xfffffff11300780c */ /* 0x000fc60003f05270 */
[----:B------:R-:W-:Y:S02]  /*3260*/  IMAD.X R16, RZ, RZ, R16, P1 ;  /* 0x000000ffff107224 */ /* 0x000fe400008e0610 */
[----:B0-----:R-:W-:Y:S02]  /*3270*/  IMAD.MOV.U32 R12, RZ, RZ, R17 ;  /* 0x000000ffff0c7224 */ /* 0x001fe400078e0011 */
[----:B------:R-:W-:-:S06]  /*3280*/  IMAD.MOV.U32 R13, RZ, RZ, R16 ;  /* 0x000000ffff0d7224 */ /* 0x000fcc00078e0010 */
[----:B------:R-:W-:Y:S05]  /*3290*/  @P0 BRA `(.L_x_232) ;  /* 0xfffffffc00900947 */ /* 0x000fea000383ffff */
[----:B------:R-:W-:Y:S05]  /*32a0*/  BSYNC.RECONVERGENT B2 ;  /* 0x0000000000027941 */ /* 0x000fea0003800200 */
.L_x_231:
[----:B------:R-:W-:-:S07]  /*32b0*/  IMAD.MOV.U32 R21, RZ, RZ, R5 ;  /* 0x000000ffff157224 */ /* 0x000fce00078e0005 */
.L_x_230:
[----:B------:R-:W-:Y:S05]  /*32c0*/  BSYNC.RECONVERGENT B1 ;  /* 0x0000000000017941 */ /* 0x000fea0003800200 */
.L_x_229:
[----:B------:R-:W-:Y:S01]  /*32d0*/  LOP3.LUT P0, R25, R2, 0x3f, RZ, 0xc0, !PT ;  /* 0x0000003f02197812 */ /* 0x000fe2000780c0ff */
[----:B------:R-:W-:-:S04]  /*32e0*/  IMAD.IADD R4, R4, 0x1, R21 ;  /* 0x0000000104047824 */ /* 0x000fc800078e0215 */
[----:B------:R-:W-:-:S05]  /*32f0*/  IMAD.U32 R27, R4, 0x8, R1 ;  /* 0x00000008041b7824 */ /* 0x000fca00078e0001 */
[----:B------:R0:W-:Y:S04]  /*3300*/  STL.64 [R27+-0x78], R12 ;  /* 0xffff880c1b007387 */ /* 0x0001e80000100a00 */
[----:B------:R-:W2:Y:S04]  /*3310*/  @P0 LDL.64 R16, [R1+0x8] ;  /* 0x0000080001100983 */ /* 0x000ea80000100a00 */
[----:B------:R-:W3:Y:S04]  /*3320*/  LDL.64 R6, [R1+0x10] ;  /* 0x0000100001067983 */ /* 0x000ee80000100a00 */
[----:B------:R-:W0:Y:S01]  /*3330*/  LDL.64 R4, [R1+0x18] ;  /* 0x0000180001047983 */ /* 0x000e220000100a00 */
[----:B------:R-:W-:Y:S01]  /*3340*/  @P0 LOP3.LUT R2, R25, 0x3f, RZ, 0x3c, !PT ;  /* 0x0000003f19020812 */ /* 0x000fe200078e3cff */
[----:B------:R-:W-:Y:S01]  /*3350*/  BSSY.RECONVERGENT B1, `(.L_x_233) ;  /* 0x0000034000017945 */ /* 0x000fe20003800200 */
[----:B--2---:R-:W-:-:S02]  /*3360*/  @P0 SHF.R.U64 R11, R16, 0x1, R17 ;  /* 0x00000001100b0819 */ /* 0x004fc40000001211 */
[----:B------:R-:W-:Y:S02]  /*3370*/  @P0 SHF.R.U32.HI R17, RZ, 0x1, R17 ;  /* 0x00000001ff110819 */ /* 0x000fe40000011611 */
[CC--:B---3--:R-:W-:Y:S02]  /*3380*/  @P0 SHF.L.U32 R19, R6.reuse, R25.reuse, RZ ;  /* 0x0000001906130219 */ /* 0x0c8fe400000006ff */
[----:B------:R-:W-:Y:S02]  /*3390*/  @P0 SHF.R.U64 R10, R11, R2, R17 ;  /* 0x000000020b0a0219 */ /* 0x000fe40000001211 */
[--C-:B------:R-:W-:Y:S02]  /*33a0*/  @P0 SHF.R.U32.HI R23, RZ, 0x1, R7.reuse ;  /* 0x00000001ff170819 */ /* 0x100fe40000011607 */
[C-C-:B------:R-:W-:Y:S02]  /*33b0*/  @P0 SHF.R.U64 R21, R6.reuse, 0x1, R7.reuse ;  /* 0x0000000106150819 */ /* 0x140fe40000001207 */
[----:B------:R-:W-:-:S02]  /*33c0*/  @P0 SHF.L.U64.HI R16, R6, R25, R7 ;  /* 0x0000001906100219 */ /* 0x000fc40000010207 */
[----:B------:R-:W-:Y:S02]  /*33d0*/  @P0 SHF.R.U32.HI R11, RZ, R2, R17 ;  /* 0x00000002ff0b0219 */ /* 0x000fe40000011611 */
[----:B------:R-:W-:Y:S02]  /*33e0*/  @P0 LOP3.LUT R6, R19, R10, RZ, 0xfc, !PT ;  /* 0x0000000a13060212 */ /* 0x000fe400078efcff */
[----:B0-----:R-:W-:Y:S02]  /*33f0*/  @P0 SHF.L.U32 R12, R4, R25, RZ ;  /* 0x00000019040c0219 */ /* 0x001fe400000006ff */
[----:B------:R-:W-:Y:S01]  /*3400*/  @P0 SHF.R.U64 R21, R21, R2, R23 ;  /* 0x0000000215150219 */ /* 0x000fe20000001217 */
[----:B------:R-:W-:Y:S01]  /*3410*/  IMAD.SHL.U32 R10, R6, 0x4, RZ ;  /* 0x00000004060a7824 */ /* 0x000fe200078e00ff */
[----:B------:R-:W-:Y:S02]  /*3420*/  @P0 LOP3.LUT R7, R16, R11, RZ, 0xfc, !PT ;  /* 0x0000000b10070212 */ /* 0x000fe400078efcff */
[----:B------:R-:W-:-:S02]  /*3430*/  @P0 SHF.L.U64.HI R25, R4, R25, R5 ;  /* 0x0000001904190219 */ /* 0x000fc40000010205 */
[----:B------:R-:W-:Y:S02]  /*3440*/  @P0 SHF.R.U32.HI R2, RZ, R2, R23 ;  /* 0x00000002ff020219 */ /* 0x000fe40000011617 */
[----:B------:R-:W-:Y:S02]  /*3450*/  @P0 LOP3.LUT R4, R12, R21, RZ, 0xfc, !PT ;  /* 0x000000150c040212 */ /* 0x000fe400078efcff */
[----:B------:R-:W-:Y:S02]  /*3460*/  SHF.L.U64.HI R16, R6, 0x2, R7 ;  /* 0x0000000206107819 */ /* 0x000fe40000010207 */
[----:B------:R-:W-:Y:S02]  /*3470*/  @P0 LOP3.LUT R5, R25, R2, RZ, 0xfc, !PT ;  /* 0x0000000219050212 */ /* 0x000fe400078efcff */
[----:B------:R-:W-:Y:S02]  /*3480*/  SHF.L.W.U32.HI R7, R7, 0x2, R4 ;  /* 0x0000000207077819 */ /* 0x000fe40000010e04 */
[----:B------:R-:W-:-:S02]  /*3490*/  IADD3 RZ, P0, PT, RZ, -R10, RZ ;  /* 0x8000000affff7210 */ /* 0x000fc40007f1e0ff */
[----:B------:R-:W-:Y:S02]  /*34a0*/  LOP3.LUT R2, RZ, R16, RZ, 0x33, !PT ;  /* 0x00000010ff027212 */ /* 0x000fe400078e33ff */
[----:B------:R-:W-:Y:S02]  /*34b0*/  SHF.L.W.U32.HI R4, R4, 0x2, R5 ;  /* 0x0000000204047819 */ /* 0x000fe40000010e05 */
[----:B------:R-:W-:Y:S02]  /*34c0*/  LOP3.LUT R6, RZ, R7, RZ, 0x33, !PT ;  /* 0x00000007ff067212 */ /* 0x000fe400078e33ff */
[----:B------:R-:W-:Y:S02]  /*34d0*/  IADD3.X R11, P0, PT, RZ, R2, RZ, P0, !PT ;  /* 0x00000002ff0b7210 */ /* 0x000fe4000071e4ff */
[----:B------:R-:W-:Y:S02]  /*34e0*/  LOP3.LUT R12, RZ, R4, RZ, 0x33, !PT ;  /* 0x00000004ff0c7212 */ /* 0x000fe400078e33ff */
[----:B------:R-:W-:-:S02]  /*34f0*/  IADD3.X R2, P1, PT, RZ, R6, RZ, P0, !PT ;  /* 0x00000006ff027210 */ /* 0x000fc4000073e4ff */
[----:B------:R-:W-:-:S03]  /*3500*/  ISETP.GT.U32.AND P2, PT, R7, -0x1, PT ;  /* 0xffffffff0700780c */ /* 0x000fc60003f44070 */
[----:B------:R-:W-:Y:S01]  /*3510*/  IMAD.X R13, RZ, RZ, R12, P1 ;  /* 0x000000ffff0d7224 */ /* 0x000fe200008e060c */
[----:B------:R-:W-:-:S04]  /*3520*/  ISETP.GT.AND.EX P0, PT, R4, -0x1, PT, P2 ;  /* 0xffffffff0400780c */ /* 0x000fc80003f04320 */
[----:B------:R-:W-:Y:S02]  /*3530*/  SEL R6, R4, R13, P0 ;  /* 0x0000000d04067207 */ /* 0x000fe40000000000 */
[----:B------:R-:W-:Y:S02]  /*3540*/  SEL R7, R7, R2, P0 ;  /* 0x0000000207077207 */ /* 0x000fe40000000000 */
[----:B------:R-:W-:Y:S02]  /*3550*/  ISETP.NE.U32.AND P1, PT, R6, RZ, PT ;  /* 0x000000ff0600720c */ /* 0x000fe40003f25070 */
[----:B------:R-:W-:Y:S02]  /*3560*/  SEL R11, R16, R11, P0 ;  /* 0x0000000b100b7207 */ /* 0x000fe40000000000 */
[----:B------:R-:W-:Y:S01]  /*3570*/  SEL R12, R7, R6, !P1 ;  /* 0x00000006070c7207 */ /* 0x000fe20004800000 */
[----:B------:R-:W-:-:S05]  /*3580*/  @!P0 IMAD.MOV R10, RZ, RZ, -R10 ;  /* 0x000000ffff0a8224 */ /* 0x000fca00078e0a0a */
[----:B------:R-:W0:Y:S02]  /*3590*/  FLO.U32 R12, R12 ;  /* 0x0000000c000c7300 */ /* 0x000e2400000e0000 */
[C---:B0-----:R-:W-:Y:S02]  /*35a0*/  IADD3 R13, PT, PT, -R12.reuse, 0x1f, RZ ;  /* 0x0000001f0c0d7810 */ /* 0x041fe40007ffe1ff */
[----:B------:R-:W-:-:S03]  /*35b0*/  IADD3 R2, PT, PT, -R12, 0x3f, RZ ;  /* 0x0000003f0c027810 */ /* 0x000fc60007ffe1ff */
[----:B------:R-:W-:-:S05]  /*35c0*/  @P1 IMAD.MOV R2, RZ, RZ, R13 ;  /* 0x000000ffff021224 */ /* 0x000fca00078e020d */
[----:B------:R-:W-:-:S13]  /*35d0*/  ISETP.NE.AND P1, PT, R2, RZ, PT ;  /* 0x000000ff0200720c */ /* 0x000fda0003f25270 */
[----:B------:R-:W-:Y:S05]  /*35e0*/  @!P1 BRA `(.L_x_234) ;  /* 0x0000000000289947 */ /* 0x000fea0003800000 */
[--C-:B------:R-:W-:Y:S02]  /*35f0*/  SHF.R.U64 R12, R10, 0x1, R11.reuse ;  /* 0x000000010a0c7819 */ /* 0x100fe4000000120b */
[C---:B------:R-:W-:Y:S02]  /*3600*/  LOP3.LUT R10, R2.reuse, 0x3f, RZ, 0xc0, !PT ;  /* 0x0000003f020a7812 */ /* 0x040fe400078ec0ff */
[----:B------:R-:W-:Y:S02]  /*3610*/  SHF.R.U32.HI R16, RZ, 0x1, R11 ;  /* 0x00000001ff107819 */ /* 0x000fe4000001160b */
[----:B------:R-:W-:Y:S02]  /*3620*/  LOP3.LUT R11, R2, 0x3f, RZ, 0xc, !PT ;  /* 0x0000003f020b7812 */ /* 0x000fe400078e0cff */
[CC--:B------:R-:W-:Y:S02]  /*3630*/  SHF.L.U64.HI R13, R7.reuse, R10.reuse, R6 ;  /* 0x0000000a070d7219 */ /* 0x0c0fe40000010206 */
[----:B------:R-:W-:-:S02]  /*3640*/  SHF.L.U32 R10, R7, R10, RZ ;  /* 0x0000000a070a7219 */ /* 0x000fc400000006ff */
[-CC-:B------:R-:W-:Y:S02]  /*3650*/  SHF.R.U64 R7, R12, R11.reuse, R16.reuse ;  /* 0x0000000b0c077219 */ /* 0x180fe40000001210 */
[----:B------:R-:W-:Y:S02]  /*3660*/  SHF.R.U32.HI R6, RZ, R11, R16 ;  /* 0x0000000bff067219 */ /* 0x000fe40000011610 */
[----:B------:R-:W-:Y:S02]  /*3670*/  LOP3.LUT R7, R10, R7, RZ, 0xfc, !PT ;  /* 0x000000070a077212 */ /* 0x000fe400078efcff */
[----:B------:R-:W-:-:S07]  /*3680*/  LOP3.LUT R6, R13, R6, RZ, 0xfc, !PT ;  /* 0x000000060d067212 */ /* 0x000fce00078efcff */
.L_x_234:
[----:B------:R-:W-:Y:S05]  /*3690*/  BSYNC.RECONVERGENT B1 ;  /* 0x0000000000017941 */ /* 0x000fea0003800200 */
.L_x_233:
[----:B------:R-:W-:-:S04]  /*36a0*/  IMAD.WIDE.U32 R12, R7, 0x2168c235, RZ ;  /* 0x2168c235070c7825 */ /* 0x000fc800078e00ff */
[----:B------:R-:W-:Y:S01]  /*36b0*/  IMAD.MOV.U32 R10, RZ, RZ, R13 ;  /* 0x000000ffff0a7224 */ /* 0x000fe200078e000d */
[----:B------:R-:W-:Y:S01]  /*36c0*/  IADD3 RZ, P1, PT, R12, R12, RZ ;  /* 0x0000000c0cff7210 */ /* 0x000fe20007f3e0ff */
[----:B------:R-:W-:Y:S02]  /*36d0*/  IMAD.MOV.U32 R11, RZ, RZ, RZ ;  /* 0x000000ffff0b7224 */ /* 0x000fe400078e00ff */
[----:B------:R-:W-:Y:S02]  /*36e0*/  IMAD R13, R6, -0x36f0255e, RZ ;  /* 0xc90fdaa2060d7824 */ /* 0x000fe400078e02ff */
[----:B------:R-:W-:-:S04]  /*36f0*/  IMAD.WIDE.U32 R10, R7, -0x36f0255e, R10 ;  /* 0xc90fdaa2070a7825 */ /* 0x000fc800078e000a */
[----:B------:R-:W-:-:S04]  /*3700*/  IMAD.HI.U32 R7, R6, -0x36f0255e, RZ ;  /* 0xc90fdaa206077827 */ /* 0x000fc800078e00ff */
[----:B------:R-:W-:-:S04]  /*3710*/  IMAD.WIDE.U32 R10, P2, R6, 0x2168c235, R10 ;  /* 0x2168c235060a7825 */ /* 0x000fc8000784000a */
[----:B------:R-:W-:Y:S01]  /*3720*/  IMAD.X R6, RZ, RZ, R7, P2 ;  /* 0x000000ffff067224 */ /* 0x000fe200010e0607 */
[----:B------:R-:W-:Y:S02]  /*3730*/  IADD3 R7, P2, PT, R13, R11, RZ ;  /* 0x0000000b0d077210 */ /* 0x000fe40007f5e0ff */
[----:B------:R-:W-:Y:S02]  /*3740*/  IADD3.X RZ, P1, PT, R10, R10, RZ, P1, !PT ;  /* 0x0000000a0aff7210 */ /* 0x000fe40000f3e4ff */
[C---:B------:R-:W-:Y:S01]  /*3750*/  ISETP.GT.U32.AND P3, PT, R7.reuse, RZ, PT ;  /* 0x000000ff0700720c */ /* 0x040fe20003f64070 */
[----:B------:R-:W-:Y:S01]  /*3760*/  IMAD.X R6, RZ, RZ, R6, P2 ;  /* 0x000000ffff067224 */ /* 0x000fe200010e0606 */
[----:B------:R-:W-:-:S04]  /*3770*/  IADD3.X R10, P2, PT, R7, R7, RZ, P1, !PT ;  /* 0x00000007070a7210 */ /* 0x000fc80000f5e4ff */
[C---:B------:R-:W-:Y:S01]  /*3780*/  ISETP.GT.AND.EX P1, PT, R6.reuse, RZ, PT, P3 ;  /* 0x000000ff0600720c */ /* 0x040fe20003f24330 */
[----:B------:R-:W-:-:S03]  /*3790*/  IMAD.X R11, R6, 0x1, R6, P2 ;  /* 0x00000001060b7824 */ /* 0x000fc600010e0606 */
[----:B------:R-:W-:Y:S02]  /*37a0*/  SEL R10, R10, R7, P1 ;  /* 0x000000070a0a7207 */ /* 0x000fe40000800000 */
[----:B------:R-:W-:Y:S02]  /*37b0*/  SEL R7, R11, R6, P1 ;  /* 0x000000060b077207 */ /* 0x000fe40000800000 */
[----:B------:R-:W-:Y:S02]  /*37c0*/  IADD3 R6, P2, PT, R10, 0x1, RZ ;  /* 0x000000010a067810 */ /* 0x000fe40007f5e0ff */
[----:B------:R-:W-:Y:S02]  /*37d0*/  SEL R11, RZ, 0xffffffff, !P1 ;  /* 0xffffffffff0b7807 */ /* 0x000fe40004800000 */
[----:B------:R-:W-:Y:S01]  /*37e0*/  LOP3.LUT P1, R3, R3, 0x80000000, RZ, 0xc0, !PT ;  /* 0x8000000003037812 */ /* 0x000fe2000782c0ff */
[----:B------:R-:W-:Y:S02]  /*37f0*/  IMAD.X R7, RZ, RZ, R7, P2 ;  /* 0x000000ffff077224 */ /* 0x000fe400010e0607 */
[----:B------:R-:W-:Y:S01]  /*3800*/  IMAD.IADD R2, R11, 0x1, -R2 ;  /* 0x000000010b027824 */ /* 0x000fe200078e0a02 */
[----:B------:R-:W-:-:S02]  /*3810*/  SHF.R.U32.HI R11, RZ, 0x1e, R5 ;  /* 0x0000001eff0b7819 */ /* 0x000fc40000011605 */
[----:B------:R-:W-:Y:S01]  /*3820*/  SHF.R.U64 R6, R6, 0xa, R7 ;  /* 0x0000000a06067819 */ /* 0x000fe20000001207 */
[----:B------:R-:W-:Y:S01]  /*3830*/  IMAD.SHL.U32 R2, R2, 0x100000, RZ ;  /* 0x0010000002027824 */ /* 0x000fe200078e00ff */
[----:B------:R-:W-:Y:S02]  /*3840*/  LEA.HI R4, R4, R11, RZ, 0x1 ;  /* 0x0000000b04047211 */ /* 0x000fe400078f08ff */
[----:B------:R-:W-:Y:S02]  /*3850*/  IADD3 R6, P2, PT, R6, 0x1, RZ ;  /* 0x0000000106067810 */ /* 0x000fe40007f5e0ff */
[----:B------:R-:W-:Y:S01]  /*3860*/  @!P0 LOP3.LUT R3, R3, 0x80000000, RZ, 0x3c, !PT ;  /* 0x8000000003038812 */ /* 0x000fe200078e3cff */
[----:B------:R-:W-:Y:S01]  /*3870*/  @P1 IMAD.MOV R4, RZ, RZ, -R4 ;  /* 0x000000ffff041224 */ /* 0x000fe200078e0a04 */
[----:B------:R-:W-:-:S04]  /*3880*/  LEA.HI.X R7, R7, RZ, RZ, 0x16, P2 ;  /* 0x000000ff07077211 */ /* 0x000fc800010fb4ff */
[--C-:B------:R-:W-:Y:S02]  /*3890*/  SHF.R.U64 R6, R6, 0x1, R7.reuse ;  /* 0x0000000106067819 */ /* 0x100fe40000001207 */
[----:B------:R-:W-:Y:S02]  /*38a0*/  SHF.R.U32.HI R5, RZ, 0x1, R7 ;  /* 0x00000001ff057819 */ /* 0x000fe40000011607 */
[----:B------:R-:W-:-:S04]  /*38b0*/  IADD3 R6, P2, P3, RZ, RZ, R6 ;  /* 0x000000ffff067210 */ /* 0x000fc80007b5e006 */
[----:B------:R-:W-:-:S04]  /*38c0*/  IADD3.X R2, PT, PT, R2, 0x3fe00000, R5, P2, P3 ;  /* 0x3fe0000002027810 */ /* 0x000fc800017e6405 */
[----:B------:R-:W-:-:S07]  /*38d0*/  LOP3.LUT R7, R2, R3, RZ, 0xfc, !PT ;  /* 0x0000000302077212 */ /* 0x000fce00078efcff */
.L_x_228:
[----:B------:R-:W-:Y:S02]  /*38e0*/  IMAD.MOV.U32 R2, RZ, RZ, R0 ;  /* 0x000000ffff027224 */ /* 0x000fe400078e0000 */
[----:B------:R-:W-:-:S04]  /*38f0*/  IMAD.MOV.U32 R3, RZ, RZ, 0x0 ;  /* 0x00000000ff037424 */ /* 0x000fc800078e00ff */
[----:B------:R-:W-:Y:S05]  /*3900*/  RET.REL.NODEC R2 `(_Z25boundary_condition_sourcePddii) ;  /* 0xffffffc402bc7950 */ /* 0x000fea0003c3ffff */
.L_x_235:
        /* <DEDUP_REMOVED lines=15> */
.L_x_249:


//--------------------- .nv.global.init           --------------------------
	.section	.nv.global.init,"aw",@progbits
	.align	16
.nv.global.init:
	.type		__cudart_sin_cos_coeffs,@object
	.size		__cudart_sin_cos_coeffs,(__cudart_i2opi_d - __cudart_sin_cos_coeffs)
__cudart_sin_cos_coeffs:
        /*0000*/ 	.byte	0x46, 0xd2, 0xb0, 0x2c, 0xf1, 0xe5, 0x5a, 0xbe, 0x92, 0xe3, 0xac, 0x69, 0xe3, 0x1d, 0xc7, 0x3e
        /*0010*/ 	.byte	0xa1, 0x62, 0xdb, 0x19, 0xa0, 0x01, 0x2a, 0xbf, 0x18, 0x08, 0x11, 0x11, 0x11, 0x11, 0x81, 0x3f
        /*0020*/ 	.byte	0x54, 0x55, 0x55, 0x55, 0x55, 0x55, 0xc5, 0xbf, 0x00, 0x00, 0x00, 0x00, 0x00, 0x00, 0x00, 0x00
        /*0030*/ 	.byte	0x00, 0x00, 0x00, 0x00, 0x00, 0x00, 0x00, 0x00, 0x64, 0x81, 0xfd, 0x20, 0x83, 0xff, 0xa8, 0xbd
        /*0040*/ 	.byte	0x28, 0x85, 0xef, 0xc1, 0xa7, 0xee, 0x21, 0x3e, 0xd9, 0xe6, 0x06, 0x8e, 0x4f, 0x7e, 0x92, 0xbe
        /*0050*/ 	.byte	0xe9, 0xbc, 0xdd, 0x19, 0xa0, 0x01, 0xfa, 0x3e, 0x47, 0x5d, 0xc1, 0x16, 0x6c, 0xc1, 0x56, 0xbf
        /*0060*/ 	.byte	0x51, 0x55, 0x55, 0x55, 0x55, 0x55, 0xa5, 0x3f, 0x00, 0x00, 0x00, 0x00, 0x00, 0x00, 0xe0, 0xbf
        /*0070*/ 	.byte	0x00, 0x00, 0x00, 0x00, 0x00, 0x00, 0xf0, 0x3f, 0x00, 0x00, 0x00, 0x00, 0x00, 0x00, 0x00, 0x00
	.type		__cudart_i2opi_d,@object
	.size		__cudart_i2opi_d,(.L_25 - __cudart_i2opi_d)
__cudart_i2opi_d:
        /* <DEDUP_REMOVED lines=9> */
.L_25:


//--------------------- .nv.shared.reserved.0     --------------------------
	.section	.nv.shared.reserved.0,"aw",@nobits
	.weak		__nv_reservedSMEM_offset_0_alias
	.size		__nv_reservedSMEM_offset_0_alias, 0, 64
	.other		__nv_reservedSMEM_offset_0_alias,@"STO_CUDA_RESERVED_SHARED STV_DEFAULT"
__nv_reservedSMEM_offset_0_alias:
	.zero		0
	.zero		64


//--------------------- .nv.constant0._Z27total_energy_Nharmonics_xyzPdS_iiiiiiii --------------------------
	.section	.nv.constant0._Z27total_energy_Nharmonics_xyzPdS_iiiiiiii,"a",@progbits
	.sectionflags	@""
	.align	4
.nv.constant0._Z27total_energy_Nharmonics_xyzPdS_iiiiiiii:
	.zero		944


//--------------------- .nv.constant0._Z9copy_dataPdS_iiiiiii --------------------------
	.section	.nv.constant0._Z9copy_dataPdS_iiiiiii,"a",@progbits
	.sectionflags	@""
	.align	4
.nv.constant0._Z9copy_dataPdS_iiiiiii:
	.zero		940


//--------------------- .nv.constant0._Z11Abs_ComplexP6float2Pdiiii --------------------------
	.section	.nv.constant0._Z11Abs_ComplexP6float2Pdiiii,"a",@progbits
	.sectionflags	@""
	.align	4
.nv.constant0._Z11Abs_ComplexP6float2Pdiiii:
	.zero		928


//--------------------- .nv.constant0._Z17Double_to_ComplexPdP6float2iiii --------------------------
	.section	.nv.constant0._Z17Double_to_ComplexPdP6float2iiii,"a",@progbits
	.sectionflags	@""
	.align	4
.nv.constant0._Z17Double_to_ComplexPdP6float2iiii:
	.zero		928


//--------------------- .nv.constant0._Z20acoustic_power_waterPdS_S_iib --------------------------
	.section	.nv.constant0._Z20acoustic_power_waterPdS_S_iib,"a",@progbits
	.sectionflags	@""
	.align	4
.nv.constant0._Z20acoustic_power_waterPdS_S_iib:
	.zero		929


//--------------------- .nv.constant0._Z17Westervelt_space6PdS_S_S_S_S_S_S_S_S_S_S_ii --------------------------
	.section	.nv.constant0._Z17Westervelt_space6PdS_S_S_S_S_S_S_S_S_S_S_ii,"a",@progbits
	.sectionflags	@""
	.align	4
.nv.constant0._Z17Westervelt_space6PdS_S_S_S_S_S_S_S_S_S_S_ii:
	.zero		1000


//--------------------- .nv.constant0._Z25boundary_condition_space6PdS_dii --------------------------
	.section	.nv.constant0._Z25boundary_condition_space6PdS_dii,"a",@progbits
	.sectionflags	@""
	.align	4
.nv.constant0._Z25boundary_condition_space6PdS_dii:
	.zero		928


//--------------------- .nv.constant0._Z25boundary_condition_sourcePddii --------------------------
	.section	.nv.constant0._Z25boundary_condition_sourcePddii,"a",@progbits
	.sectionflags	@""
	.align	4
.nv.constant0._Z25boundary_condition_sourcePddii:
	.zero		920


//--------------------- SYMBOLS --------------------------

	.type		.nv.reservedSmem.offset0,@object
	.size		.nv.reservedSmem.offset0,0x4
